//
// Generated by NVIDIA NVVM Compiler
//
// Compiler Build ID: CL-36424714
// Cuda compilation tools, release 13.0, V13.0.88
// Based on NVVM 20.0.0
//

.version 9.0
.target sm_100
.address_size 64

	// .globl	_Z11distributordPdS_ii
.extern .func  (.param .b64 func_retval0) malloc
(
	.param .b64 malloc_param_0
)
;
.extern .func free
(
	.param .b64 free_param_0
)
;
.extern .func  (.param .b32 func_retval0) vprintf
(
	.param .b64 vprintf_param_0,
	.param .b64 vprintf_param_1
)
;
.func  (.param .b64 func_retval0) __internal_accurate_pow
(
	.param .b64 __internal_accurate_pow_param_0,
	.param .b64 __internal_accurate_pow_param_1
)
;
.global .align 4 .b8 precalc_xorwow_matrix[102400];
.global .align 4 .b8 precalc_xorwow_offset_matrix[102400];
.global .align 4 .b8 mrg32k3aM1[2304];
.global .align 4 .b8 mrg32k3aM2[2304];
.global .align 4 .b8 mrg32k3aM1SubSeq[2016];
.global .align 4 .b8 mrg32k3aM2SubSeq[2016];
.global .align 4 .b8 mrg32k3aM1Seq[2304];
.global .align 4 .b8 mrg32k3aM2Seq[2304];
.const .align 8 .b8 __cr_lgamma_table[72];
.global .align 1 .b8 $str[31] = {37, 46, 49, 108, 102, 32, 109, 107, 109, 124, 124, 32, 9, 32, 37, 46, 49, 102, 37, 37, 32, 112, 114, 111, 103, 114, 101, 115, 115, 10};

.visible .entry _Z11distributordPdS_ii(
	.param .f64 _Z11distributordPdS_ii_param_0,
	.param .u64 .ptr .align 1 _Z11distributordPdS_ii_param_1,
	.param .u64 .ptr .align 1 _Z11distributordPdS_ii_param_2,
	.param .u32 _Z11distributordPdS_ii_param_3,
	.param .u32 _Z11distributordPdS_ii_param_4
)
{
	.reg .pred 	%p<2222>;
	.reg .b32 	%r<3540>;
	.reg .b32 	%f<27>;
	.reg .b64 	%rd<744>;
	.reg .b64 	%fd<4292>;

	ld.param.u64 	%rd151, [_Z11distributordPdS_ii_param_1];
	ld.param.u32 	%r458, [_Z11distributordPdS_ii_param_4];
	cvta.to.global.u64 	%rd1, %rd151;
	mov.u32 	%r459, %ctaid.x;
	mov.u32 	%r460, %ntid.x;
	mov.u32 	%r461, %tid.x;
	mad.lo.s32 	%r1, %r459, %r460, %r461;
	setp.ge.s32 	%p138, %r1, %r458;
	@%p138 bra 	$L__BB0_1495;
	ld.param.u32 	%r3352, [_Z11distributordPdS_ii_param_3];
	mul.wide.s32 	%rd152, %r3352, 8;
	{ // callseq 0, 0
	.param .b64 param0;
	st.param.b64 	[param0], %rd152;
	.param .b64 retval0;
	call.uni (retval0), 
	malloc, 
	(
	param0
	);
	ld.param.b64 	%rd153, [retval0];
	} // callseq 0
	setp.lt.s32 	%p139, %r3352, 1;
	@%p139 bra 	$L__BB0_14;
	ld.param.u32 	%r3353, [_Z11distributordPdS_ii_param_3];
	mul.lo.s32 	%r2, %r3353, %r1;
	add.s32 	%r463, %r3353, -1;
	and.b32  	%r3, %r3353, 15;
	setp.lt.u32 	%p140, %r463, 15;
	mov.b32 	%r3441, 0;
	@%p140 bra 	$L__BB0_5;
	ld.param.u32 	%r3354, [_Z11distributordPdS_ii_param_3];
	and.b32  	%r3441, %r3354, 2147483632;
	mov.b32 	%r3439, 0;
$L__BB0_4:
	.pragma "nounroll";
	add.s32 	%r465, %r3439, %r2;
	mul.wide.s32 	%rd154, %r465, 8;
	add.s64 	%rd155, %rd1, %rd154;
	ld.global.f64 	%fd1880, [%rd155];
	mul.wide.u32 	%rd156, %r3439, 8;
	add.s64 	%rd157, %rd153, %rd156;
	st.f64 	[%rd157], %fd1880;
	ld.global.f64 	%fd1881, [%rd155+8];
	st.f64 	[%rd157+8], %fd1881;
	ld.global.f64 	%fd1882, [%rd155+16];
	st.f64 	[%rd157+16], %fd1882;
	ld.global.f64 	%fd1883, [%rd155+24];
	st.f64 	[%rd157+24], %fd1883;
	ld.global.f64 	%fd1884, [%rd155+32];
	st.f64 	[%rd157+32], %fd1884;
	ld.global.f64 	%fd1885, [%rd155+40];
	st.f64 	[%rd157+40], %fd1885;
	ld.global.f64 	%fd1886, [%rd155+48];
	st.f64 	[%rd157+48], %fd1886;
	ld.global.f64 	%fd1887, [%rd155+56];
	st.f64 	[%rd157+56], %fd1887;
	ld.global.f64 	%fd1888, [%rd155+64];
	st.f64 	[%rd157+64], %fd1888;
	ld.global.f64 	%fd1889, [%rd155+72];
	st.f64 	[%rd157+72], %fd1889;
	ld.global.f64 	%fd1890, [%rd155+80];
	st.f64 	[%rd157+80], %fd1890;
	ld.global.f64 	%fd1891, [%rd155+88];
	st.f64 	[%rd157+88], %fd1891;
	ld.global.f64 	%fd1892, [%rd155+96];
	st.f64 	[%rd157+96], %fd1892;
	ld.global.f64 	%fd1893, [%rd155+104];
	st.f64 	[%rd157+104], %fd1893;
	ld.global.f64 	%fd1894, [%rd155+112];
	st.f64 	[%rd157+112], %fd1894;
	ld.global.f64 	%fd1895, [%rd155+120];
	st.f64 	[%rd157+120], %fd1895;
	add.s32 	%r3439, %r3439, 16;
	setp.ne.s32 	%p141, %r3439, %r3441;
	@%p141 bra 	$L__BB0_4;
$L__BB0_5:
	setp.eq.s32 	%p142, %r3, 0;
	@%p142 bra 	$L__BB0_14;
	ld.param.u32 	%r3355, [_Z11distributordPdS_ii_param_3];
	and.b32  	%r8, %r3355, 7;
	setp.lt.u32 	%p143, %r3, 8;
	@%p143 bra 	$L__BB0_8;
	add.s32 	%r466, %r3441, %r2;
	mul.wide.s32 	%rd158, %r466, 8;
	add.s64 	%rd159, %rd1, %rd158;
	ld.global.f64 	%fd1896, [%rd159];
	mul.wide.u32 	%rd160, %r3441, 8;
	add.s64 	%rd161, %rd153, %rd160;
	st.f64 	[%rd161], %fd1896;
	ld.global.f64 	%fd1897, [%rd159+8];
	st.f64 	[%rd161+8], %fd1897;
	ld.global.f64 	%fd1898, [%rd159+16];
	st.f64 	[%rd161+16], %fd1898;
	ld.global.f64 	%fd1899, [%rd159+24];
	st.f64 	[%rd161+24], %fd1899;
	ld.global.f64 	%fd1900, [%rd159+32];
	st.f64 	[%rd161+32], %fd1900;
	ld.global.f64 	%fd1901, [%rd159+40];
	st.f64 	[%rd161+40], %fd1901;
	ld.global.f64 	%fd1902, [%rd159+48];
	st.f64 	[%rd161+48], %fd1902;
	ld.global.f64 	%fd1903, [%rd159+56];
	st.f64 	[%rd161+56], %fd1903;
	add.s32 	%r3441, %r3441, 8;
$L__BB0_8:
	setp.eq.s32 	%p144, %r8, 0;
	@%p144 bra 	$L__BB0_14;
	ld.param.u32 	%r3356, [_Z11distributordPdS_ii_param_3];
	and.b32  	%r11, %r3356, 3;
	setp.lt.u32 	%p145, %r8, 4;
	@%p145 bra 	$L__BB0_11;
	add.s32 	%r467, %r3441, %r2;
	mul.wide.s32 	%rd162, %r467, 8;
	add.s64 	%rd163, %rd1, %rd162;
	ld.global.f64 	%fd1904, [%rd163];
	mul.wide.u32 	%rd164, %r3441, 8;
	add.s64 	%rd165, %rd153, %rd164;
	st.f64 	[%rd165], %fd1904;
	ld.global.f64 	%fd1905, [%rd163+8];
	st.f64 	[%rd165+8], %fd1905;
	ld.global.f64 	%fd1906, [%rd163+16];
	st.f64 	[%rd165+16], %fd1906;
	ld.global.f64 	%fd1907, [%rd163+24];
	st.f64 	[%rd165+24], %fd1907;
	add.s32 	%r3441, %r3441, 4;
$L__BB0_11:
	setp.eq.s32 	%p146, %r11, 0;
	@%p146 bra 	$L__BB0_14;
	mov.b32 	%r3444, 0;
$L__BB0_13:
	.pragma "nounroll";
	add.s32 	%r469, %r3441, %r2;
	mul.wide.s32 	%rd166, %r469, 8;
	add.s64 	%rd167, %rd1, %rd166;
	ld.global.f64 	%fd1908, [%rd167];
	mul.wide.u32 	%rd168, %r3441, 8;
	add.s64 	%rd169, %rd153, %rd168;
	st.f64 	[%rd169], %fd1908;
	add.s32 	%r3441, %r3441, 1;
	add.s32 	%r3444, %r3444, 1;
	setp.ne.s32 	%p147, %r3444, %r11;
	@%p147 bra 	$L__BB0_13;
$L__BB0_14:
	ld.param.u32 	%r3357, [_Z11distributordPdS_ii_param_3];
	ld.param.f64 	%fd3746, [_Z11distributordPdS_ii_param_0];
	fma.rn.f64 	%fd1, %fd3746, 0d3FB27A63736CDF26, 0d3FF76BA493C89F41;
	mul.f64 	%fd2, %fd3746, 0d3FE0000000000000;
	add.s32 	%r18, %r3357, -1;
	and.b32  	%r19, %r3357, 1;
	and.b32  	%r20, %r3357, 2147483646;
	and.b32  	%r21, %r3357, 3;
	and.b32  	%r22, %r3357, 2147483644;
	mov.f64 	%fd3787, 0d0000000000000000;
	mov.f64 	%fd3759, 0d3F847AE147AE147B;
$L__BB0_15:
	mov.f64 	%fd4, %fd3787;
	setp.geu.f64 	%p148, %fd4, %fd1;
	mov.f64 	%fd1912, 0dBFF0000000000000;
	mov.f64 	%fd4291, %fd1912;
	@%p148 bra 	$L__BB0_1494;
	ld.param.u32 	%r3358, [_Z11distributordPdS_ii_param_3];
	setp.lt.s32 	%p149, %r3358, 1;
	sub.f64 	%fd1914, %fd1, %fd4;
	setp.ge.f64 	%p150, %fd3759, %fd1914;
	selp.f64 	%fd3759, %fd1914, %fd3759, %p150;
	mov.f64 	%fd3776, 0d0000000000000000;
	@%p149 bra 	$L__BB0_50;
	{
	.reg .b32 %temp; 
	mov.b64 	{%temp, %r23}, %fd4;
	}
	abs.f64 	%fd6, %fd4;
	setp.num.f64 	%p151, %fd4, %fd4;
	@%p151 bra 	$L__BB0_33;
	setp.neu.f64 	%p188, %fd4, 0d0000000000000000;
	@%p188 bra 	$L__BB0_26;
	setp.lt.u32 	%p216, %r18, 3;
	mov.f64 	%fd3776, 0d0000000000000000;
	mov.b32 	%r3446, 0;
	@%p216 bra 	$L__BB0_22;
	mov.f64 	%fd3776, 0d0000000000000000;
	mov.b32 	%r3445, 0;
$L__BB0_21:
	setp.eq.f64 	%p217, %fd4, 0d3FF0000000000000;
	mul.wide.u32 	%rd203, %r3445, 8;
	add.s64 	%rd204, %rd153, %rd203;
	ld.f64 	%fd2029, [%rd204];
	add.s32 	%r571, %r3445, 1;
	cvt.rn.f64.u32 	%fd2030, %r571;
	div.rn.f64 	%fd2031, %fd2029, %fd2030;
	{
	.reg .b32 %temp; 
	mov.b64 	{%temp, %r572}, %fd2030;
	}
	shr.u32 	%r573, %r572, 20;
	and.b32  	%r574, %r573, 2047;
	add.s32 	%r575, %r574, -1012;
	mov.b64 	%rd205, %fd2030;
	shl.b64 	%rd206, %rd205, %r575;
	setp.eq.s64 	%p218, %rd206, -9223372036854775808;
	selp.b32 	%r576, %r23, 0, %p218;
	setp.lt.s32 	%p219, %r572, 0;
	or.b32  	%r577, %r576, 2146435072;
	selp.b32 	%r578, %r577, %r576, %p219;
	mov.b32 	%r579, 0;
	mov.b64 	%fd2032, {%r579, %r578};
	add.f64 	%fd2033, %fd4, %fd2030;
	{
	.reg .b32 %temp; 
	mov.b64 	{%temp, %r580}, %fd2033;
	}
	and.b32  	%r581, %r580, 2146435072;
	setp.eq.s32 	%p220, %r581, 2146435072;
	add.rn.f64 	%fd2034, %fd4, %fd2030;
	selp.f64 	%fd2035, %fd2034, %fd2032, %p220;
	selp.f64 	%fd2036, 0d3FF0000000000000, %fd2035, %p217;
	fma.rn.f64 	%fd2037, %fd2031, %fd2036, %fd3776;
	ld.f64 	%fd2038, [%rd204+8];
	add.s32 	%r582, %r3445, 2;
	cvt.rn.f64.u32 	%fd2039, %r582;
	div.rn.f64 	%fd2040, %fd2038, %fd2039;
	{
	.reg .b32 %temp; 
	mov.b64 	{%temp, %r583}, %fd2039;
	}
	shr.u32 	%r584, %r583, 20;
	and.b32  	%r585, %r584, 2047;
	add.s32 	%r586, %r585, -1012;
	mov.b64 	%rd207, %fd2039;
	shl.b64 	%rd208, %rd207, %r586;
	setp.eq.s64 	%p221, %rd208, -9223372036854775808;
	selp.b32 	%r587, %r23, 0, %p221;
	setp.lt.s32 	%p222, %r583, 0;
	or.b32  	%r588, %r587, 2146435072;
	selp.b32 	%r589, %r588, %r587, %p222;
	mov.b64 	%fd2041, {%r579, %r589};
	add.f64 	%fd2042, %fd4, %fd2039;
	{
	.reg .b32 %temp; 
	mov.b64 	{%temp, %r590}, %fd2042;
	}
	and.b32  	%r591, %r590, 2146435072;
	setp.eq.s32 	%p223, %r591, 2146435072;
	add.rn.f64 	%fd2043, %fd4, %fd2039;
	selp.f64 	%fd2044, %fd2043, %fd2041, %p223;
	selp.f64 	%fd2045, 0d3FF0000000000000, %fd2044, %p217;
	fma.rn.f64 	%fd2046, %fd2040, %fd2045, %fd2037;
	ld.f64 	%fd2047, [%rd204+16];
	add.s32 	%r592, %r3445, 3;
	cvt.rn.f64.u32 	%fd2048, %r592;
	div.rn.f64 	%fd2049, %fd2047, %fd2048;
	{
	.reg .b32 %temp; 
	mov.b64 	{%temp, %r593}, %fd2048;
	}
	shr.u32 	%r594, %r593, 20;
	and.b32  	%r595, %r594, 2047;
	add.s32 	%r596, %r595, -1012;
	mov.b64 	%rd209, %fd2048;
	shl.b64 	%rd210, %rd209, %r596;
	setp.eq.s64 	%p224, %rd210, -9223372036854775808;
	selp.b32 	%r597, %r23, 0, %p224;
	setp.lt.s32 	%p225, %r593, 0;
	or.b32  	%r598, %r597, 2146435072;
	selp.b32 	%r599, %r598, %r597, %p225;
	mov.b64 	%fd2050, {%r579, %r599};
	add.f64 	%fd2051, %fd4, %fd2048;
	{
	.reg .b32 %temp; 
	mov.b64 	{%temp, %r600}, %fd2051;
	}
	and.b32  	%r601, %r600, 2146435072;
	setp.eq.s32 	%p226, %r601, 2146435072;
	add.rn.f64 	%fd2052, %fd4, %fd2048;
	selp.f64 	%fd2053, %fd2052, %fd2050, %p226;
	selp.f64 	%fd2054, 0d3FF0000000000000, %fd2053, %p217;
	fma.rn.f64 	%fd2055, %fd2049, %fd2054, %fd2046;
	ld.f64 	%fd2056, [%rd204+24];
	add.s32 	%r3445, %r3445, 4;
	cvt.rn.f64.u32 	%fd2057, %r3445;
	div.rn.f64 	%fd2058, %fd2056, %fd2057;
	{
	.reg .b32 %temp; 
	mov.b64 	{%temp, %r602}, %fd2057;
	}
	shr.u32 	%r603, %r602, 20;
	and.b32  	%r604, %r603, 2047;
	add.s32 	%r605, %r604, -1012;
	mov.b64 	%rd211, %fd2057;
	shl.b64 	%rd212, %rd211, %r605;
	setp.eq.s64 	%p227, %rd212, -9223372036854775808;
	selp.b32 	%r606, %r23, 0, %p227;
	setp.lt.s32 	%p228, %r602, 0;
	or.b32  	%r607, %r606, 2146435072;
	selp.b32 	%r608, %r607, %r606, %p228;
	mov.b64 	%fd2059, {%r579, %r608};
	add.f64 	%fd2060, %fd4, %fd2057;
	{
	.reg .b32 %temp; 
	mov.b64 	{%temp, %r609}, %fd2060;
	}
	and.b32  	%r610, %r609, 2146435072;
	setp.eq.s32 	%p229, %r610, 2146435072;
	add.rn.f64 	%fd2061, %fd4, %fd2057;
	selp.f64 	%fd2062, %fd2061, %fd2059, %p229;
	selp.f64 	%fd2063, 0d3FF0000000000000, %fd2062, %p217;
	fma.rn.f64 	%fd3776, %fd2058, %fd2063, %fd2055;
	setp.ne.s32 	%p230, %r3445, %r22;
	mov.u32 	%r3446, %r22;
	@%p230 bra 	$L__BB0_21;
$L__BB0_22:
	setp.eq.s32 	%p231, %r21, 0;
	@%p231 bra 	$L__BB0_50;
	setp.eq.f64 	%p232, %fd4, 0d3FF0000000000000;
	setp.eq.s32 	%p233, %r21, 1;
	mul.wide.u32 	%rd213, %r3446, 8;
	add.s64 	%rd3, %rd153, %rd213;
	ld.f64 	%fd2064, [%rd3];
	add.s32 	%r611, %r3446, 1;
	cvt.rn.f64.u32 	%fd2065, %r611;
	div.rn.f64 	%fd2066, %fd2064, %fd2065;
	{
	.reg .b32 %temp; 
	mov.b64 	{%temp, %r612}, %fd2065;
	}
	shr.u32 	%r613, %r612, 20;
	and.b32  	%r614, %r613, 2047;
	add.s32 	%r615, %r614, -1012;
	mov.b64 	%rd214, %fd2065;
	shl.b64 	%rd215, %rd214, %r615;
	setp.eq.s64 	%p234, %rd215, -9223372036854775808;
	selp.b32 	%r616, %r23, 0, %p234;
	setp.lt.s32 	%p235, %r612, 0;
	or.b32  	%r617, %r616, 2146435072;
	selp.b32 	%r618, %r617, %r616, %p235;
	mov.b32 	%r619, 0;
	mov.b64 	%fd2067, {%r619, %r618};
	add.f64 	%fd2068, %fd4, %fd2065;
	{
	.reg .b32 %temp; 
	mov.b64 	{%temp, %r620}, %fd2068;
	}
	and.b32  	%r621, %r620, 2146435072;
	setp.eq.s32 	%p236, %r621, 2146435072;
	add.rn.f64 	%fd2069, %fd4, %fd2065;
	selp.f64 	%fd2070, %fd2069, %fd2067, %p236;
	selp.f64 	%fd2071, 0d3FF0000000000000, %fd2070, %p232;
	fma.rn.f64 	%fd3776, %fd2066, %fd2071, %fd3776;
	@%p233 bra 	$L__BB0_50;
	setp.eq.f64 	%p237, %fd4, 0d3FF0000000000000;
	setp.eq.s32 	%p238, %r21, 2;
	ld.f64 	%fd2072, [%rd3+8];
	add.s32 	%r622, %r3446, 2;
	cvt.rn.f64.u32 	%fd2073, %r622;
	div.rn.f64 	%fd2074, %fd2072, %fd2073;
	{
	.reg .b32 %temp; 
	mov.b64 	{%temp, %r623}, %fd2073;
	}
	shr.u32 	%r624, %r623, 20;
	and.b32  	%r625, %r624, 2047;
	add.s32 	%r626, %r625, -1012;
	mov.b64 	%rd216, %fd2073;
	shl.b64 	%rd217, %rd216, %r626;
	setp.eq.s64 	%p239, %rd217, -9223372036854775808;
	selp.b32 	%r627, %r23, 0, %p239;
	setp.lt.s32 	%p240, %r623, 0;
	or.b32  	%r628, %r627, 2146435072;
	selp.b32 	%r629, %r628, %r627, %p240;
	mov.b32 	%r630, 0;
	mov.b64 	%fd2075, {%r630, %r629};
	add.f64 	%fd2076, %fd4, %fd2073;
	{
	.reg .b32 %temp; 
	mov.b64 	{%temp, %r631}, %fd2076;
	}
	and.b32  	%r632, %r631, 2146435072;
	setp.eq.s32 	%p241, %r632, 2146435072;
	add.rn.f64 	%fd2077, %fd4, %fd2073;
	selp.f64 	%fd2078, %fd2077, %fd2075, %p241;
	selp.f64 	%fd2079, 0d3FF0000000000000, %fd2078, %p237;
	fma.rn.f64 	%fd3776, %fd2074, %fd2079, %fd3776;
	@%p238 bra 	$L__BB0_50;
	setp.eq.f64 	%p242, %fd4, 0d3FF0000000000000;
	ld.f64 	%fd2080, [%rd3+16];
	add.s32 	%r633, %r3446, 3;
	cvt.rn.f64.u32 	%fd2081, %r633;
	div.rn.f64 	%fd2082, %fd2080, %fd2081;
	{
	.reg .b32 %temp; 
	mov.b64 	{%temp, %r634}, %fd2081;
	}
	shr.u32 	%r635, %r634, 20;
	and.b32  	%r636, %r635, 2047;
	add.s32 	%r637, %r636, -1012;
	mov.b64 	%rd218, %fd2081;
	shl.b64 	%rd219, %rd218, %r637;
	setp.eq.s64 	%p243, %rd219, -9223372036854775808;
	selp.b32 	%r638, %r23, 0, %p243;
	setp.lt.s32 	%p244, %r634, 0;
	or.b32  	%r639, %r638, 2146435072;
	selp.b32 	%r640, %r639, %r638, %p244;
	mov.b32 	%r641, 0;
	mov.b64 	%fd2083, {%r641, %r640};
	add.f64 	%fd2084, %fd4, %fd2081;
	{
	.reg .b32 %temp; 
	mov.b64 	{%temp, %r642}, %fd2084;
	}
	and.b32  	%r643, %r642, 2146435072;
	setp.eq.s32 	%p245, %r643, 2146435072;
	add.rn.f64 	%fd2085, %fd4, %fd2081;
	selp.f64 	%fd2086, %fd2085, %fd2083, %p245;
	selp.f64 	%fd2087, 0d3FF0000000000000, %fd2086, %p242;
	fma.rn.f64 	%fd3776, %fd2082, %fd2087, %fd3776;
	bra.uni 	$L__BB0_50;
$L__BB0_26:
	setp.lt.u32 	%p189, %r18, 3;
	mov.f64 	%fd3776, 0d0000000000000000;
	mov.b32 	%r3448, 0;
	@%p189 bra 	$L__BB0_29;
	mov.f64 	%fd3776, 0d0000000000000000;
	mov.b32 	%r3447, 0;
$L__BB0_28:
	setp.eq.f64 	%p190, %fd4, 0d3FF0000000000000;
	setp.lt.s32 	%p191, %r23, 0;
	mul.wide.u32 	%rd179, %r3447, 8;
	add.s64 	%rd180, %rd153, %rd179;
	ld.f64 	%fd1939, [%rd180];
	add.s32 	%r521, %r3447, 1;
	cvt.rn.f64.u32 	%fd1940, %r521;
	div.rn.f64 	%fd1941, %fd1939, %fd1940;
	{
	.reg .b32 %temp; 
	mov.b64 	{%temp, %r522}, %fd1940;
	}
	shr.u32 	%r523, %r522, 20;
	and.b32  	%r524, %r523, 2047;
	add.s32 	%r525, %r524, -1012;
	mov.b64 	%rd181, %fd1940;
	shl.b64 	%rd182, %rd181, %r525;
	setp.eq.s64 	%p192, %rd182, -9223372036854775808;
	{ // callseq 4, 0
	.param .b64 param0;
	st.param.f64 	[param0], %fd6;
	.param .b64 param1;
	st.param.f64 	[param1], %fd1940;
	.param .b64 retval0;
	call.uni (retval0), 
	__internal_accurate_pow, 
	(
	param0, 
	param1
	);
	ld.param.f64 	%fd1942, [retval0];
	} // callseq 4
	neg.f64 	%fd1944, %fd1942;
	selp.f64 	%fd1945, %fd1944, %fd1942, %p192;
	selp.f64 	%fd1946, %fd1945, %fd1942, %p191;
	add.f64 	%fd1947, %fd4, %fd1940;
	{
	.reg .b32 %temp; 
	mov.b64 	{%temp, %r526}, %fd1947;
	}
	and.b32  	%r527, %r526, 2146435072;
	setp.eq.s32 	%p193, %r527, 2146435072;
	add.rn.f64 	%fd1948, %fd4, %fd1940;
	selp.f64 	%fd1949, %fd1948, %fd1946, %p193;
	selp.f64 	%fd1950, 0d3FF0000000000000, %fd1949, %p190;
	fma.rn.f64 	%fd1951, %fd1941, %fd1950, %fd3776;
	ld.f64 	%fd1952, [%rd180+8];
	add.s32 	%r528, %r3447, 2;
	cvt.rn.f64.u32 	%fd1953, %r528;
	div.rn.f64 	%fd1954, %fd1952, %fd1953;
	{
	.reg .b32 %temp; 
	mov.b64 	{%temp, %r529}, %fd1953;
	}
	shr.u32 	%r530, %r529, 20;
	and.b32  	%r531, %r530, 2047;
	add.s32 	%r532, %r531, -1012;
	mov.b64 	%rd184, %fd1953;
	shl.b64 	%rd185, %rd184, %r532;
	setp.eq.s64 	%p194, %rd185, -9223372036854775808;
	{ // callseq 5, 0
	.param .b64 param0;
	st.param.f64 	[param0], %fd6;
	.param .b64 param1;
	st.param.f64 	[param1], %fd1953;
	.param .b64 retval0;
	call.uni (retval0), 
	__internal_accurate_pow, 
	(
	param0, 
	param1
	);
	ld.param.f64 	%fd1955, [retval0];
	} // callseq 5
	neg.f64 	%fd1957, %fd1955;
	selp.f64 	%fd1958, %fd1957, %fd1955, %p194;
	selp.f64 	%fd1959, %fd1958, %fd1955, %p191;
	add.f64 	%fd1960, %fd4, %fd1953;
	{
	.reg .b32 %temp; 
	mov.b64 	{%temp, %r533}, %fd1960;
	}
	and.b32  	%r534, %r533, 2146435072;
	setp.eq.s32 	%p195, %r534, 2146435072;
	add.rn.f64 	%fd1961, %fd4, %fd1953;
	selp.f64 	%fd1962, %fd1961, %fd1959, %p195;
	selp.f64 	%fd1963, 0d3FF0000000000000, %fd1962, %p190;
	fma.rn.f64 	%fd1964, %fd1954, %fd1963, %fd1951;
	ld.f64 	%fd1965, [%rd180+16];
	add.s32 	%r535, %r3447, 3;
	cvt.rn.f64.u32 	%fd1966, %r535;
	div.rn.f64 	%fd1967, %fd1965, %fd1966;
	{
	.reg .b32 %temp; 
	mov.b64 	{%temp, %r536}, %fd1966;
	}
	shr.u32 	%r537, %r536, 20;
	and.b32  	%r538, %r537, 2047;
	add.s32 	%r539, %r538, -1012;
	mov.b64 	%rd187, %fd1966;
	shl.b64 	%rd188, %rd187, %r539;
	setp.eq.s64 	%p196, %rd188, -9223372036854775808;
	{ // callseq 6, 0
	.param .b64 param0;
	st.param.f64 	[param0], %fd6;
	.param .b64 param1;
	st.param.f64 	[param1], %fd1966;
	.param .b64 retval0;
	call.uni (retval0), 
	__internal_accurate_pow, 
	(
	param0, 
	param1
	);
	ld.param.f64 	%fd1968, [retval0];
	} // callseq 6
	neg.f64 	%fd1970, %fd1968;
	selp.f64 	%fd1971, %fd1970, %fd1968, %p196;
	selp.f64 	%fd1972, %fd1971, %fd1968, %p191;
	add.f64 	%fd1973, %fd4, %fd1966;
	{
	.reg .b32 %temp; 
	mov.b64 	{%temp, %r540}, %fd1973;
	}
	and.b32  	%r541, %r540, 2146435072;
	setp.eq.s32 	%p197, %r541, 2146435072;
	add.rn.f64 	%fd1974, %fd4, %fd1966;
	selp.f64 	%fd1975, %fd1974, %fd1972, %p197;
	selp.f64 	%fd1976, 0d3FF0000000000000, %fd1975, %p190;
	fma.rn.f64 	%fd1977, %fd1967, %fd1976, %fd1964;
	ld.f64 	%fd1978, [%rd180+24];
	add.s32 	%r3447, %r3447, 4;
	cvt.rn.f64.u32 	%fd1979, %r3447;
	div.rn.f64 	%fd1980, %fd1978, %fd1979;
	{
	.reg .b32 %temp; 
	mov.b64 	{%temp, %r542}, %fd1979;
	}
	shr.u32 	%r543, %r542, 20;
	and.b32  	%r544, %r543, 2047;
	add.s32 	%r545, %r544, -1012;
	mov.b64 	%rd190, %fd1979;
	shl.b64 	%rd191, %rd190, %r545;
	setp.eq.s64 	%p198, %rd191, -9223372036854775808;
	{ // callseq 7, 0
	.param .b64 param0;
	st.param.f64 	[param0], %fd6;
	.param .b64 param1;
	st.param.f64 	[param1], %fd1979;
	.param .b64 retval0;
	call.uni (retval0), 
	__internal_accurate_pow, 
	(
	param0, 
	param1
	);
	ld.param.f64 	%fd1981, [retval0];
	} // callseq 7
	neg.f64 	%fd1983, %fd1981;
	selp.f64 	%fd1984, %fd1983, %fd1981, %p198;
	selp.f64 	%fd1985, %fd1984, %fd1981, %p191;
	add.f64 	%fd1986, %fd4, %fd1979;
	{
	.reg .b32 %temp; 
	mov.b64 	{%temp, %r546}, %fd1986;
	}
	and.b32  	%r547, %r546, 2146435072;
	setp.eq.s32 	%p199, %r547, 2146435072;
	add.rn.f64 	%fd1987, %fd4, %fd1979;
	selp.f64 	%fd1988, %fd1987, %fd1985, %p199;
	selp.f64 	%fd1989, 0d3FF0000000000000, %fd1988, %p190;
	fma.rn.f64 	%fd3776, %fd1980, %fd1989, %fd1977;
	setp.ne.s32 	%p200, %r3447, %r22;
	mov.u32 	%r3448, %r22;
	@%p200 bra 	$L__BB0_28;
$L__BB0_29:
	setp.eq.s32 	%p201, %r21, 0;
	@%p201 bra 	$L__BB0_50;
	setp.eq.f64 	%p202, %fd4, 0d3FF0000000000000;
	setp.lt.s32 	%p203, %r23, 0;
	setp.eq.s32 	%p204, %r21, 1;
	mul.wide.u32 	%rd193, %r3448, 8;
	add.s64 	%rd4, %rd153, %rd193;
	ld.f64 	%fd1990, [%rd4];
	add.s32 	%r548, %r3448, 1;
	cvt.rn.f64.u32 	%fd1991, %r548;
	div.rn.f64 	%fd1992, %fd1990, %fd1991;
	{
	.reg .b32 %temp; 
	mov.b64 	{%temp, %r549}, %fd1991;
	}
	shr.u32 	%r550, %r549, 20;
	and.b32  	%r551, %r550, 2047;
	add.s32 	%r552, %r551, -1012;
	mov.b64 	%rd194, %fd1991;
	shl.b64 	%rd195, %rd194, %r552;
	setp.eq.s64 	%p205, %rd195, -9223372036854775808;
	{ // callseq 8, 0
	.param .b64 param0;
	st.param.f64 	[param0], %fd6;
	.param .b64 param1;
	st.param.f64 	[param1], %fd1991;
	.param .b64 retval0;
	call.uni (retval0), 
	__internal_accurate_pow, 
	(
	param0, 
	param1
	);
	ld.param.f64 	%fd1993, [retval0];
	} // callseq 8
	neg.f64 	%fd1995, %fd1993;
	selp.f64 	%fd1996, %fd1995, %fd1993, %p205;
	selp.f64 	%fd1997, %fd1996, %fd1993, %p203;
	add.f64 	%fd1998, %fd4, %fd1991;
	{
	.reg .b32 %temp; 
	mov.b64 	{%temp, %r553}, %fd1998;
	}
	and.b32  	%r554, %r553, 2146435072;
	setp.eq.s32 	%p206, %r554, 2146435072;
	add.rn.f64 	%fd1999, %fd4, %fd1991;
	selp.f64 	%fd2000, %fd1999, %fd1997, %p206;
	selp.f64 	%fd2001, 0d3FF0000000000000, %fd2000, %p202;
	fma.rn.f64 	%fd3776, %fd1992, %fd2001, %fd3776;
	@%p204 bra 	$L__BB0_50;
	setp.eq.f64 	%p207, %fd4, 0d3FF0000000000000;
	setp.lt.s32 	%p208, %r23, 0;
	setp.eq.s32 	%p209, %r21, 2;
	ld.f64 	%fd2002, [%rd4+8];
	add.s32 	%r555, %r3448, 2;
	cvt.rn.f64.u32 	%fd2003, %r555;
	div.rn.f64 	%fd2004, %fd2002, %fd2003;
	{
	.reg .b32 %temp; 
	mov.b64 	{%temp, %r556}, %fd2003;
	}
	shr.u32 	%r557, %r556, 20;
	and.b32  	%r558, %r557, 2047;
	add.s32 	%r559, %r558, -1012;
	mov.b64 	%rd197, %fd2003;
	shl.b64 	%rd198, %rd197, %r559;
	setp.eq.s64 	%p210, %rd198, -9223372036854775808;
	{ // callseq 9, 0
	.param .b64 param0;
	st.param.f64 	[param0], %fd6;
	.param .b64 param1;
	st.param.f64 	[param1], %fd2003;
	.param .b64 retval0;
	call.uni (retval0), 
	__internal_accurate_pow, 
	(
	param0, 
	param1
	);
	ld.param.f64 	%fd2005, [retval0];
	} // callseq 9
	neg.f64 	%fd2007, %fd2005;
	selp.f64 	%fd2008, %fd2007, %fd2005, %p210;
	selp.f64 	%fd2009, %fd2008, %fd2005, %p208;
	add.f64 	%fd2010, %fd4, %fd2003;
	{
	.reg .b32 %temp; 
	mov.b64 	{%temp, %r560}, %fd2010;
	}
	and.b32  	%r561, %r560, 2146435072;
	setp.eq.s32 	%p211, %r561, 2146435072;
	add.rn.f64 	%fd2011, %fd4, %fd2003;
	selp.f64 	%fd2012, %fd2011, %fd2009, %p211;
	selp.f64 	%fd2013, 0d3FF0000000000000, %fd2012, %p207;
	fma.rn.f64 	%fd3776, %fd2004, %fd2013, %fd3776;
	@%p209 bra 	$L__BB0_50;
	setp.eq.f64 	%p212, %fd4, 0d3FF0000000000000;
	setp.lt.s32 	%p213, %r23, 0;
	ld.f64 	%fd2014, [%rd4+16];
	add.s32 	%r562, %r3448, 3;
	cvt.rn.f64.u32 	%fd2015, %r562;
	div.rn.f64 	%fd2016, %fd2014, %fd2015;
	{
	.reg .b32 %temp; 
	mov.b64 	{%temp, %r563}, %fd2015;
	}
	shr.u32 	%r564, %r563, 20;
	and.b32  	%r565, %r564, 2047;
	add.s32 	%r566, %r565, -1012;
	mov.b64 	%rd200, %fd2015;
	shl.b64 	%rd201, %rd200, %r566;
	setp.eq.s64 	%p214, %rd201, -9223372036854775808;
	{ // callseq 10, 0
	.param .b64 param0;
	st.param.f64 	[param0], %fd6;
	.param .b64 param1;
	st.param.f64 	[param1], %fd2015;
	.param .b64 retval0;
	call.uni (retval0), 
	__internal_accurate_pow, 
	(
	param0, 
	param1
	);
	ld.param.f64 	%fd2017, [retval0];
	} // callseq 10
	neg.f64 	%fd2019, %fd2017;
	selp.f64 	%fd2020, %fd2019, %fd2017, %p214;
	selp.f64 	%fd2021, %fd2020, %fd2017, %p213;
	add.f64 	%fd2022, %fd4, %fd2015;
	{
	.reg .b32 %temp; 
	mov.b64 	{%temp, %r567}, %fd2022;
	}
	and.b32  	%r568, %r567, 2146435072;
	setp.eq.s32 	%p215, %r568, 2146435072;
	add.rn.f64 	%fd2023, %fd4, %fd2015;
	selp.f64 	%fd2024, %fd2023, %fd2021, %p215;
	selp.f64 	%fd2025, 0d3FF0000000000000, %fd2024, %p212;
	fma.rn.f64 	%fd3776, %fd2016, %fd2025, %fd3776;
	bra.uni 	$L__BB0_50;
$L__BB0_33:
	setp.eq.s32 	%p152, %r18, 0;
	mov.f64 	%fd3776, 0d0000000000000000;
	mov.b32 	%r3450, 0;
	@%p152 bra 	$L__BB0_44;
	mov.f64 	%fd3776, 0d0000000000000000;
	mov.b32 	%r3449, 0;
$L__BB0_35:
	setp.neu.f64 	%p153, %fd4, 0d0000000000000000;
	setp.lt.s32 	%p154, %r23, 0;
	mul.wide.u32 	%rd170, %r3449, 8;
	add.s64 	%rd5, %rd153, %rd170;
	ld.f64 	%fd22, [%rd5];
	add.s32 	%r472, %r3449, 1;
	cvt.rn.f64.u32 	%fd23, %r472;
	{
	.reg .b32 %temp; 
	mov.b64 	{%temp, %r31}, %fd23;
	}
	shr.u32 	%r473, %r31, 20;
	and.b32  	%r474, %r473, 2047;
	add.s32 	%r475, %r474, -1012;
	mov.b64 	%rd171, %fd23;
	shl.b64 	%rd172, %rd171, %r475;
	setp.eq.s64 	%p155, %rd172, -9223372036854775808;
	{ // callseq 1, 0
	.param .b64 param0;
	st.param.f64 	[param0], %fd6;
	.param .b64 param1;
	st.param.f64 	[param1], %fd23;
	.param .b64 retval0;
	call.uni (retval0), 
	__internal_accurate_pow, 
	(
	param0, 
	param1
	);
	ld.param.f64 	%fd1918, [retval0];
	} // callseq 1
	and.pred  	%p1, %p154, %p155;
	neg.f64 	%fd1920, %fd1918;
	selp.f64 	%fd3769, %fd1920, %fd1918, %p1;
	@%p153 bra 	$L__BB0_37;
	setp.eq.s64 	%p156, %rd172, -9223372036854775808;
	selp.b32 	%r476, %r23, 0, %p156;
	setp.lt.s32 	%p157, %r31, 0;
	or.b32  	%r477, %r476, 2146435072;
	selp.b32 	%r478, %r477, %r476, %p157;
	mov.b32 	%r479, 0;
	mov.b64 	%fd3769, {%r479, %r478};
$L__BB0_37:
	setp.neu.f64 	%p158, %fd6, 0d7FF0000000000000;
	add.f64 	%fd1921, %fd4, %fd23;
	{
	.reg .b32 %temp; 
	mov.b64 	{%temp, %r480}, %fd1921;
	}
	and.b32  	%r481, %r480, 2146435072;
	setp.ne.s32 	%p159, %r481, 2146435072;
	or.pred  	%p160, %p159, %p158;
	@%p160 bra 	$L__BB0_39;
	setp.lt.s32 	%p161, %r31, 0;
	selp.b32 	%r482, 0, 2146435072, %p161;
	and.b32  	%r483, %r31, 2147483647;
	setp.ne.s32 	%p162, %r483, 1071644672;
	or.b32  	%r484, %r482, -2147483648;
	selp.b32 	%r485, %r484, %r482, %p162;
	selp.b32 	%r486, %r485, %r482, %p1;
	mov.b32 	%r487, 0;
	mov.b64 	%fd3769, {%r487, %r486};
$L__BB0_39:
	setp.eq.f64 	%p163, %fd4, 0d3FF0000000000000;
	setp.neu.f64 	%p164, %fd4, 0d0000000000000000;
	setp.lt.s32 	%p165, %r23, 0;
	selp.f64 	%fd1922, 0d3FF0000000000000, %fd3769, %p163;
	div.rn.f64 	%fd1923, %fd22, %fd23;
	fma.rn.f64 	%fd29, %fd1923, %fd1922, %fd3776;
	ld.f64 	%fd30, [%rd5+8];
	add.s32 	%r3449, %r3449, 2;
	cvt.rn.f64.u32 	%fd31, %r3449;
	{
	.reg .b32 %temp; 
	mov.b64 	{%temp, %r33}, %fd31;
	}
	shr.u32 	%r488, %r33, 20;
	and.b32  	%r489, %r488, 2047;
	add.s32 	%r490, %r489, -1012;
	mov.b64 	%rd173, %fd31;
	shl.b64 	%rd174, %rd173, %r490;
	setp.eq.s64 	%p166, %rd174, -9223372036854775808;
	{ // callseq 2, 0
	.param .b64 param0;
	st.param.f64 	[param0], %fd6;
	.param .b64 param1;
	st.param.f64 	[param1], %fd31;
	.param .b64 retval0;
	call.uni (retval0), 
	__internal_accurate_pow, 
	(
	param0, 
	param1
	);
	ld.param.f64 	%fd1924, [retval0];
	} // callseq 2
	and.pred  	%p2, %p165, %p166;
	neg.f64 	%fd1926, %fd1924;
	selp.f64 	%fd3771, %fd1926, %fd1924, %p2;
	@%p164 bra 	$L__BB0_41;
	setp.eq.s64 	%p167, %rd174, -9223372036854775808;
	selp.b32 	%r491, %r23, 0, %p167;
	setp.lt.s32 	%p168, %r33, 0;
	or.b32  	%r492, %r491, 2146435072;
	selp.b32 	%r493, %r492, %r491, %p168;
	mov.b32 	%r494, 0;
	mov.b64 	%fd3771, {%r494, %r493};
$L__BB0_41:
	setp.neu.f64 	%p169, %fd6, 0d7FF0000000000000;
	add.f64 	%fd1927, %fd4, %fd31;
	{
	.reg .b32 %temp; 
	mov.b64 	{%temp, %r495}, %fd1927;
	}
	and.b32  	%r496, %r495, 2146435072;
	setp.ne.s32 	%p170, %r496, 2146435072;
	or.pred  	%p171, %p170, %p169;
	@%p171 bra 	$L__BB0_43;
	setp.lt.s32 	%p172, %r33, 0;
	selp.b32 	%r497, 0, 2146435072, %p172;
	and.b32  	%r498, %r33, 2147483647;
	setp.ne.s32 	%p173, %r498, 1071644672;
	or.b32  	%r499, %r497, -2147483648;
	selp.b32 	%r500, %r499, %r497, %p173;
	selp.b32 	%r501, %r500, %r497, %p2;
	mov.b32 	%r502, 0;
	mov.b64 	%fd3771, {%r502, %r501};
$L__BB0_43:
	setp.eq.f64 	%p174, %fd4, 0d3FF0000000000000;
	selp.f64 	%fd1928, 0d3FF0000000000000, %fd3771, %p174;
	div.rn.f64 	%fd1929, %fd30, %fd31;
	fma.rn.f64 	%fd3776, %fd1929, %fd1928, %fd29;
	setp.ne.s32 	%p175, %r3449, %r20;
	mov.u32 	%r3450, %r20;
	@%p175 bra 	$L__BB0_35;
$L__BB0_44:
	setp.eq.s32 	%p176, %r19, 0;
	@%p176 bra 	$L__BB0_50;
	setp.neu.f64 	%p177, %fd4, 0d0000000000000000;
	setp.lt.s32 	%p178, %r23, 0;
	mul.wide.u32 	%rd175, %r3450, 8;
	add.s64 	%rd176, %rd153, %rd175;
	ld.f64 	%fd40, [%rd176];
	add.s32 	%r503, %r3450, 1;
	cvt.rn.f64.u32 	%fd41, %r503;
	{
	.reg .b32 %temp; 
	mov.b64 	{%temp, %r35}, %fd41;
	}
	shr.u32 	%r504, %r35, 20;
	and.b32  	%r505, %r504, 2047;
	add.s32 	%r506, %r505, -1012;
	mov.b64 	%rd177, %fd41;
	shl.b64 	%rd178, %rd177, %r506;
	setp.eq.s64 	%p179, %rd178, -9223372036854775808;
	{ // callseq 3, 0
	.param .b64 param0;
	st.param.f64 	[param0], %fd6;
	.param .b64 param1;
	st.param.f64 	[param1], %fd41;
	.param .b64 retval0;
	call.uni (retval0), 
	__internal_accurate_pow, 
	(
	param0, 
	param1
	);
	ld.param.f64 	%fd1930, [retval0];
	} // callseq 3
	and.pred  	%p3, %p178, %p179;
	neg.f64 	%fd1932, %fd1930;
	selp.f64 	%fd3775, %fd1932, %fd1930, %p3;
	@%p177 bra 	$L__BB0_47;
	setp.eq.s64 	%p180, %rd178, -9223372036854775808;
	selp.b32 	%r507, %r23, 0, %p180;
	setp.lt.s32 	%p181, %r35, 0;
	or.b32  	%r508, %r507, 2146435072;
	selp.b32 	%r509, %r508, %r507, %p181;
	mov.b32 	%r510, 0;
	mov.b64 	%fd3775, {%r510, %r509};
$L__BB0_47:
	setp.neu.f64 	%p182, %fd6, 0d7FF0000000000000;
	add.f64 	%fd1933, %fd4, %fd41;
	{
	.reg .b32 %temp; 
	mov.b64 	{%temp, %r511}, %fd1933;
	}
	and.b32  	%r512, %r511, 2146435072;
	setp.ne.s32 	%p183, %r512, 2146435072;
	or.pred  	%p184, %p183, %p182;
	@%p184 bra 	$L__BB0_49;
	setp.lt.s32 	%p185, %r35, 0;
	selp.b32 	%r513, 0, 2146435072, %p185;
	and.b32  	%r514, %r35, 2147483647;
	setp.ne.s32 	%p186, %r514, 1071644672;
	or.b32  	%r515, %r513, -2147483648;
	selp.b32 	%r516, %r515, %r513, %p186;
	selp.b32 	%r517, %r516, %r513, %p3;
	mov.b32 	%r518, 0;
	mov.b64 	%fd3775, {%r518, %r517};
$L__BB0_49:
	setp.eq.f64 	%p187, %fd4, 0d3FF0000000000000;
	selp.f64 	%fd1934, 0d3FF0000000000000, %fd3775, %p187;
	div.rn.f64 	%fd1935, %fd40, %fd41;
	fma.rn.f64 	%fd3776, %fd1935, %fd1934, %fd3776;
$L__BB0_50:
	ld.param.u32 	%r3359, [_Z11distributordPdS_ii_param_3];
	setp.lt.s32 	%p246, %r3359, 1;
	add.f64 	%fd3787, %fd4, %fd3759;
	mov.f64 	%fd3782, 0d0000000000000000;
	@%p246 bra 	$L__BB0_77;
	setp.eq.s32 	%p247, %r18, 0;
	{
	.reg .b32 %temp; 
	mov.b64 	{%temp, %r36}, %fd3787;
	}
	abs.f64 	%fd50, %fd3787;
	mov.f64 	%fd3782, 0d0000000000000000;
	mov.b32 	%r3452, 0;
	@%p247 bra 	$L__BB0_68;
	mov.f64 	%fd3782, 0d0000000000000000;
	mov.b32 	%r3451, 0;
$L__BB0_53:
	setp.neu.f64 	%p248, %fd3787, 0d0000000000000000;
	setp.lt.s32 	%p249, %r36, 0;
	mul.wide.u32 	%rd220, %r3451, 8;
	add.s64 	%rd9, %rd153, %rd220;
	ld.f64 	%fd52, [%rd9];
	add.s32 	%r646, %r3451, 1;
	cvt.rn.f64.u32 	%fd53, %r646;
	{
	.reg .b32 %temp; 
	mov.b64 	{%temp, %r38}, %fd53;
	}
	shr.u32 	%r647, %r38, 20;
	and.b32  	%r648, %r647, 2047;
	add.s32 	%r649, %r648, -1012;
	mov.b64 	%rd221, %fd53;
	shl.b64 	%rd222, %rd221, %r649;
	setp.eq.s64 	%p250, %rd222, -9223372036854775808;
	{ // callseq 11, 0
	.param .b64 param0;
	st.param.f64 	[param0], %fd50;
	.param .b64 param1;
	st.param.f64 	[param1], %fd53;
	.param .b64 retval0;
	call.uni (retval0), 
	__internal_accurate_pow, 
	(
	param0, 
	param1
	);
	ld.param.f64 	%fd2092, [retval0];
	} // callseq 11
	and.pred  	%p4, %p249, %p250;
	neg.f64 	%fd2094, %fd2092;
	selp.f64 	%fd3779, %fd2094, %fd2092, %p4;
	@%p248 bra 	$L__BB0_55;
	setp.eq.s64 	%p251, %rd222, -9223372036854775808;
	selp.b32 	%r650, %r36, 0, %p251;
	setp.lt.s32 	%p252, %r38, 0;
	or.b32  	%r651, %r650, 2146435072;
	selp.b32 	%r652, %r651, %r650, %p252;
	mov.b32 	%r653, 0;
	mov.b64 	%fd3779, {%r653, %r652};
$L__BB0_55:
	add.f64 	%fd2095, %fd3787, %fd53;
	{
	.reg .b32 %temp; 
	mov.b64 	{%temp, %r654}, %fd2095;
	}
	and.b32  	%r655, %r654, 2146435072;
	setp.ne.s32 	%p253, %r655, 2146435072;
	@%p253 bra 	$L__BB0_60;
	setp.num.f64 	%p254, %fd3787, %fd3787;
	@%p254 bra 	$L__BB0_58;
	add.rn.f64 	%fd3779, %fd3787, %fd53;
	bra.uni 	$L__BB0_60;
$L__BB0_58:
	setp.neu.f64 	%p255, %fd50, 0d7FF0000000000000;
	@%p255 bra 	$L__BB0_60;
	setp.lt.s32 	%p256, %r38, 0;
	selp.b32 	%r656, 0, 2146435072, %p256;
	and.b32  	%r657, %r38, 2147483647;
	setp.ne.s32 	%p257, %r657, 1071644672;
	or.b32  	%r658, %r656, -2147483648;
	selp.b32 	%r659, %r658, %r656, %p257;
	selp.b32 	%r660, %r659, %r656, %p4;
	mov.b32 	%r661, 0;
	mov.b64 	%fd3779, {%r661, %r660};
$L__BB0_60:
	setp.eq.f64 	%p258, %fd3787, 0d3FF0000000000000;
	setp.neu.f64 	%p259, %fd3787, 0d0000000000000000;
	setp.lt.s32 	%p260, %r36, 0;
	selp.f64 	%fd2096, 0d3FF0000000000000, %fd3779, %p258;
	div.rn.f64 	%fd2097, %fd52, %fd53;
	fma.rn.f64 	%fd60, %fd2097, %fd2096, %fd3782;
	ld.f64 	%fd61, [%rd9+8];
	add.s32 	%r3451, %r3451, 2;
	cvt.rn.f64.u32 	%fd62, %r3451;
	{
	.reg .b32 %temp; 
	mov.b64 	{%temp, %r40}, %fd62;
	}
	shr.u32 	%r662, %r40, 20;
	and.b32  	%r663, %r662, 2047;
	add.s32 	%r664, %r663, -1012;
	mov.b64 	%rd223, %fd62;
	shl.b64 	%rd224, %rd223, %r664;
	setp.eq.s64 	%p261, %rd224, -9223372036854775808;
	{ // callseq 12, 0
	.param .b64 param0;
	st.param.f64 	[param0], %fd50;
	.param .b64 param1;
	st.param.f64 	[param1], %fd62;
	.param .b64 retval0;
	call.uni (retval0), 
	__internal_accurate_pow, 
	(
	param0, 
	param1
	);
	ld.param.f64 	%fd2098, [retval0];
	} // callseq 12
	and.pred  	%p5, %p260, %p261;
	neg.f64 	%fd2100, %fd2098;
	selp.f64 	%fd3781, %fd2100, %fd2098, %p5;
	@%p259 bra 	$L__BB0_62;
	setp.eq.s64 	%p262, %rd224, -9223372036854775808;
	selp.b32 	%r665, %r36, 0, %p262;
	setp.lt.s32 	%p263, %r40, 0;
	or.b32  	%r666, %r665, 2146435072;
	selp.b32 	%r667, %r666, %r665, %p263;
	mov.b32 	%r668, 0;
	mov.b64 	%fd3781, {%r668, %r667};
$L__BB0_62:
	add.f64 	%fd2101, %fd3787, %fd62;
	{
	.reg .b32 %temp; 
	mov.b64 	{%temp, %r669}, %fd2101;
	}
	and.b32  	%r670, %r669, 2146435072;
	setp.ne.s32 	%p264, %r670, 2146435072;
	@%p264 bra 	$L__BB0_67;
	setp.nan.f64 	%p265, %fd3787, %fd3787;
	@%p265 bra 	$L__BB0_66;
	setp.neu.f64 	%p266, %fd50, 0d7FF0000000000000;
	@%p266 bra 	$L__BB0_67;
	setp.lt.s32 	%p267, %r40, 0;
	selp.b32 	%r671, 0, 2146435072, %p267;
	and.b32  	%r672, %r40, 2147483647;
	setp.ne.s32 	%p268, %r672, 1071644672;
	or.b32  	%r673, %r671, -2147483648;
	selp.b32 	%r674, %r673, %r671, %p268;
	selp.b32 	%r675, %r674, %r671, %p5;
	mov.b32 	%r676, 0;
	mov.b64 	%fd3781, {%r676, %r675};
	bra.uni 	$L__BB0_67;
$L__BB0_66:
	add.rn.f64 	%fd3781, %fd3787, %fd62;
$L__BB0_67:
	setp.eq.f64 	%p269, %fd3787, 0d3FF0000000000000;
	selp.f64 	%fd2102, 0d3FF0000000000000, %fd3781, %p269;
	div.rn.f64 	%fd2103, %fd61, %fd62;
	fma.rn.f64 	%fd3782, %fd2103, %fd2102, %fd60;
	setp.ne.s32 	%p270, %r3451, %r20;
	mov.u32 	%r3452, %r20;
	@%p270 bra 	$L__BB0_53;
$L__BB0_68:
	setp.eq.s32 	%p271, %r19, 0;
	@%p271 bra 	$L__BB0_77;
	setp.neu.f64 	%p272, %fd3787, 0d0000000000000000;
	setp.lt.s32 	%p273, %r36, 0;
	mul.wide.u32 	%rd225, %r3452, 8;
	add.s64 	%rd226, %rd153, %rd225;
	ld.f64 	%fd72, [%rd226];
	add.s32 	%r677, %r3452, 1;
	cvt.rn.f64.u32 	%fd73, %r677;
	{
	.reg .b32 %temp; 
	mov.b64 	{%temp, %r42}, %fd73;
	}
	shr.u32 	%r678, %r42, 20;
	and.b32  	%r679, %r678, 2047;
	add.s32 	%r680, %r679, -1012;
	mov.b64 	%rd227, %fd73;
	shl.b64 	%rd228, %rd227, %r680;
	setp.eq.s64 	%p274, %rd228, -9223372036854775808;
	{ // callseq 13, 0
	.param .b64 param0;
	st.param.f64 	[param0], %fd50;
	.param .b64 param1;
	st.param.f64 	[param1], %fd73;
	.param .b64 retval0;
	call.uni (retval0), 
	__internal_accurate_pow, 
	(
	param0, 
	param1
	);
	ld.param.f64 	%fd2104, [retval0];
	} // callseq 13
	and.pred  	%p6, %p273, %p274;
	neg.f64 	%fd2106, %fd2104;
	selp.f64 	%fd3785, %fd2106, %fd2104, %p6;
	@%p272 bra 	$L__BB0_71;
	setp.eq.s64 	%p275, %rd228, -9223372036854775808;
	selp.b32 	%r681, %r36, 0, %p275;
	setp.lt.s32 	%p276, %r42, 0;
	or.b32  	%r682, %r681, 2146435072;
	selp.b32 	%r683, %r682, %r681, %p276;
	mov.b32 	%r684, 0;
	mov.b64 	%fd3785, {%r684, %r683};
$L__BB0_71:
	add.f64 	%fd2107, %fd3787, %fd73;
	{
	.reg .b32 %temp; 
	mov.b64 	{%temp, %r685}, %fd2107;
	}
	and.b32  	%r686, %r685, 2146435072;
	setp.ne.s32 	%p277, %r686, 2146435072;
	@%p277 bra 	$L__BB0_76;
	setp.nan.f64 	%p278, %fd3787, %fd3787;
	@%p278 bra 	$L__BB0_75;
	setp.neu.f64 	%p279, %fd50, 0d7FF0000000000000;
	@%p279 bra 	$L__BB0_76;
	setp.lt.s32 	%p280, %r42, 0;
	selp.b32 	%r687, 0, 2146435072, %p280;
	and.b32  	%r688, %r42, 2147483647;
	setp.ne.s32 	%p281, %r688, 1071644672;
	or.b32  	%r689, %r687, -2147483648;
	selp.b32 	%r690, %r689, %r687, %p281;
	selp.b32 	%r691, %r690, %r687, %p6;
	mov.b32 	%r692, 0;
	mov.b64 	%fd3785, {%r692, %r691};
	bra.uni 	$L__BB0_76;
$L__BB0_75:
	add.rn.f64 	%fd3785, %fd3787, %fd73;
$L__BB0_76:
	setp.eq.f64 	%p282, %fd3787, 0d3FF0000000000000;
	selp.f64 	%fd2108, 0d3FF0000000000000, %fd3785, %p282;
	div.rn.f64 	%fd2109, %fd72, %fd73;
	fma.rn.f64 	%fd3782, %fd2109, %fd2108, %fd3782;
$L__BB0_77:
	sub.f64 	%fd2110, %fd3782, %fd2;
	sub.f64 	%fd2111, %fd3776, %fd2;
	mul.f64 	%fd2112, %fd2111, %fd2110;
	setp.gtu.f64 	%p283, %fd2112, 0d0000000000000000;
	@%p283 bra 	$L__BB0_78;
	bra.uni 	$L__BB0_86;
$L__BB0_78:
	ld.param.u32 	%r3437, [_Z11distributordPdS_ii_param_3];
	setp.lt.s32 	%p2147, %r3437, 1;
	mov.f64 	%fd3820, 0d0000000000000000;
	@%p2147 bra 	$L__BB0_192;
	setp.eq.s32 	%p2148, %r18, 0;
	{
	.reg .b32 %temp; 
	mov.b64 	{%temp, %r43}, %fd4;
	}
	abs.f64 	%fd82, %fd4;
	mov.f64 	%fd3820, 0d0000000000000000;
	mov.b32 	%r3457, 0;
	@%p2148 bra 	$L__BB0_183;
	mov.f64 	%fd3820, 0d0000000000000000;
	mov.b32 	%r3458, 0;
$L__BB0_81:
	setp.neu.f64 	%p2149, %fd4, 0d0000000000000000;
	setp.lt.s32 	%p2150, %r43, 0;
	mul.wide.u32 	%rd719, %r3458, 8;
	add.s64 	%rd27, %rd153, %rd719;
	ld.f64 	%fd199, [%rd27];
	add.s32 	%r3251, %r3458, 1;
	cvt.rn.f64.u32 	%fd200, %r3251;
	{
	.reg .b32 %temp; 
	mov.b64 	{%temp, %r66}, %fd200;
	}
	shr.u32 	%r3252, %r66, 20;
	and.b32  	%r3253, %r3252, 2047;
	add.s32 	%r3254, %r3253, -1012;
	mov.b64 	%rd720, %fd200;
	shl.b64 	%rd721, %rd720, %r3254;
	setp.eq.s64 	%p2151, %rd721, -9223372036854775808;
	{ // callseq 160, 0
	.param .b64 param0;
	st.param.f64 	[param0], %fd82;
	.param .b64 param1;
	st.param.f64 	[param1], %fd200;
	.param .b64 retval0;
	call.uni (retval0), 
	__internal_accurate_pow, 
	(
	param0, 
	param1
	);
	ld.param.f64 	%fd3704, [retval0];
	} // callseq 160
	and.pred  	%p18, %p2150, %p2151;
	neg.f64 	%fd3706, %fd3704;
	selp.f64 	%fd3823, %fd3706, %fd3704, %p18;
	@%p2149 bra 	$L__BB0_83;
	setp.eq.s64 	%p2152, %rd721, -9223372036854775808;
	selp.b32 	%r3255, %r43, 0, %p2152;
	setp.lt.s32 	%p2153, %r66, 0;
	or.b32  	%r3256, %r3255, 2146435072;
	selp.b32 	%r3257, %r3256, %r3255, %p2153;
	mov.b32 	%r3258, 0;
	mov.b64 	%fd3823, {%r3258, %r3257};
$L__BB0_83:
	add.f64 	%fd3707, %fd4, %fd200;
	{
	.reg .b32 %temp; 
	mov.b64 	{%temp, %r3259}, %fd3707;
	}
	and.b32  	%r3260, %r3259, 2146435072;
	setp.ne.s32 	%p2154, %r3260, 2146435072;
	@%p2154 bra 	$L__BB0_202;
	setp.num.f64 	%p2155, %fd4, %fd4;
	@%p2155 bra 	$L__BB0_200;
	add.rn.f64 	%fd3823, %fd4, %fd200;
	bra.uni 	$L__BB0_202;
$L__BB0_86:
	mov.f64 	%fd83, %fd3787;
	ld.param.u32 	%r3360, [_Z11distributordPdS_ii_param_3];
	setp.lt.s32 	%p284, %r3360, 1;
	mov.f64 	%fd3793, 0d0000000000000000;
	@%p284 bra 	$L__BB0_113;
	setp.eq.s32 	%p285, %r18, 0;
	{
	.reg .b32 %temp; 
	mov.b64 	{%temp, %r44}, %fd83;
	}
	abs.f64 	%fd84, %fd83;
	mov.f64 	%fd3793, 0d0000000000000000;
	mov.b32 	%r3454, 0;
	@%p285 bra 	$L__BB0_104;
	mov.f64 	%fd3793, 0d0000000000000000;
	mov.b32 	%r3453, 0;
$L__BB0_89:
	setp.neu.f64 	%p286, %fd83, 0d0000000000000000;
	setp.lt.s32 	%p287, %r44, 0;
	mul.wide.u32 	%rd229, %r3453, 8;
	add.s64 	%rd13, %rd153, %rd229;
	ld.f64 	%fd86, [%rd13];
	add.s32 	%r695, %r3453, 1;
	cvt.rn.f64.u32 	%fd87, %r695;
	{
	.reg .b32 %temp; 
	mov.b64 	{%temp, %r46}, %fd87;
	}
	shr.u32 	%r696, %r46, 20;
	and.b32  	%r697, %r696, 2047;
	add.s32 	%r698, %r697, -1012;
	mov.b64 	%rd230, %fd87;
	shl.b64 	%rd231, %rd230, %r698;
	setp.eq.s64 	%p288, %rd231, -9223372036854775808;
	{ // callseq 14, 0
	.param .b64 param0;
	st.param.f64 	[param0], %fd84;
	.param .b64 param1;
	st.param.f64 	[param1], %fd87;
	.param .b64 retval0;
	call.uni (retval0), 
	__internal_accurate_pow, 
	(
	param0, 
	param1
	);
	ld.param.f64 	%fd2117, [retval0];
	} // callseq 14
	and.pred  	%p7, %p287, %p288;
	neg.f64 	%fd2119, %fd2117;
	selp.f64 	%fd3790, %fd2119, %fd2117, %p7;
	@%p286 bra 	$L__BB0_91;
	setp.eq.s64 	%p289, %rd231, -9223372036854775808;
	selp.b32 	%r699, %r44, 0, %p289;
	setp.lt.s32 	%p290, %r46, 0;
	or.b32  	%r700, %r699, 2146435072;
	selp.b32 	%r701, %r700, %r699, %p290;
	mov.b32 	%r702, 0;
	mov.b64 	%fd3790, {%r702, %r701};
$L__BB0_91:
	add.f64 	%fd2120, %fd83, %fd87;
	{
	.reg .b32 %temp; 
	mov.b64 	{%temp, %r703}, %fd2120;
	}
	and.b32  	%r704, %r703, 2146435072;
	setp.ne.s32 	%p291, %r704, 2146435072;
	@%p291 bra 	$L__BB0_96;
	setp.num.f64 	%p292, %fd83, %fd83;
	@%p292 bra 	$L__BB0_94;
	add.rn.f64 	%fd3790, %fd83, %fd87;
	bra.uni 	$L__BB0_96;
$L__BB0_94:
	setp.neu.f64 	%p293, %fd84, 0d7FF0000000000000;
	@%p293 bra 	$L__BB0_96;
	setp.lt.s32 	%p294, %r46, 0;
	selp.b32 	%r705, 0, 2146435072, %p294;
	and.b32  	%r706, %r46, 2147483647;
	setp.ne.s32 	%p295, %r706, 1071644672;
	or.b32  	%r707, %r705, -2147483648;
	selp.b32 	%r708, %r707, %r705, %p295;
	selp.b32 	%r709, %r708, %r705, %p7;
	mov.b32 	%r710, 0;
	mov.b64 	%fd3790, {%r710, %r709};
$L__BB0_96:
	setp.eq.f64 	%p296, %fd83, 0d3FF0000000000000;
	setp.neu.f64 	%p297, %fd83, 0d0000000000000000;
	setp.lt.s32 	%p298, %r44, 0;
	selp.f64 	%fd2121, 0d3FF0000000000000, %fd3790, %p296;
	div.rn.f64 	%fd2122, %fd86, %fd87;
	fma.rn.f64 	%fd94, %fd2122, %fd2121, %fd3793;
	ld.f64 	%fd95, [%rd13+8];
	add.s32 	%r3453, %r3453, 2;
	cvt.rn.f64.u32 	%fd96, %r3453;
	{
	.reg .b32 %temp; 
	mov.b64 	{%temp, %r48}, %fd96;
	}
	shr.u32 	%r711, %r48, 20;
	and.b32  	%r712, %r711, 2047;
	add.s32 	%r713, %r712, -1012;
	mov.b64 	%rd232, %fd96;
	shl.b64 	%rd233, %rd232, %r713;
	setp.eq.s64 	%p299, %rd233, -9223372036854775808;
	{ // callseq 15, 0
	.param .b64 param0;
	st.param.f64 	[param0], %fd84;
	.param .b64 param1;
	st.param.f64 	[param1], %fd96;
	.param .b64 retval0;
	call.uni (retval0), 
	__internal_accurate_pow, 
	(
	param0, 
	param1
	);
	ld.param.f64 	%fd2123, [retval0];
	} // callseq 15
	and.pred  	%p8, %p298, %p299;
	neg.f64 	%fd2125, %fd2123;
	selp.f64 	%fd3792, %fd2125, %fd2123, %p8;
	@%p297 bra 	$L__BB0_98;
	setp.eq.s64 	%p300, %rd233, -9223372036854775808;
	selp.b32 	%r714, %r44, 0, %p300;
	setp.lt.s32 	%p301, %r48, 0;
	or.b32  	%r715, %r714, 2146435072;
	selp.b32 	%r716, %r715, %r714, %p301;
	mov.b32 	%r717, 0;
	mov.b64 	%fd3792, {%r717, %r716};
$L__BB0_98:
	add.f64 	%fd2126, %fd83, %fd96;
	{
	.reg .b32 %temp; 
	mov.b64 	{%temp, %r718}, %fd2126;
	}
	and.b32  	%r719, %r718, 2146435072;
	setp.ne.s32 	%p302, %r719, 2146435072;
	@%p302 bra 	$L__BB0_103;
	setp.nan.f64 	%p303, %fd83, %fd83;
	@%p303 bra 	$L__BB0_102;
	setp.neu.f64 	%p304, %fd84, 0d7FF0000000000000;
	@%p304 bra 	$L__BB0_103;
	setp.lt.s32 	%p305, %r48, 0;
	selp.b32 	%r720, 0, 2146435072, %p305;
	and.b32  	%r721, %r48, 2147483647;
	setp.ne.s32 	%p306, %r721, 1071644672;
	or.b32  	%r722, %r720, -2147483648;
	selp.b32 	%r723, %r722, %r720, %p306;
	selp.b32 	%r724, %r723, %r720, %p8;
	mov.b32 	%r725, 0;
	mov.b64 	%fd3792, {%r725, %r724};
	bra.uni 	$L__BB0_103;
$L__BB0_102:
	add.rn.f64 	%fd3792, %fd83, %fd96;
$L__BB0_103:
	setp.eq.f64 	%p307, %fd83, 0d3FF0000000000000;
	selp.f64 	%fd2127, 0d3FF0000000000000, %fd3792, %p307;
	div.rn.f64 	%fd2128, %fd95, %fd96;
	fma.rn.f64 	%fd3793, %fd2128, %fd2127, %fd94;
	setp.ne.s32 	%p308, %r3453, %r20;
	mov.u32 	%r3454, %r20;
	@%p308 bra 	$L__BB0_89;
$L__BB0_104:
	setp.eq.s32 	%p309, %r19, 0;
	@%p309 bra 	$L__BB0_113;
	setp.neu.f64 	%p310, %fd83, 0d0000000000000000;
	setp.lt.s32 	%p311, %r44, 0;
	mul.wide.u32 	%rd234, %r3454, 8;
	add.s64 	%rd235, %rd153, %rd234;
	ld.f64 	%fd106, [%rd235];
	add.s32 	%r726, %r3454, 1;
	cvt.rn.f64.u32 	%fd107, %r726;
	{
	.reg .b32 %temp; 
	mov.b64 	{%temp, %r50}, %fd107;
	}
	shr.u32 	%r727, %r50, 20;
	and.b32  	%r728, %r727, 2047;
	add.s32 	%r729, %r728, -1012;
	mov.b64 	%rd236, %fd107;
	shl.b64 	%rd237, %rd236, %r729;
	setp.eq.s64 	%p312, %rd237, -9223372036854775808;
	{ // callseq 16, 0
	.param .b64 param0;
	st.param.f64 	[param0], %fd84;
	.param .b64 param1;
	st.param.f64 	[param1], %fd107;
	.param .b64 retval0;
	call.uni (retval0), 
	__internal_accurate_pow, 
	(
	param0, 
	param1
	);
	ld.param.f64 	%fd2129, [retval0];
	} // callseq 16
	and.pred  	%p9, %p311, %p312;
	neg.f64 	%fd2131, %fd2129;
	selp.f64 	%fd3796, %fd2131, %fd2129, %p9;
	@%p310 bra 	$L__BB0_107;
	setp.eq.s64 	%p313, %rd237, -9223372036854775808;
	selp.b32 	%r730, %r44, 0, %p313;
	setp.lt.s32 	%p314, %r50, 0;
	or.b32  	%r731, %r730, 2146435072;
	selp.b32 	%r732, %r731, %r730, %p314;
	mov.b32 	%r733, 0;
	mov.b64 	%fd3796, {%r733, %r732};
$L__BB0_107:
	add.f64 	%fd2132, %fd83, %fd107;
	{
	.reg .b32 %temp; 
	mov.b64 	{%temp, %r734}, %fd2132;
	}
	and.b32  	%r735, %r734, 2146435072;
	setp.ne.s32 	%p315, %r735, 2146435072;
	@%p315 bra 	$L__BB0_112;
	setp.nan.f64 	%p316, %fd83, %fd83;
	@%p316 bra 	$L__BB0_111;
	setp.neu.f64 	%p317, %fd84, 0d7FF0000000000000;
	@%p317 bra 	$L__BB0_112;
	setp.lt.s32 	%p318, %r50, 0;
	selp.b32 	%r736, 0, 2146435072, %p318;
	and.b32  	%r737, %r50, 2147483647;
	setp.ne.s32 	%p319, %r737, 1071644672;
	or.b32  	%r738, %r736, -2147483648;
	selp.b32 	%r739, %r738, %r736, %p319;
	selp.b32 	%r740, %r739, %r736, %p9;
	mov.b32 	%r741, 0;
	mov.b64 	%fd3796, {%r741, %r740};
	bra.uni 	$L__BB0_112;
$L__BB0_111:
	add.rn.f64 	%fd3796, %fd83, %fd107;
$L__BB0_112:
	setp.eq.f64 	%p320, %fd83, 0d3FF0000000000000;
	selp.f64 	%fd2133, 0d3FF0000000000000, %fd3796, %p320;
	div.rn.f64 	%fd2134, %fd106, %fd107;
	fma.rn.f64 	%fd3793, %fd2134, %fd2133, %fd3793;
$L__BB0_113:
	ld.param.u32 	%r3361, [_Z11distributordPdS_ii_param_3];
	setp.lt.s32 	%p321, %r3361, 1;
	mov.f64 	%fd3815, 0d0000000000000000;
	@%p321 bra 	$L__BB0_170;
	setp.lt.u32 	%p322, %r18, 3;
	{
	.reg .b32 %temp; 
	mov.b64 	{%temp, %r51}, %fd83;
	}
	abs.f64 	%fd116, %fd83;
	mov.f64 	%fd3815, 0d0000000000000000;
	mov.b32 	%r3456, 0;
	@%p322 bra 	$L__BB0_145;
	mov.f64 	%fd3815, 0d0000000000000000;
	mov.b32 	%r3455, 0;
$L__BB0_116:
	setp.neu.f64 	%p323, %fd83, 0d0000000000000000;
	setp.lt.s32 	%p324, %r51, 0;
	mul.wide.u32 	%rd238, %r3455, 8;
	add.s64 	%rd17, %rd153, %rd238;
	ld.f64 	%fd118, [%rd17];
	cvt.rn.f64.u32 	%fd119, %r3455;
	{
	.reg .b32 %temp; 
	mov.b64 	{%temp, %r53}, %fd119;
	}
	shr.u32 	%r744, %r53, 20;
	and.b32  	%r745, %r744, 2047;
	add.s32 	%r746, %r745, -1012;
	mov.b64 	%rd239, %fd119;
	shl.b64 	%rd240, %rd239, %r746;
	setp.eq.s64 	%p325, %rd240, -9223372036854775808;
	{ // callseq 17, 0
	.param .b64 param0;
	st.param.f64 	[param0], %fd116;
	.param .b64 param1;
	st.param.f64 	[param1], %fd119;
	.param .b64 retval0;
	call.uni (retval0), 
	__internal_accurate_pow, 
	(
	param0, 
	param1
	);
	ld.param.f64 	%fd2139, [retval0];
	} // callseq 17
	and.pred  	%p10, %p324, %p325;
	neg.f64 	%fd2141, %fd2139;
	selp.f64 	%fd3800, %fd2141, %fd2139, %p10;
	@%p323 bra 	$L__BB0_118;
	setp.eq.s64 	%p326, %rd240, -9223372036854775808;
	selp.b32 	%r747, %r51, 0, %p326;
	setp.lt.s32 	%p327, %r53, 0;
	or.b32  	%r748, %r747, 2146435072;
	selp.b32 	%r749, %r748, %r747, %p327;
	mov.b32 	%r750, 0;
	mov.b64 	%fd3800, {%r750, %r749};
$L__BB0_118:
	add.f64 	%fd2142, %fd83, %fd119;
	{
	.reg .b32 %temp; 
	mov.b64 	{%temp, %r751}, %fd2142;
	}
	and.b32  	%r752, %r751, 2146435072;
	setp.ne.s32 	%p328, %r752, 2146435072;
	@%p328 bra 	$L__BB0_123;
	setp.num.f64 	%p329, %fd83, %fd83;
	@%p329 bra 	$L__BB0_121;
	add.rn.f64 	%fd3800, %fd83, %fd119;
	bra.uni 	$L__BB0_123;
$L__BB0_121:
	setp.neu.f64 	%p330, %fd116, 0d7FF0000000000000;
	@%p330 bra 	$L__BB0_123;
	setp.lt.s32 	%p331, %r53, 0;
	selp.b32 	%r753, 0, 2146435072, %p331;
	and.b32  	%r754, %r53, 2147483647;
	setp.ne.s32 	%p332, %r754, 1071644672;
	or.b32  	%r755, %r753, -2147483648;
	selp.b32 	%r756, %r755, %r753, %p332;
	selp.b32 	%r757, %r756, %r753, %p10;
	mov.b32 	%r758, 0;
	mov.b64 	%fd3800, {%r758, %r757};
$L__BB0_123:
	setp.eq.f64 	%p333, %fd83, 0d3FF0000000000000;
	setp.neu.f64 	%p334, %fd83, 0d0000000000000000;
	setp.lt.s32 	%p335, %r51, 0;
	setp.eq.s32 	%p336, %r3455, 0;
	selp.f64 	%fd2143, 0d3FF0000000000000, %fd3800, %p336;
	selp.f64 	%fd2144, 0d3FF0000000000000, %fd2143, %p333;
	fma.rn.f64 	%fd126, %fd118, %fd2144, %fd3815;
	add.s32 	%r759, %r3455, 1;
	ld.f64 	%fd127, [%rd17+8];
	cvt.rn.f64.u32 	%fd128, %r759;
	{
	.reg .b32 %temp; 
	mov.b64 	{%temp, %r54}, %fd128;
	}
	shr.u32 	%r760, %r54, 20;
	and.b32  	%r761, %r760, 2047;
	add.s32 	%r762, %r761, -1012;
	mov.b64 	%rd241, %fd128;
	shl.b64 	%rd242, %rd241, %r762;
	setp.eq.s64 	%p337, %rd242, -9223372036854775808;
	{ // callseq 18, 0
	.param .b64 param0;
	st.param.f64 	[param0], %fd116;
	.param .b64 param1;
	st.param.f64 	[param1], %fd128;
	.param .b64 retval0;
	call.uni (retval0), 
	__internal_accurate_pow, 
	(
	param0, 
	param1
	);
	ld.param.f64 	%fd2145, [retval0];
	} // callseq 18
	and.pred  	%p11, %p335, %p337;
	neg.f64 	%fd2147, %fd2145;
	selp.f64 	%fd3802, %fd2147, %fd2145, %p11;
	@%p334 bra 	$L__BB0_125;
	setp.eq.s64 	%p338, %rd242, -9223372036854775808;
	selp.b32 	%r763, %r51, 0, %p338;
	setp.lt.s32 	%p339, %r54, 0;
	or.b32  	%r764, %r763, 2146435072;
	selp.b32 	%r765, %r764, %r763, %p339;
	mov.b32 	%r766, 0;
	mov.b64 	%fd3802, {%r766, %r765};
$L__BB0_125:
	add.f64 	%fd2148, %fd83, %fd128;
	{
	.reg .b32 %temp; 
	mov.b64 	{%temp, %r767}, %fd2148;
	}
	and.b32  	%r768, %r767, 2146435072;
	setp.ne.s32 	%p340, %r768, 2146435072;
	@%p340 bra 	$L__BB0_130;
	setp.nan.f64 	%p341, %fd83, %fd83;
	@%p341 bra 	$L__BB0_129;
	setp.neu.f64 	%p342, %fd116, 0d7FF0000000000000;
	@%p342 bra 	$L__BB0_130;
	setp.lt.s32 	%p343, %r54, 0;
	selp.b32 	%r769, 0, 2146435072, %p343;
	and.b32  	%r770, %r54, 2147483647;
	setp.ne.s32 	%p344, %r770, 1071644672;
	or.b32  	%r771, %r769, -2147483648;
	selp.b32 	%r772, %r771, %r769, %p344;
	selp.b32 	%r773, %r772, %r769, %p11;
	mov.b32 	%r774, 0;
	mov.b64 	%fd3802, {%r774, %r773};
	bra.uni 	$L__BB0_130;
$L__BB0_129:
	add.rn.f64 	%fd3802, %fd83, %fd128;
$L__BB0_130:
	setp.eq.f64 	%p345, %fd83, 0d3FF0000000000000;
	setp.neu.f64 	%p346, %fd83, 0d0000000000000000;
	setp.lt.s32 	%p347, %r51, 0;
	selp.f64 	%fd2149, 0d3FF0000000000000, %fd3802, %p345;
	fma.rn.f64 	%fd135, %fd127, %fd2149, %fd126;
	add.s32 	%r775, %r3455, 2;
	ld.f64 	%fd136, [%rd17+16];
	cvt.rn.f64.u32 	%fd137, %r775;
	{
	.reg .b32 %temp; 
	mov.b64 	{%temp, %r55}, %fd137;
	}
	shr.u32 	%r776, %r55, 20;
	and.b32  	%r777, %r776, 2047;
	add.s32 	%r778, %r777, -1012;
	mov.b64 	%rd243, %fd137;
	shl.b64 	%rd244, %rd243, %r778;
	setp.eq.s64 	%p348, %rd244, -9223372036854775808;
	{ // callseq 19, 0
	.param .b64 param0;
	st.param.f64 	[param0], %fd116;
	.param .b64 param1;
	st.param.f64 	[param1], %fd137;
	.param .b64 retval0;
	call.uni (retval0), 
	__internal_accurate_pow, 
	(
	param0, 
	param1
	);
	ld.param.f64 	%fd2150, [retval0];
	} // callseq 19
	and.pred  	%p12, %p347, %p348;
	neg.f64 	%fd2152, %fd2150;
	selp.f64 	%fd3804, %fd2152, %fd2150, %p12;
	@%p346 bra 	$L__BB0_132;
	setp.eq.s64 	%p349, %rd244, -9223372036854775808;
	selp.b32 	%r779, %r51, 0, %p349;
	setp.lt.s32 	%p350, %r55, 0;
	or.b32  	%r780, %r779, 2146435072;
	selp.b32 	%r781, %r780, %r779, %p350;
	mov.b32 	%r782, 0;
	mov.b64 	%fd3804, {%r782, %r781};
$L__BB0_132:
	add.f64 	%fd2153, %fd83, %fd137;
	{
	.reg .b32 %temp; 
	mov.b64 	{%temp, %r783}, %fd2153;
	}
	and.b32  	%r784, %r783, 2146435072;
	setp.ne.s32 	%p351, %r784, 2146435072;
	@%p351 bra 	$L__BB0_137;
	setp.nan.f64 	%p352, %fd83, %fd83;
	@%p352 bra 	$L__BB0_136;
	setp.neu.f64 	%p353, %fd116, 0d7FF0000000000000;
	@%p353 bra 	$L__BB0_137;
	setp.lt.s32 	%p354, %r55, 0;
	selp.b32 	%r785, 0, 2146435072, %p354;
	and.b32  	%r786, %r55, 2147483647;
	setp.ne.s32 	%p355, %r786, 1071644672;
	or.b32  	%r787, %r785, -2147483648;
	selp.b32 	%r788, %r787, %r785, %p355;
	selp.b32 	%r789, %r788, %r785, %p12;
	mov.b32 	%r790, 0;
	mov.b64 	%fd3804, {%r790, %r789};
	bra.uni 	$L__BB0_137;
$L__BB0_136:
	add.rn.f64 	%fd3804, %fd83, %fd137;
$L__BB0_137:
	setp.eq.f64 	%p356, %fd83, 0d3FF0000000000000;
	setp.neu.f64 	%p357, %fd83, 0d0000000000000000;
	setp.lt.s32 	%p358, %r51, 0;
	selp.f64 	%fd2154, 0d3FF0000000000000, %fd3804, %p356;
	fma.rn.f64 	%fd144, %fd136, %fd2154, %fd135;
	add.s32 	%r791, %r3455, 3;
	ld.f64 	%fd145, [%rd17+24];
	cvt.rn.f64.u32 	%fd146, %r791;
	{
	.reg .b32 %temp; 
	mov.b64 	{%temp, %r56}, %fd146;
	}
	shr.u32 	%r792, %r56, 20;
	and.b32  	%r793, %r792, 2047;
	add.s32 	%r794, %r793, -1012;
	mov.b64 	%rd245, %fd146;
	shl.b64 	%rd246, %rd245, %r794;
	setp.eq.s64 	%p359, %rd246, -9223372036854775808;
	{ // callseq 20, 0
	.param .b64 param0;
	st.param.f64 	[param0], %fd116;
	.param .b64 param1;
	st.param.f64 	[param1], %fd146;
	.param .b64 retval0;
	call.uni (retval0), 
	__internal_accurate_pow, 
	(
	param0, 
	param1
	);
	ld.param.f64 	%fd2155, [retval0];
	} // callseq 20
	and.pred  	%p13, %p358, %p359;
	neg.f64 	%fd2157, %fd2155;
	selp.f64 	%fd3806, %fd2157, %fd2155, %p13;
	@%p357 bra 	$L__BB0_139;
	setp.eq.s64 	%p360, %rd246, -9223372036854775808;
	selp.b32 	%r795, %r51, 0, %p360;
	setp.lt.s32 	%p361, %r56, 0;
	or.b32  	%r796, %r795, 2146435072;
	selp.b32 	%r797, %r796, %r795, %p361;
	mov.b32 	%r798, 0;
	mov.b64 	%fd3806, {%r798, %r797};
$L__BB0_139:
	add.f64 	%fd2158, %fd83, %fd146;
	{
	.reg .b32 %temp; 
	mov.b64 	{%temp, %r799}, %fd2158;
	}
	and.b32  	%r800, %r799, 2146435072;
	setp.ne.s32 	%p362, %r800, 2146435072;
	@%p362 bra 	$L__BB0_144;
	setp.nan.f64 	%p363, %fd83, %fd83;
	@%p363 bra 	$L__BB0_143;
	setp.neu.f64 	%p364, %fd116, 0d7FF0000000000000;
	@%p364 bra 	$L__BB0_144;
	setp.lt.s32 	%p365, %r56, 0;
	selp.b32 	%r801, 0, 2146435072, %p365;
	and.b32  	%r802, %r56, 2147483647;
	setp.ne.s32 	%p366, %r802, 1071644672;
	or.b32  	%r803, %r801, -2147483648;
	selp.b32 	%r804, %r803, %r801, %p366;
	selp.b32 	%r805, %r804, %r801, %p13;
	mov.b32 	%r806, 0;
	mov.b64 	%fd3806, {%r806, %r805};
	bra.uni 	$L__BB0_144;
$L__BB0_143:
	add.rn.f64 	%fd3806, %fd83, %fd146;
$L__BB0_144:
	setp.eq.f64 	%p367, %fd83, 0d3FF0000000000000;
	selp.f64 	%fd2159, 0d3FF0000000000000, %fd3806, %p367;
	fma.rn.f64 	%fd3815, %fd145, %fd2159, %fd144;
	add.s32 	%r3455, %r3455, 4;
	setp.ne.s32 	%p368, %r3455, %r22;
	mov.u32 	%r3456, %r22;
	@%p368 bra 	$L__BB0_116;
$L__BB0_145:
	setp.eq.s32 	%p369, %r21, 0;
	@%p369 bra 	$L__BB0_170;
	setp.neu.f64 	%p370, %fd83, 0d0000000000000000;
	setp.lt.s32 	%p371, %r51, 0;
	mul.wide.u32 	%rd247, %r3456, 8;
	add.s64 	%rd22, %rd153, %rd247;
	ld.f64 	%fd156, [%rd22];
	cvt.rn.f64.u32 	%fd157, %r3456;
	{
	.reg .b32 %temp; 
	mov.b64 	{%temp, %r59}, %fd157;
	}
	shr.u32 	%r807, %r59, 20;
	and.b32  	%r808, %r807, 2047;
	add.s32 	%r809, %r808, -1012;
	mov.b64 	%rd248, %fd157;
	shl.b64 	%rd249, %rd248, %r809;
	setp.eq.s64 	%p372, %rd249, -9223372036854775808;
	{ // callseq 21, 0
	.param .b64 param0;
	st.param.f64 	[param0], %fd116;
	.param .b64 param1;
	st.param.f64 	[param1], %fd157;
	.param .b64 retval0;
	call.uni (retval0), 
	__internal_accurate_pow, 
	(
	param0, 
	param1
	);
	ld.param.f64 	%fd2160, [retval0];
	} // callseq 21
	and.pred  	%p14, %p371, %p372;
	neg.f64 	%fd2162, %fd2160;
	selp.f64 	%fd3810, %fd2162, %fd2160, %p14;
	@%p370 bra 	$L__BB0_148;
	setp.eq.s64 	%p373, %rd249, -9223372036854775808;
	selp.b32 	%r810, %r51, 0, %p373;
	setp.lt.s32 	%p374, %r59, 0;
	or.b32  	%r811, %r810, 2146435072;
	selp.b32 	%r812, %r811, %r810, %p374;
	mov.b32 	%r813, 0;
	mov.b64 	%fd3810, {%r813, %r812};
$L__BB0_148:
	add.f64 	%fd2163, %fd83, %fd157;
	{
	.reg .b32 %temp; 
	mov.b64 	{%temp, %r814}, %fd2163;
	}
	and.b32  	%r815, %r814, 2146435072;
	setp.ne.s32 	%p375, %r815, 2146435072;
	@%p375 bra 	$L__BB0_153;
	setp.nan.f64 	%p376, %fd83, %fd83;
	@%p376 bra 	$L__BB0_152;
	setp.neu.f64 	%p377, %fd116, 0d7FF0000000000000;
	@%p377 bra 	$L__BB0_153;
	setp.lt.s32 	%p378, %r59, 0;
	selp.b32 	%r816, 0, 2146435072, %p378;
	and.b32  	%r817, %r59, 2147483647;
	setp.ne.s32 	%p379, %r817, 1071644672;
	or.b32  	%r818, %r816, -2147483648;
	selp.b32 	%r819, %r818, %r816, %p379;
	selp.b32 	%r820, %r819, %r816, %p14;
	mov.b32 	%r821, 0;
	mov.b64 	%fd3810, {%r821, %r820};
	bra.uni 	$L__BB0_153;
$L__BB0_152:
	add.rn.f64 	%fd3810, %fd83, %fd157;
$L__BB0_153:
	setp.eq.f64 	%p380, %fd83, 0d3FF0000000000000;
	setp.eq.s32 	%p381, %r21, 1;
	setp.eq.s32 	%p382, %r3456, 0;
	selp.f64 	%fd2164, 0d3FF0000000000000, %fd3810, %p382;
	selp.f64 	%fd2165, 0d3FF0000000000000, %fd2164, %p380;
	fma.rn.f64 	%fd3815, %fd156, %fd2165, %fd3815;
	@%p381 bra 	$L__BB0_170;
	setp.neu.f64 	%p383, %fd83, 0d0000000000000000;
	setp.lt.s32 	%p384, %r51, 0;
	add.s32 	%r822, %r3456, 1;
	ld.f64 	%fd165, [%rd22+8];
	cvt.rn.f64.u32 	%fd166, %r822;
	{
	.reg .b32 %temp; 
	mov.b64 	{%temp, %r60}, %fd166;
	}
	shr.u32 	%r823, %r60, 20;
	and.b32  	%r824, %r823, 2047;
	add.s32 	%r825, %r824, -1012;
	mov.b64 	%rd250, %fd166;
	shl.b64 	%rd251, %rd250, %r825;
	setp.eq.s64 	%p385, %rd251, -9223372036854775808;
	{ // callseq 22, 0
	.param .b64 param0;
	st.param.f64 	[param0], %fd116;
	.param .b64 param1;
	st.param.f64 	[param1], %fd166;
	.param .b64 retval0;
	call.uni (retval0), 
	__internal_accurate_pow, 
	(
	param0, 
	param1
	);
	ld.param.f64 	%fd2166, [retval0];
	} // callseq 22
	and.pred  	%p15, %p384, %p385;
	neg.f64 	%fd2168, %fd2166;
	selp.f64 	%fd3812, %fd2168, %fd2166, %p15;
	@%p383 bra 	$L__BB0_156;
	setp.eq.s64 	%p386, %rd251, -9223372036854775808;
	selp.b32 	%r826, %r51, 0, %p386;
	setp.lt.s32 	%p387, %r60, 0;
	or.b32  	%r827, %r826, 2146435072;
	selp.b32 	%r828, %r827, %r826, %p387;
	mov.b32 	%r829, 0;
	mov.b64 	%fd3812, {%r829, %r828};
$L__BB0_156:
	add.f64 	%fd2169, %fd83, %fd166;
	{
	.reg .b32 %temp; 
	mov.b64 	{%temp, %r830}, %fd2169;
	}
	and.b32  	%r831, %r830, 2146435072;
	setp.ne.s32 	%p388, %r831, 2146435072;
	@%p388 bra 	$L__BB0_161;
	setp.nan.f64 	%p389, %fd83, %fd83;
	@%p389 bra 	$L__BB0_160;
	setp.neu.f64 	%p390, %fd116, 0d7FF0000000000000;
	@%p390 bra 	$L__BB0_161;
	setp.lt.s32 	%p391, %r60, 0;
	selp.b32 	%r832, 0, 2146435072, %p391;
	and.b32  	%r833, %r60, 2147483647;
	setp.ne.s32 	%p392, %r833, 1071644672;
	or.b32  	%r834, %r832, -2147483648;
	selp.b32 	%r835, %r834, %r832, %p392;
	selp.b32 	%r836, %r835, %r832, %p15;
	mov.b32 	%r837, 0;
	mov.b64 	%fd3812, {%r837, %r836};
	bra.uni 	$L__BB0_161;
$L__BB0_160:
	add.rn.f64 	%fd3812, %fd83, %fd166;
$L__BB0_161:
	setp.eq.f64 	%p393, %fd83, 0d3FF0000000000000;
	setp.eq.s32 	%p394, %r21, 2;
	selp.f64 	%fd2170, 0d3FF0000000000000, %fd3812, %p393;
	fma.rn.f64 	%fd3815, %fd165, %fd2170, %fd3815;
	@%p394 bra 	$L__BB0_170;
	setp.neu.f64 	%p395, %fd83, 0d0000000000000000;
	setp.lt.s32 	%p396, %r51, 0;
	add.s32 	%r838, %r3456, 2;
	ld.f64 	%fd174, [%rd22+16];
	cvt.rn.f64.u32 	%fd175, %r838;
	{
	.reg .b32 %temp; 
	mov.b64 	{%temp, %r61}, %fd175;
	}
	shr.u32 	%r839, %r61, 20;
	and.b32  	%r840, %r839, 2047;
	add.s32 	%r841, %r840, -1012;
	mov.b64 	%rd252, %fd175;
	shl.b64 	%rd253, %rd252, %r841;
	setp.eq.s64 	%p397, %rd253, -9223372036854775808;
	{ // callseq 23, 0
	.param .b64 param0;
	st.param.f64 	[param0], %fd116;
	.param .b64 param1;
	st.param.f64 	[param1], %fd175;
	.param .b64 retval0;
	call.uni (retval0), 
	__internal_accurate_pow, 
	(
	param0, 
	param1
	);
	ld.param.f64 	%fd2171, [retval0];
	} // callseq 23
	and.pred  	%p16, %p396, %p397;
	neg.f64 	%fd2173, %fd2171;
	selp.f64 	%fd3814, %fd2173, %fd2171, %p16;
	@%p395 bra 	$L__BB0_164;
	setp.eq.s64 	%p398, %rd253, -9223372036854775808;
	selp.b32 	%r842, %r51, 0, %p398;
	setp.lt.s32 	%p399, %r61, 0;
	or.b32  	%r843, %r842, 2146435072;
	selp.b32 	%r844, %r843, %r842, %p399;
	mov.b32 	%r845, 0;
	mov.b64 	%fd3814, {%r845, %r844};
$L__BB0_164:
	add.f64 	%fd2174, %fd83, %fd175;
	{
	.reg .b32 %temp; 
	mov.b64 	{%temp, %r846}, %fd2174;
	}
	and.b32  	%r847, %r846, 2146435072;
	setp.ne.s32 	%p400, %r847, 2146435072;
	@%p400 bra 	$L__BB0_169;
	setp.nan.f64 	%p401, %fd83, %fd83;
	@%p401 bra 	$L__BB0_168;
	setp.neu.f64 	%p402, %fd116, 0d7FF0000000000000;
	@%p402 bra 	$L__BB0_169;
	setp.lt.s32 	%p403, %r61, 0;
	selp.b32 	%r848, 0, 2146435072, %p403;
	and.b32  	%r849, %r61, 2147483647;
	setp.ne.s32 	%p404, %r849, 1071644672;
	or.b32  	%r850, %r848, -2147483648;
	selp.b32 	%r851, %r850, %r848, %p404;
	selp.b32 	%r852, %r851, %r848, %p16;
	mov.b32 	%r853, 0;
	mov.b64 	%fd3814, {%r853, %r852};
	bra.uni 	$L__BB0_169;
$L__BB0_168:
	add.rn.f64 	%fd3814, %fd83, %fd175;
$L__BB0_169:
	setp.eq.f64 	%p405, %fd83, 0d3FF0000000000000;
	selp.f64 	%fd2175, 0d3FF0000000000000, %fd3814, %p405;
	fma.rn.f64 	%fd3815, %fd174, %fd2175, %fd3815;
$L__BB0_170:
	sub.f64 	%fd2176, %fd3793, %fd2;
	div.rn.f64 	%fd2177, %fd2176, %fd3815;
	sub.f64 	%fd3787, %fd83, %fd2177;
	sub.f64 	%fd2178, %fd3787, %fd83;
	abs.f64 	%fd2179, %fd2178;
	setp.gt.f64 	%p406, %fd2179, 0d3EB0C6F7A0B5ED8D;
	@%p406 bra 	$L__BB0_86;
	add.f64 	%fd248, %fd3787, %fd3787;
	setp.eq.f64 	%p407, %fd248, 0dBFF0000000000000;
	mov.f64 	%fd4291, %fd1912;
	@%p407 bra 	$L__BB0_1494;
	setp.leu.f64 	%p408, %fd248, 0d0000000000000000;
	mov.f64 	%fd4256, 0d0000000000000000;
	mov.f64 	%fd4257, %fd4256;
	mov.f64 	%fd4258, %fd4256;
	mov.f64 	%fd4259, %fd4256;
	@%p408 bra 	$L__BB0_1404;
	mov.f64 	%fd2185, 0d4000000000000000;
	{
	.reg .b32 %temp; 
	mov.b64 	{%temp, %r75}, %fd2185;
	}
	and.b32  	%r854, %r75, 2146435072;
	setp.eq.s32 	%p409, %r854, 1062207488;
	and.b32  	%r855, %r75, 2147483647;
	setp.ne.s32 	%p410, %r855, 1071644672;
	and.pred  	%p23, %p409, %p410;
	mov.f64 	%fd3841, 0d3F847AE147AE147B;
	mov.f64 	%fd4256, 0d0000000000000000;
	mov.f64 	%fd3840, %fd4256;
$L__BB0_174:
	mov.f64 	%fd253, %fd3840;
	ld.param.u32 	%r3362, [_Z11distributordPdS_ii_param_3];
	ld.param.f64 	%fd3747, [_Z11distributordPdS_ii_param_0];
	mul.f64 	%fd255, %fd3747, 0d3FE0000000000000;
	and.b32  	%r76, %r3362, 2147483646;
	add.s32 	%r77, %r3362, -1;
	and.b32  	%r78, %r3362, 1;
	sub.f64 	%fd2186, %fd248, %fd253;
	setp.ge.f64 	%p411, %fd3841, %fd2186;
	selp.f64 	%fd3841, %fd2186, %fd3841, %p411;
	mul.f64 	%fd257, %fd248, 0d3FE0000000000000;
	setp.geu.f64 	%p412, %fd253, %fd257;
	@%p412 bra 	$L__BB0_250;
	ld.param.u32 	%r3365, [_Z11distributordPdS_ii_param_3];
	setp.lt.s32 	%p450, %r3365, 1;
	sub.f64 	%fd258, %fd257, %fd253;
	mov.f64 	%fd3847, 0d0000000000000000;
	@%p450 bra 	$L__BB0_249;
	setp.eq.s32 	%p451, %r77, 0;
	{
	.reg .b32 %temp; 
	mov.b64 	{%temp, %r79}, %fd258;
	}
	abs.f64 	%fd259, %fd258;
	mov.f64 	%fd3847, 0d0000000000000000;
	mov.b32 	%r3462, 0;
	@%p451 bra 	$L__BB0_240;
	mov.f64 	%fd3847, 0d0000000000000000;
	mov.b32 	%r3461, 0;
$L__BB0_178:
	setp.neu.f64 	%p452, %fd258, 0d0000000000000000;
	setp.lt.s32 	%p453, %r79, 0;
	mul.wide.u32 	%rd262, %r3461, 8;
	add.s64 	%rd34, %rd153, %rd262;
	ld.f64 	%fd261, [%rd34];
	add.s32 	%r908, %r3461, 1;
	cvt.rn.f64.u32 	%fd262, %r908;
	{
	.reg .b32 %temp; 
	mov.b64 	{%temp, %r81}, %fd262;
	}
	shr.u32 	%r909, %r81, 20;
	and.b32  	%r910, %r909, 2047;
	add.s32 	%r911, %r910, -1012;
	mov.b64 	%rd263, %fd262;
	shl.b64 	%rd264, %rd263, %r911;
	setp.eq.s64 	%p454, %rd264, -9223372036854775808;
	{ // callseq 27, 0
	.param .b64 param0;
	st.param.f64 	[param0], %fd259;
	.param .b64 param1;
	st.param.f64 	[param1], %fd262;
	.param .b64 retval0;
	call.uni (retval0), 
	__internal_accurate_pow, 
	(
	param0, 
	param1
	);
	ld.param.f64 	%fd2213, [retval0];
	} // callseq 27
	and.pred  	%p24, %p453, %p454;
	neg.f64 	%fd2215, %fd2213;
	selp.f64 	%fd3844, %fd2215, %fd2213, %p24;
	@%p452 bra 	$L__BB0_180;
	setp.eq.s64 	%p455, %rd264, -9223372036854775808;
	selp.b32 	%r912, %r79, 0, %p455;
	setp.lt.s32 	%p456, %r81, 0;
	or.b32  	%r913, %r912, 2146435072;
	selp.b32 	%r914, %r913, %r912, %p456;
	mov.b32 	%r915, 0;
	mov.b64 	%fd3844, {%r915, %r914};
$L__BB0_180:
	add.f64 	%fd2216, %fd258, %fd262;
	{
	.reg .b32 %temp; 
	mov.b64 	{%temp, %r916}, %fd2216;
	}
	and.b32  	%r917, %r916, 2146435072;
	setp.ne.s32 	%p457, %r917, 2146435072;
	@%p457 bra 	$L__BB0_232;
	setp.num.f64 	%p458, %fd258, %fd258;
	@%p458 bra 	$L__BB0_230;
	add.rn.f64 	%fd3844, %fd258, %fd262;
	bra.uni 	$L__BB0_232;
$L__BB0_183:
	setp.eq.s32 	%p2172, %r19, 0;
	@%p2172 bra 	$L__BB0_192;
	setp.neu.f64 	%p2173, %fd4, 0d0000000000000000;
	setp.lt.s32 	%p2174, %r43, 0;
	mul.wide.u32 	%rd724, %r3457, 8;
	add.s64 	%rd725, %rd153, %rd724;
	ld.f64 	%fd187, [%rd725];
	add.s32 	%r3282, %r3457, 1;
	cvt.rn.f64.u32 	%fd188, %r3282;
	{
	.reg .b32 %temp; 
	mov.b64 	{%temp, %r63}, %fd188;
	}
	shr.u32 	%r3283, %r63, 20;
	and.b32  	%r3284, %r3283, 2047;
	add.s32 	%r3285, %r3284, -1012;
	mov.b64 	%rd726, %fd188;
	shl.b64 	%rd727, %rd726, %r3285;
	setp.eq.s64 	%p2175, %rd727, -9223372036854775808;
	{ // callseq 162, 0
	.param .b64 param0;
	st.param.f64 	[param0], %fd82;
	.param .b64 param1;
	st.param.f64 	[param1], %fd188;
	.param .b64 retval0;
	call.uni (retval0), 
	__internal_accurate_pow, 
	(
	param0, 
	param1
	);
	ld.param.f64 	%fd3716, [retval0];
	} // callseq 162
	and.pred  	%p17, %p2174, %p2175;
	neg.f64 	%fd3718, %fd3716;
	selp.f64 	%fd3819, %fd3718, %fd3716, %p17;
	@%p2173 bra 	$L__BB0_186;
	setp.eq.s64 	%p2176, %rd727, -9223372036854775808;
	selp.b32 	%r3286, %r43, 0, %p2176;
	setp.lt.s32 	%p2177, %r63, 0;
	or.b32  	%r3287, %r3286, 2146435072;
	selp.b32 	%r3288, %r3287, %r3286, %p2177;
	mov.b32 	%r3289, 0;
	mov.b64 	%fd3819, {%r3289, %r3288};
$L__BB0_186:
	add.f64 	%fd3719, %fd4, %fd188;
	{
	.reg .b32 %temp; 
	mov.b64 	{%temp, %r3290}, %fd3719;
	}
	and.b32  	%r3291, %r3290, 2146435072;
	setp.ne.s32 	%p2178, %r3291, 2146435072;
	@%p2178 bra 	$L__BB0_191;
	setp.nan.f64 	%p2179, %fd4, %fd4;
	@%p2179 bra 	$L__BB0_190;
	setp.neu.f64 	%p2180, %fd82, 0d7FF0000000000000;
	@%p2180 bra 	$L__BB0_191;
	setp.lt.s32 	%p2181, %r63, 0;
	selp.b32 	%r3292, 0, 2146435072, %p2181;
	and.b32  	%r3293, %r63, 2147483647;
	setp.ne.s32 	%p2182, %r3293, 1071644672;
	or.b32  	%r3294, %r3292, -2147483648;
	selp.b32 	%r3295, %r3294, %r3292, %p2182;
	selp.b32 	%r3296, %r3295, %r3292, %p17;
	mov.b32 	%r3297, 0;
	mov.b64 	%fd3819, {%r3297, %r3296};
	bra.uni 	$L__BB0_191;
$L__BB0_190:
	add.rn.f64 	%fd3819, %fd4, %fd188;
$L__BB0_191:
	setp.eq.f64 	%p2183, %fd4, 0d3FF0000000000000;
	selp.f64 	%fd3720, 0d3FF0000000000000, %fd3819, %p2183;
	div.rn.f64 	%fd3721, %fd187, %fd188;
	fma.rn.f64 	%fd3820, %fd3721, %fd3720, %fd3820;
$L__BB0_192:
	ld.param.u32 	%r3438, [_Z11distributordPdS_ii_param_3];
	setp.lt.s32 	%p2184, %r3438, 1;
	mov.f64 	%fd3831, 0d0000000000000000;
	@%p2184 bra 	$L__BB0_229;
	setp.eq.s32 	%p2185, %r18, 0;
	{
	.reg .b32 %temp; 
	mov.b64 	{%temp, %r64}, %fd3787;
	}
	abs.f64 	%fd197, %fd3787;
	mov.f64 	%fd3831, 0d0000000000000000;
	mov.b32 	%r3460, 0;
	@%p2185 bra 	$L__BB0_220;
	mov.f64 	%fd3831, 0d0000000000000000;
	mov.b32 	%r3459, 0;
$L__BB0_195:
	setp.neu.f64 	%p2186, %fd3787, 0d0000000000000000;
	setp.lt.s32 	%p2187, %r64, 0;
	mul.wide.u32 	%rd728, %r3459, 8;
	add.s64 	%rd30, %rd153, %rd728;
	ld.f64 	%fd218, [%rd30];
	add.s32 	%r3300, %r3459, 1;
	cvt.rn.f64.u32 	%fd219, %r3300;
	{
	.reg .b32 %temp; 
	mov.b64 	{%temp, %r70}, %fd219;
	}
	shr.u32 	%r3301, %r70, 20;
	and.b32  	%r3302, %r3301, 2047;
	add.s32 	%r3303, %r3302, -1012;
	mov.b64 	%rd729, %fd219;
	shl.b64 	%rd730, %rd729, %r3303;
	setp.eq.s64 	%p2188, %rd730, -9223372036854775808;
	{ // callseq 163, 0
	.param .b64 param0;
	st.param.f64 	[param0], %fd197;
	.param .b64 param1;
	st.param.f64 	[param1], %fd219;
	.param .b64 retval0;
	call.uni (retval0), 
	__internal_accurate_pow, 
	(
	param0, 
	param1
	);
	ld.param.f64 	%fd3726, [retval0];
	} // callseq 163
	and.pred  	%p20, %p2187, %p2188;
	neg.f64 	%fd3728, %fd3726;
	selp.f64 	%fd3828, %fd3728, %fd3726, %p20;
	@%p2186 bra 	$L__BB0_197;
	setp.eq.s64 	%p2189, %rd730, -9223372036854775808;
	selp.b32 	%r3304, %r64, 0, %p2189;
	setp.lt.s32 	%p2190, %r70, 0;
	or.b32  	%r3305, %r3304, 2146435072;
	selp.b32 	%r3306, %r3305, %r3304, %p2190;
	mov.b32 	%r3307, 0;
	mov.b64 	%fd3828, {%r3307, %r3306};
$L__BB0_197:
	add.f64 	%fd3729, %fd3787, %fd219;
	{
	.reg .b32 %temp; 
	mov.b64 	{%temp, %r3308}, %fd3729;
	}
	and.b32  	%r3309, %r3308, 2146435072;
	setp.ne.s32 	%p2191, %r3309, 2146435072;
	@%p2191 bra 	$L__BB0_212;
	setp.num.f64 	%p2192, %fd3787, %fd3787;
	@%p2192 bra 	$L__BB0_210;
	add.rn.f64 	%fd3828, %fd3787, %fd219;
	bra.uni 	$L__BB0_212;
$L__BB0_200:
	setp.neu.f64 	%p2156, %fd82, 0d7FF0000000000000;
	@%p2156 bra 	$L__BB0_202;
	setp.lt.s32 	%p2157, %r66, 0;
	selp.b32 	%r3261, 0, 2146435072, %p2157;
	and.b32  	%r3262, %r66, 2147483647;
	setp.ne.s32 	%p2158, %r3262, 1071644672;
	or.b32  	%r3263, %r3261, -2147483648;
	selp.b32 	%r3264, %r3263, %r3261, %p2158;
	selp.b32 	%r3265, %r3264, %r3261, %p18;
	mov.b32 	%r3266, 0;
	mov.b64 	%fd3823, {%r3266, %r3265};
$L__BB0_202:
	setp.eq.f64 	%p2159, %fd4, 0d3FF0000000000000;
	setp.neu.f64 	%p2160, %fd4, 0d0000000000000000;
	setp.lt.s32 	%p2161, %r43, 0;
	selp.f64 	%fd3708, 0d3FF0000000000000, %fd3823, %p2159;
	div.rn.f64 	%fd3709, %fd199, %fd200;
	fma.rn.f64 	%fd207, %fd3709, %fd3708, %fd3820;
	ld.f64 	%fd208, [%rd27+8];
	add.s32 	%r3458, %r3458, 2;
	cvt.rn.f64.u32 	%fd209, %r3458;
	{
	.reg .b32 %temp; 
	mov.b64 	{%temp, %r68}, %fd209;
	}
	shr.u32 	%r3267, %r68, 20;
	and.b32  	%r3268, %r3267, 2047;
	add.s32 	%r3269, %r3268, -1012;
	mov.b64 	%rd722, %fd209;
	shl.b64 	%rd723, %rd722, %r3269;
	setp.eq.s64 	%p2162, %rd723, -9223372036854775808;
	{ // callseq 161, 0
	.param .b64 param0;
	st.param.f64 	[param0], %fd82;
	.param .b64 param1;
	st.param.f64 	[param1], %fd209;
	.param .b64 retval0;
	call.uni (retval0), 
	__internal_accurate_pow, 
	(
	param0, 
	param1
	);
	ld.param.f64 	%fd3710, [retval0];
	} // callseq 161
	and.pred  	%p19, %p2161, %p2162;
	neg.f64 	%fd3712, %fd3710;
	selp.f64 	%fd3825, %fd3712, %fd3710, %p19;
	@%p2160 bra 	$L__BB0_204;
	setp.eq.s64 	%p2163, %rd723, -9223372036854775808;
	selp.b32 	%r3270, %r43, 0, %p2163;
	setp.lt.s32 	%p2164, %r68, 0;
	or.b32  	%r3271, %r3270, 2146435072;
	selp.b32 	%r3272, %r3271, %r3270, %p2164;
	mov.b32 	%r3273, 0;
	mov.b64 	%fd3825, {%r3273, %r3272};
$L__BB0_204:
	add.f64 	%fd3713, %fd4, %fd209;
	{
	.reg .b32 %temp; 
	mov.b64 	{%temp, %r3274}, %fd3713;
	}
	and.b32  	%r3275, %r3274, 2146435072;
	setp.ne.s32 	%p2165, %r3275, 2146435072;
	@%p2165 bra 	$L__BB0_209;
	setp.nan.f64 	%p2166, %fd4, %fd4;
	@%p2166 bra 	$L__BB0_208;
	setp.neu.f64 	%p2167, %fd82, 0d7FF0000000000000;
	@%p2167 bra 	$L__BB0_209;
	setp.lt.s32 	%p2168, %r68, 0;
	selp.b32 	%r3276, 0, 2146435072, %p2168;
	and.b32  	%r3277, %r68, 2147483647;
	setp.ne.s32 	%p2169, %r3277, 1071644672;
	or.b32  	%r3278, %r3276, -2147483648;
	selp.b32 	%r3279, %r3278, %r3276, %p2169;
	selp.b32 	%r3280, %r3279, %r3276, %p19;
	mov.b32 	%r3281, 0;
	mov.b64 	%fd3825, {%r3281, %r3280};
	bra.uni 	$L__BB0_209;
$L__BB0_208:
	add.rn.f64 	%fd3825, %fd4, %fd209;
$L__BB0_209:
	setp.eq.f64 	%p2170, %fd4, 0d3FF0000000000000;
	selp.f64 	%fd3714, 0d3FF0000000000000, %fd3825, %p2170;
	div.rn.f64 	%fd3715, %fd208, %fd209;
	fma.rn.f64 	%fd3820, %fd3715, %fd3714, %fd207;
	setp.eq.s32 	%p2171, %r3458, %r20;
	mov.u32 	%r3457, %r20;
	@%p2171 bra 	$L__BB0_183;
	bra.uni 	$L__BB0_81;
$L__BB0_210:
	setp.neu.f64 	%p2193, %fd197, 0d7FF0000000000000;
	@%p2193 bra 	$L__BB0_212;
	setp.lt.s32 	%p2194, %r70, 0;
	selp.b32 	%r3310, 0, 2146435072, %p2194;
	and.b32  	%r3311, %r70, 2147483647;
	setp.ne.s32 	%p2195, %r3311, 1071644672;
	or.b32  	%r3312, %r3310, -2147483648;
	selp.b32 	%r3313, %r3312, %r3310, %p2195;
	selp.b32 	%r3314, %r3313, %r3310, %p20;
	mov.b32 	%r3315, 0;
	mov.b64 	%fd3828, {%r3315, %r3314};
$L__BB0_212:
	setp.eq.f64 	%p2196, %fd3787, 0d3FF0000000000000;
	setp.neu.f64 	%p2197, %fd3787, 0d0000000000000000;
	setp.lt.s32 	%p2198, %r64, 0;
	selp.f64 	%fd3730, 0d3FF0000000000000, %fd3828, %p2196;
	div.rn.f64 	%fd3731, %fd218, %fd219;
	fma.rn.f64 	%fd226, %fd3731, %fd3730, %fd3831;
	ld.f64 	%fd227, [%rd30+8];
	add.s32 	%r3459, %r3459, 2;
	cvt.rn.f64.u32 	%fd228, %r3459;
	{
	.reg .b32 %temp; 
	mov.b64 	{%temp, %r72}, %fd228;
	}
	shr.u32 	%r3316, %r72, 20;
	and.b32  	%r3317, %r3316, 2047;
	add.s32 	%r3318, %r3317, -1012;
	mov.b64 	%rd731, %fd228;
	shl.b64 	%rd732, %rd731, %r3318;
	setp.eq.s64 	%p2199, %rd732, -9223372036854775808;
	{ // callseq 164, 0
	.param .b64 param0;
	st.param.f64 	[param0], %fd197;
	.param .b64 param1;
	st.param.f64 	[param1], %fd228;
	.param .b64 retval0;
	call.uni (retval0), 
	__internal_accurate_pow, 
	(
	param0, 
	param1
	);
	ld.param.f64 	%fd3732, [retval0];
	} // callseq 164
	and.pred  	%p21, %p2198, %p2199;
	neg.f64 	%fd3734, %fd3732;
	selp.f64 	%fd3830, %fd3734, %fd3732, %p21;
	@%p2197 bra 	$L__BB0_214;
	setp.eq.s64 	%p2200, %rd732, -9223372036854775808;
	selp.b32 	%r3319, %r64, 0, %p2200;
	setp.lt.s32 	%p2201, %r72, 0;
	or.b32  	%r3320, %r3319, 2146435072;
	selp.b32 	%r3321, %r3320, %r3319, %p2201;
	mov.b32 	%r3322, 0;
	mov.b64 	%fd3830, {%r3322, %r3321};
$L__BB0_214:
	add.f64 	%fd3735, %fd3787, %fd228;
	{
	.reg .b32 %temp; 
	mov.b64 	{%temp, %r3323}, %fd3735;
	}
	and.b32  	%r3324, %r3323, 2146435072;
	setp.ne.s32 	%p2202, %r3324, 2146435072;
	@%p2202 bra 	$L__BB0_219;
	setp.nan.f64 	%p2203, %fd3787, %fd3787;
	@%p2203 bra 	$L__BB0_218;
	setp.neu.f64 	%p2204, %fd197, 0d7FF0000000000000;
	@%p2204 bra 	$L__BB0_219;
	setp.lt.s32 	%p2205, %r72, 0;
	selp.b32 	%r3325, 0, 2146435072, %p2205;
	and.b32  	%r3326, %r72, 2147483647;
	setp.ne.s32 	%p2206, %r3326, 1071644672;
	or.b32  	%r3327, %r3325, -2147483648;
	selp.b32 	%r3328, %r3327, %r3325, %p2206;
	selp.b32 	%r3329, %r3328, %r3325, %p21;
	mov.b32 	%r3330, 0;
	mov.b64 	%fd3830, {%r3330, %r3329};
	bra.uni 	$L__BB0_219;
$L__BB0_218:
	add.rn.f64 	%fd3830, %fd3787, %fd228;
$L__BB0_219:
	setp.eq.f64 	%p2207, %fd3787, 0d3FF0000000000000;
	selp.f64 	%fd3736, 0d3FF0000000000000, %fd3830, %p2207;
	div.rn.f64 	%fd3737, %fd227, %fd228;
	fma.rn.f64 	%fd3831, %fd3737, %fd3736, %fd226;
	setp.ne.s32 	%p2208, %r3459, %r20;
	mov.u32 	%r3460, %r20;
	@%p2208 bra 	$L__BB0_195;
$L__BB0_220:
	setp.eq.s32 	%p2209, %r19, 0;
	@%p2209 bra 	$L__BB0_229;
	setp.neu.f64 	%p2210, %fd3787, 0d0000000000000000;
	setp.lt.s32 	%p2211, %r64, 0;
	mul.wide.u32 	%rd733, %r3460, 8;
	add.s64 	%rd734, %rd153, %rd733;
	ld.f64 	%fd238, [%rd734];
	add.s32 	%r3331, %r3460, 1;
	cvt.rn.f64.u32 	%fd239, %r3331;
	{
	.reg .b32 %temp; 
	mov.b64 	{%temp, %r74}, %fd239;
	}
	shr.u32 	%r3332, %r74, 20;
	and.b32  	%r3333, %r3332, 2047;
	add.s32 	%r3334, %r3333, -1012;
	mov.b64 	%rd735, %fd239;
	shl.b64 	%rd736, %rd735, %r3334;
	setp.eq.s64 	%p2212, %rd736, -9223372036854775808;
	{ // callseq 165, 0
	.param .b64 param0;
	st.param.f64 	[param0], %fd197;
	.param .b64 param1;
	st.param.f64 	[param1], %fd239;
	.param .b64 retval0;
	call.uni (retval0), 
	__internal_accurate_pow, 
	(
	param0, 
	param1
	);
	ld.param.f64 	%fd3738, [retval0];
	} // callseq 165
	and.pred  	%p22, %p2211, %p2212;
	neg.f64 	%fd3740, %fd3738;
	selp.f64 	%fd3834, %fd3740, %fd3738, %p22;
	@%p2210 bra 	$L__BB0_223;
	setp.eq.s64 	%p2213, %rd736, -9223372036854775808;
	selp.b32 	%r3335, %r64, 0, %p2213;
	setp.lt.s32 	%p2214, %r74, 0;
	or.b32  	%r3336, %r3335, 2146435072;
	selp.b32 	%r3337, %r3336, %r3335, %p2214;
	mov.b32 	%r3338, 0;
	mov.b64 	%fd3834, {%r3338, %r3337};
$L__BB0_223:
	add.f64 	%fd3741, %fd3787, %fd239;
	{
	.reg .b32 %temp; 
	mov.b64 	{%temp, %r3339}, %fd3741;
	}
	and.b32  	%r3340, %r3339, 2146435072;
	setp.ne.s32 	%p2215, %r3340, 2146435072;
	@%p2215 bra 	$L__BB0_228;
	setp.nan.f64 	%p2216, %fd3787, %fd3787;
	@%p2216 bra 	$L__BB0_227;
	setp.neu.f64 	%p2217, %fd197, 0d7FF0000000000000;
	@%p2217 bra 	$L__BB0_228;
	setp.lt.s32 	%p2218, %r74, 0;
	selp.b32 	%r3341, 0, 2146435072, %p2218;
	and.b32  	%r3342, %r74, 2147483647;
	setp.ne.s32 	%p2219, %r3342, 1071644672;
	or.b32  	%r3343, %r3341, -2147483648;
	selp.b32 	%r3344, %r3343, %r3341, %p2219;
	selp.b32 	%r3345, %r3344, %r3341, %p22;
	mov.b32 	%r3346, 0;
	mov.b64 	%fd3834, {%r3346, %r3345};
	bra.uni 	$L__BB0_228;
$L__BB0_227:
	add.rn.f64 	%fd3834, %fd3787, %fd239;
$L__BB0_228:
	setp.eq.f64 	%p2220, %fd3787, 0d3FF0000000000000;
	selp.f64 	%fd3742, 0d3FF0000000000000, %fd3834, %p2220;
	div.rn.f64 	%fd3743, %fd238, %fd239;
	fma.rn.f64 	%fd3831, %fd3743, %fd3742, %fd3831;
$L__BB0_229:
	setp.gt.f64 	%p2221, %fd3820, %fd3831;
	mov.f64 	%fd4291, %fd1912;
	@%p2221 bra 	$L__BB0_1494;
	bra.uni 	$L__BB0_15;
$L__BB0_230:
	setp.neu.f64 	%p459, %fd259, 0d7FF0000000000000;
	@%p459 bra 	$L__BB0_232;
	setp.lt.s32 	%p460, %r81, 0;
	selp.b32 	%r918, 0, 2146435072, %p460;
	and.b32  	%r919, %r81, 2147483647;
	setp.ne.s32 	%p461, %r919, 1071644672;
	or.b32  	%r920, %r918, -2147483648;
	selp.b32 	%r921, %r920, %r918, %p461;
	selp.b32 	%r922, %r921, %r918, %p24;
	mov.b32 	%r923, 0;
	mov.b64 	%fd3844, {%r923, %r922};
$L__BB0_232:
	setp.eq.f64 	%p462, %fd258, 0d3FF0000000000000;
	setp.neu.f64 	%p463, %fd258, 0d0000000000000000;
	setp.lt.s32 	%p464, %r79, 0;
	selp.f64 	%fd2217, 0d3FF0000000000000, %fd3844, %p462;
	div.rn.f64 	%fd2218, %fd261, %fd262;
	fma.rn.f64 	%fd269, %fd2218, %fd2217, %fd3847;
	ld.f64 	%fd270, [%rd34+8];
	add.s32 	%r3461, %r3461, 2;
	cvt.rn.f64.u32 	%fd271, %r3461;
	{
	.reg .b32 %temp; 
	mov.b64 	{%temp, %r83}, %fd271;
	}
	shr.u32 	%r924, %r83, 20;
	and.b32  	%r925, %r924, 2047;
	add.s32 	%r926, %r925, -1012;
	mov.b64 	%rd265, %fd271;
	shl.b64 	%rd266, %rd265, %r926;
	setp.eq.s64 	%p465, %rd266, -9223372036854775808;
	{ // callseq 28, 0
	.param .b64 param0;
	st.param.f64 	[param0], %fd259;
	.param .b64 param1;
	st.param.f64 	[param1], %fd271;
	.param .b64 retval0;
	call.uni (retval0), 
	__internal_accurate_pow, 
	(
	param0, 
	param1
	);
	ld.param.f64 	%fd2219, [retval0];
	} // callseq 28
	and.pred  	%p25, %p464, %p465;
	neg.f64 	%fd2221, %fd2219;
	selp.f64 	%fd3846, %fd2221, %fd2219, %p25;
	@%p463 bra 	$L__BB0_234;
	setp.eq.s64 	%p466, %rd266, -9223372036854775808;
	selp.b32 	%r927, %r79, 0, %p466;
	setp.lt.s32 	%p467, %r83, 0;
	or.b32  	%r928, %r927, 2146435072;
	selp.b32 	%r929, %r928, %r927, %p467;
	mov.b32 	%r930, 0;
	mov.b64 	%fd3846, {%r930, %r929};
$L__BB0_234:
	add.f64 	%fd2222, %fd258, %fd271;
	{
	.reg .b32 %temp; 
	mov.b64 	{%temp, %r931}, %fd2222;
	}
	and.b32  	%r932, %r931, 2146435072;
	setp.ne.s32 	%p468, %r932, 2146435072;
	@%p468 bra 	$L__BB0_239;
	setp.nan.f64 	%p469, %fd258, %fd258;
	@%p469 bra 	$L__BB0_238;
	setp.neu.f64 	%p470, %fd259, 0d7FF0000000000000;
	@%p470 bra 	$L__BB0_239;
	setp.lt.s32 	%p471, %r83, 0;
	selp.b32 	%r933, 0, 2146435072, %p471;
	and.b32  	%r934, %r83, 2147483647;
	setp.ne.s32 	%p472, %r934, 1071644672;
	or.b32  	%r935, %r933, -2147483648;
	selp.b32 	%r936, %r935, %r933, %p472;
	selp.b32 	%r937, %r936, %r933, %p25;
	mov.b32 	%r938, 0;
	mov.b64 	%fd3846, {%r938, %r937};
	bra.uni 	$L__BB0_239;
$L__BB0_238:
	add.rn.f64 	%fd3846, %fd258, %fd271;
$L__BB0_239:
	setp.eq.f64 	%p473, %fd258, 0d3FF0000000000000;
	selp.f64 	%fd2223, 0d3FF0000000000000, %fd3846, %p473;
	div.rn.f64 	%fd2224, %fd270, %fd271;
	fma.rn.f64 	%fd3847, %fd2224, %fd2223, %fd269;
	setp.ne.s32 	%p474, %r3461, %r76;
	mov.u32 	%r3462, %r76;
	@%p474 bra 	$L__BB0_178;
$L__BB0_240:
	setp.eq.s32 	%p475, %r78, 0;
	@%p475 bra 	$L__BB0_249;
	setp.neu.f64 	%p476, %fd258, 0d0000000000000000;
	setp.lt.s32 	%p477, %r79, 0;
	mul.wide.u32 	%rd267, %r3462, 8;
	add.s64 	%rd268, %rd153, %rd267;
	ld.f64 	%fd281, [%rd268];
	add.s32 	%r939, %r3462, 1;
	cvt.rn.f64.u32 	%fd282, %r939;
	{
	.reg .b32 %temp; 
	mov.b64 	{%temp, %r85}, %fd282;
	}
	shr.u32 	%r940, %r85, 20;
	and.b32  	%r941, %r940, 2047;
	add.s32 	%r942, %r941, -1012;
	mov.b64 	%rd269, %fd282;
	shl.b64 	%rd270, %rd269, %r942;
	setp.eq.s64 	%p478, %rd270, -9223372036854775808;
	{ // callseq 29, 0
	.param .b64 param0;
	st.param.f64 	[param0], %fd259;
	.param .b64 param1;
	st.param.f64 	[param1], %fd282;
	.param .b64 retval0;
	call.uni (retval0), 
	__internal_accurate_pow, 
	(
	param0, 
	param1
	);
	ld.param.f64 	%fd2225, [retval0];
	} // callseq 29
	and.pred  	%p26, %p477, %p478;
	neg.f64 	%fd2227, %fd2225;
	selp.f64 	%fd3850, %fd2227, %fd2225, %p26;
	@%p476 bra 	$L__BB0_243;
	setp.eq.s64 	%p479, %rd270, -9223372036854775808;
	selp.b32 	%r943, %r79, 0, %p479;
	setp.lt.s32 	%p480, %r85, 0;
	or.b32  	%r944, %r943, 2146435072;
	selp.b32 	%r945, %r944, %r943, %p480;
	mov.b32 	%r946, 0;
	mov.b64 	%fd3850, {%r946, %r945};
$L__BB0_243:
	add.f64 	%fd2228, %fd258, %fd282;
	{
	.reg .b32 %temp; 
	mov.b64 	{%temp, %r947}, %fd2228;
	}
	and.b32  	%r948, %r947, 2146435072;
	setp.ne.s32 	%p481, %r948, 2146435072;
	@%p481 bra 	$L__BB0_248;
	setp.nan.f64 	%p482, %fd258, %fd258;
	@%p482 bra 	$L__BB0_247;
	setp.neu.f64 	%p483, %fd259, 0d7FF0000000000000;
	@%p483 bra 	$L__BB0_248;
	setp.lt.s32 	%p484, %r85, 0;
	selp.b32 	%r949, 0, 2146435072, %p484;
	and.b32  	%r950, %r85, 2147483647;
	setp.ne.s32 	%p485, %r950, 1071644672;
	or.b32  	%r951, %r949, -2147483648;
	selp.b32 	%r952, %r951, %r949, %p485;
	selp.b32 	%r953, %r952, %r949, %p26;
	mov.b32 	%r954, 0;
	mov.b64 	%fd3850, {%r954, %r953};
	bra.uni 	$L__BB0_248;
$L__BB0_247:
	add.rn.f64 	%fd3850, %fd258, %fd282;
$L__BB0_248:
	setp.eq.f64 	%p486, %fd258, 0d3FF0000000000000;
	selp.f64 	%fd2229, 0d3FF0000000000000, %fd3850, %p486;
	div.rn.f64 	%fd2230, %fd281, %fd282;
	fma.rn.f64 	%fd3847, %fd2230, %fd2229, %fd3847;
$L__BB0_249:
	sub.f64 	%fd3862, %fd255, %fd3847;
	bra.uni 	$L__BB0_278;
$L__BB0_250:
	ld.param.u32 	%r3363, [_Z11distributordPdS_ii_param_3];
	setp.lt.s32 	%p413, %r3363, 1;
	sub.f64 	%fd292, %fd253, %fd257;
	mov.f64 	%fd3857, 0d0000000000000000;
	@%p413 bra 	$L__BB0_277;
	setp.eq.s32 	%p414, %r77, 0;
	{
	.reg .b32 %temp; 
	mov.b64 	{%temp, %r86}, %fd292;
	}
	abs.f64 	%fd293, %fd292;
	mov.f64 	%fd3857, 0d0000000000000000;
	mov.b32 	%r3465, 0;
	@%p414 bra 	$L__BB0_268;
	ld.param.u32 	%r3364, [_Z11distributordPdS_ii_param_3];
	and.b32  	%r858, %r3364, 2147483646;
	neg.s32 	%r3464, %r858;
	add.s64 	%rd741, %rd153, 8;
	mov.f64 	%fd3857, 0d0000000000000000;
	mov.b32 	%r3463, 1;
$L__BB0_253:
	setp.neu.f64 	%p415, %fd292, 0d0000000000000000;
	setp.lt.s32 	%p416, %r86, 0;
	ld.f64 	%fd295, [%rd741+-8];
	cvt.rn.f64.u32 	%fd296, %r3463;
	{
	.reg .b32 %temp; 
	mov.b64 	{%temp, %r90}, %fd296;
	}
	shr.u32 	%r859, %r90, 20;
	and.b32  	%r860, %r859, 2047;
	add.s32 	%r861, %r860, -1012;
	mov.b64 	%rd254, %fd296;
	shl.b64 	%rd255, %rd254, %r861;
	setp.eq.s64 	%p417, %rd255, -9223372036854775808;
	{ // callseq 24, 0
	.param .b64 param0;
	st.param.f64 	[param0], %fd293;
	.param .b64 param1;
	st.param.f64 	[param1], %fd296;
	.param .b64 retval0;
	call.uni (retval0), 
	__internal_accurate_pow, 
	(
	param0, 
	param1
	);
	ld.param.f64 	%fd2191, [retval0];
	} // callseq 24
	and.pred  	%p27, %p416, %p417;
	neg.f64 	%fd2193, %fd2191;
	selp.f64 	%fd3854, %fd2193, %fd2191, %p27;
	@%p415 bra 	$L__BB0_255;
	setp.eq.s64 	%p418, %rd255, -9223372036854775808;
	selp.b32 	%r862, %r86, 0, %p418;
	setp.lt.s32 	%p419, %r90, 0;
	or.b32  	%r863, %r862, 2146435072;
	selp.b32 	%r864, %r863, %r862, %p419;
	mov.b32 	%r865, 0;
	mov.b64 	%fd3854, {%r865, %r864};
$L__BB0_255:
	add.f64 	%fd2194, %fd292, %fd296;
	{
	.reg .b32 %temp; 
	mov.b64 	{%temp, %r866}, %fd2194;
	}
	and.b32  	%r867, %r866, 2146435072;
	setp.ne.s32 	%p420, %r867, 2146435072;
	@%p420 bra 	$L__BB0_260;
	setp.num.f64 	%p421, %fd292, %fd292;
	@%p421 bra 	$L__BB0_258;
	add.rn.f64 	%fd3854, %fd292, %fd296;
	bra.uni 	$L__BB0_260;
$L__BB0_258:
	setp.neu.f64 	%p422, %fd293, 0d7FF0000000000000;
	@%p422 bra 	$L__BB0_260;
	setp.lt.s32 	%p423, %r90, 0;
	selp.b32 	%r868, 0, 2146435072, %p423;
	and.b32  	%r869, %r90, 2147483647;
	setp.ne.s32 	%p424, %r869, 1071644672;
	or.b32  	%r870, %r868, -2147483648;
	selp.b32 	%r871, %r870, %r868, %p424;
	selp.b32 	%r872, %r871, %r868, %p27;
	mov.b32 	%r873, 0;
	mov.b64 	%fd3854, {%r873, %r872};
$L__BB0_260:
	setp.eq.f64 	%p425, %fd292, 0d3FF0000000000000;
	setp.neu.f64 	%p426, %fd292, 0d0000000000000000;
	setp.lt.s32 	%p427, %r86, 0;
	selp.f64 	%fd2195, 0d3FF0000000000000, %fd3854, %p425;
	div.rn.f64 	%fd2196, %fd295, %fd296;
	fma.rn.f64 	%fd303, %fd2196, %fd2195, %fd3857;
	ld.f64 	%fd304, [%rd741];
	add.s32 	%r874, %r3463, 1;
	cvt.rn.f64.u32 	%fd305, %r874;
	{
	.reg .b32 %temp; 
	mov.b64 	{%temp, %r91}, %fd305;
	}
	shr.u32 	%r875, %r91, 20;
	and.b32  	%r876, %r875, 2047;
	add.s32 	%r877, %r876, -1012;
	mov.b64 	%rd256, %fd305;
	shl.b64 	%rd257, %rd256, %r877;
	setp.eq.s64 	%p428, %rd257, -9223372036854775808;
	{ // callseq 25, 0
	.param .b64 param0;
	st.param.f64 	[param0], %fd293;
	.param .b64 param1;
	st.param.f64 	[param1], %fd305;
	.param .b64 retval0;
	call.uni (retval0), 
	__internal_accurate_pow, 
	(
	param0, 
	param1
	);
	ld.param.f64 	%fd2197, [retval0];
	} // callseq 25
	and.pred  	%p28, %p427, %p428;
	neg.f64 	%fd2199, %fd2197;
	selp.f64 	%fd3856, %fd2199, %fd2197, %p28;
	@%p426 bra 	$L__BB0_262;
	setp.eq.s64 	%p429, %rd257, -9223372036854775808;
	selp.b32 	%r878, %r86, 0, %p429;
	setp.lt.s32 	%p430, %r91, 0;
	or.b32  	%r879, %r878, 2146435072;
	selp.b32 	%r880, %r879, %r878, %p430;
	mov.b32 	%r881, 0;
	mov.b64 	%fd3856, {%r881, %r880};
$L__BB0_262:
	add.f64 	%fd2200, %fd292, %fd305;
	{
	.reg .b32 %temp; 
	mov.b64 	{%temp, %r882}, %fd2200;
	}
	and.b32  	%r883, %r882, 2146435072;
	setp.ne.s32 	%p431, %r883, 2146435072;
	@%p431 bra 	$L__BB0_267;
	setp.nan.f64 	%p432, %fd292, %fd292;
	@%p432 bra 	$L__BB0_266;
	setp.neu.f64 	%p433, %fd293, 0d7FF0000000000000;
	@%p433 bra 	$L__BB0_267;
	setp.lt.s32 	%p434, %r91, 0;
	selp.b32 	%r884, 0, 2146435072, %p434;
	and.b32  	%r885, %r91, 2147483647;
	setp.ne.s32 	%p435, %r885, 1071644672;
	or.b32  	%r886, %r884, -2147483648;
	selp.b32 	%r887, %r886, %r884, %p435;
	selp.b32 	%r888, %r887, %r884, %p28;
	mov.b32 	%r889, 0;
	mov.b64 	%fd3856, {%r889, %r888};
	bra.uni 	$L__BB0_267;
$L__BB0_266:
	add.rn.f64 	%fd3856, %fd292, %fd305;
$L__BB0_267:
	setp.eq.f64 	%p436, %fd292, 0d3FF0000000000000;
	selp.f64 	%fd2201, 0d3FF0000000000000, %fd3856, %p436;
	div.rn.f64 	%fd2202, %fd304, %fd305;
	fma.rn.f64 	%fd3857, %fd2202, %fd2201, %fd303;
	add.s32 	%r3464, %r3464, 2;
	add.s32 	%r3463, %r3463, 2;
	add.s64 	%rd741, %rd741, 16;
	setp.ne.s32 	%p437, %r3464, 0;
	mov.u32 	%r3465, %r76;
	@%p437 bra 	$L__BB0_253;
$L__BB0_268:
	setp.eq.s32 	%p438, %r78, 0;
	@%p438 bra 	$L__BB0_277;
	setp.neu.f64 	%p439, %fd292, 0d0000000000000000;
	setp.lt.s32 	%p440, %r86, 0;
	mul.wide.u32 	%rd258, %r3465, 8;
	add.s64 	%rd259, %rd153, %rd258;
	ld.f64 	%fd315, [%rd259];
	add.s32 	%r890, %r3465, 1;
	cvt.rn.f64.u32 	%fd316, %r890;
	{
	.reg .b32 %temp; 
	mov.b64 	{%temp, %r95}, %fd316;
	}
	shr.u32 	%r891, %r95, 20;
	and.b32  	%r892, %r891, 2047;
	add.s32 	%r893, %r892, -1012;
	mov.b64 	%rd260, %fd316;
	shl.b64 	%rd261, %rd260, %r893;
	setp.eq.s64 	%p441, %rd261, -9223372036854775808;
	{ // callseq 26, 0
	.param .b64 param0;
	st.param.f64 	[param0], %fd293;
	.param .b64 param1;
	st.param.f64 	[param1], %fd316;
	.param .b64 retval0;
	call.uni (retval0), 
	__internal_accurate_pow, 
	(
	param0, 
	param1
	);
	ld.param.f64 	%fd2203, [retval0];
	} // callseq 26
	and.pred  	%p29, %p440, %p441;
	neg.f64 	%fd2205, %fd2203;
	selp.f64 	%fd3860, %fd2205, %fd2203, %p29;
	@%p439 bra 	$L__BB0_271;
	setp.eq.s64 	%p442, %rd261, -9223372036854775808;
	selp.b32 	%r894, %r86, 0, %p442;
	setp.lt.s32 	%p443, %r95, 0;
	or.b32  	%r895, %r894, 2146435072;
	selp.b32 	%r896, %r895, %r894, %p443;
	mov.b32 	%r897, 0;
	mov.b64 	%fd3860, {%r897, %r896};
$L__BB0_271:
	add.f64 	%fd2206, %fd292, %fd316;
	{
	.reg .b32 %temp; 
	mov.b64 	{%temp, %r898}, %fd2206;
	}
	and.b32  	%r899, %r898, 2146435072;
	setp.ne.s32 	%p444, %r899, 2146435072;
	@%p444 bra 	$L__BB0_276;
	setp.nan.f64 	%p445, %fd292, %fd292;
	@%p445 bra 	$L__BB0_275;
	setp.neu.f64 	%p446, %fd293, 0d7FF0000000000000;
	@%p446 bra 	$L__BB0_276;
	setp.lt.s32 	%p447, %r95, 0;
	selp.b32 	%r900, 0, 2146435072, %p447;
	and.b32  	%r901, %r95, 2147483647;
	setp.ne.s32 	%p448, %r901, 1071644672;
	or.b32  	%r902, %r900, -2147483648;
	selp.b32 	%r903, %r902, %r900, %p448;
	selp.b32 	%r904, %r903, %r900, %p29;
	mov.b32 	%r905, 0;
	mov.b64 	%fd3860, {%r905, %r904};
	bra.uni 	$L__BB0_276;
$L__BB0_275:
	add.rn.f64 	%fd3860, %fd292, %fd316;
$L__BB0_276:
	setp.eq.f64 	%p449, %fd292, 0d3FF0000000000000;
	selp.f64 	%fd2207, 0d3FF0000000000000, %fd3860, %p449;
	div.rn.f64 	%fd2208, %fd315, %fd316;
	fma.rn.f64 	%fd3857, %fd2208, %fd2207, %fd3857;
$L__BB0_277:
	add.f64 	%fd3862, %fd255, %fd3857;
$L__BB0_278:
	setp.geu.f64 	%p487, %fd253, %fd257;
	sub.f64 	%fd327, %fd4259, %fd3862;
	@%p487 bra 	$L__BB0_307;
	ld.param.u32 	%r3367, [_Z11distributordPdS_ii_param_3];
	setp.lt.s32 	%p525, %r3367, 1;
	sub.f64 	%fd328, %fd257, %fd253;
	mov.f64 	%fd3868, 0d0000000000000000;
	@%p525 bra 	$L__BB0_306;
	setp.eq.s32 	%p526, %r77, 0;
	{
	.reg .b32 %temp; 
	mov.b64 	{%temp, %r96}, %fd328;
	}
	abs.f64 	%fd329, %fd328;
	mov.f64 	%fd3868, 0d0000000000000000;
	mov.b32 	%r3467, 0;
	@%p526 bra 	$L__BB0_297;
	mov.f64 	%fd3868, 0d0000000000000000;
	mov.b32 	%r3466, 0;
$L__BB0_282:
	setp.neu.f64 	%p527, %fd328, 0d0000000000000000;
	setp.lt.s32 	%p528, %r96, 0;
	mul.wide.u32 	%rd280, %r3466, 8;
	add.s64 	%rd44, %rd153, %rd280;
	ld.f64 	%fd331, [%rd44];
	add.s32 	%r1006, %r3466, 1;
	cvt.rn.f64.u32 	%fd332, %r1006;
	{
	.reg .b32 %temp; 
	mov.b64 	{%temp, %r98}, %fd332;
	}
	shr.u32 	%r1007, %r98, 20;
	and.b32  	%r1008, %r1007, 2047;
	add.s32 	%r1009, %r1008, -1012;
	mov.b64 	%rd281, %fd332;
	shl.b64 	%rd282, %rd281, %r1009;
	setp.eq.s64 	%p529, %rd282, -9223372036854775808;
	{ // callseq 33, 0
	.param .b64 param0;
	st.param.f64 	[param0], %fd329;
	.param .b64 param1;
	st.param.f64 	[param1], %fd332;
	.param .b64 retval0;
	call.uni (retval0), 
	__internal_accurate_pow, 
	(
	param0, 
	param1
	);
	ld.param.f64 	%fd2257, [retval0];
	} // callseq 33
	and.pred  	%p30, %p528, %p529;
	neg.f64 	%fd2259, %fd2257;
	selp.f64 	%fd3865, %fd2259, %fd2257, %p30;
	@%p527 bra 	$L__BB0_284;
	setp.eq.s64 	%p530, %rd282, -9223372036854775808;
	selp.b32 	%r1010, %r96, 0, %p530;
	setp.lt.s32 	%p531, %r98, 0;
	or.b32  	%r1011, %r1010, 2146435072;
	selp.b32 	%r1012, %r1011, %r1010, %p531;
	mov.b32 	%r1013, 0;
	mov.b64 	%fd3865, {%r1013, %r1012};
$L__BB0_284:
	add.f64 	%fd2260, %fd328, %fd332;
	{
	.reg .b32 %temp; 
	mov.b64 	{%temp, %r1014}, %fd2260;
	}
	and.b32  	%r1015, %r1014, 2146435072;
	setp.ne.s32 	%p532, %r1015, 2146435072;
	@%p532 bra 	$L__BB0_289;
	setp.num.f64 	%p533, %fd328, %fd328;
	@%p533 bra 	$L__BB0_287;
	add.rn.f64 	%fd3865, %fd328, %fd332;
	bra.uni 	$L__BB0_289;
$L__BB0_287:
	setp.neu.f64 	%p534, %fd329, 0d7FF0000000000000;
	@%p534 bra 	$L__BB0_289;
	setp.lt.s32 	%p535, %r98, 0;
	selp.b32 	%r1016, 0, 2146435072, %p535;
	and.b32  	%r1017, %r98, 2147483647;
	setp.ne.s32 	%p536, %r1017, 1071644672;
	or.b32  	%r1018, %r1016, -2147483648;
	selp.b32 	%r1019, %r1018, %r1016, %p536;
	selp.b32 	%r1020, %r1019, %r1016, %p30;
	mov.b32 	%r1021, 0;
	mov.b64 	%fd3865, {%r1021, %r1020};
$L__BB0_289:
	setp.eq.f64 	%p537, %fd328, 0d3FF0000000000000;
	setp.neu.f64 	%p538, %fd328, 0d0000000000000000;
	setp.lt.s32 	%p539, %r96, 0;
	selp.f64 	%fd2261, 0d3FF0000000000000, %fd3865, %p537;
	div.rn.f64 	%fd2262, %fd331, %fd332;
	fma.rn.f64 	%fd339, %fd2262, %fd2261, %fd3868;
	ld.f64 	%fd340, [%rd44+8];
	add.s32 	%r3466, %r3466, 2;
	cvt.rn.f64.u32 	%fd341, %r3466;
	{
	.reg .b32 %temp; 
	mov.b64 	{%temp, %r100}, %fd341;
	}
	shr.u32 	%r1022, %r100, 20;
	and.b32  	%r1023, %r1022, 2047;
	add.s32 	%r1024, %r1023, -1012;
	mov.b64 	%rd283, %fd341;
	shl.b64 	%rd284, %rd283, %r1024;
	setp.eq.s64 	%p540, %rd284, -9223372036854775808;
	{ // callseq 34, 0
	.param .b64 param0;
	st.param.f64 	[param0], %fd329;
	.param .b64 param1;
	st.param.f64 	[param1], %fd341;
	.param .b64 retval0;
	call.uni (retval0), 
	__internal_accurate_pow, 
	(
	param0, 
	param1
	);
	ld.param.f64 	%fd2263, [retval0];
	} // callseq 34
	and.pred  	%p31, %p539, %p540;
	neg.f64 	%fd2265, %fd2263;
	selp.f64 	%fd3867, %fd2265, %fd2263, %p31;
	@%p538 bra 	$L__BB0_291;
	setp.eq.s64 	%p541, %rd284, -9223372036854775808;
	selp.b32 	%r1025, %r96, 0, %p541;
	setp.lt.s32 	%p542, %r100, 0;
	or.b32  	%r1026, %r1025, 2146435072;
	selp.b32 	%r1027, %r1026, %r1025, %p542;
	mov.b32 	%r1028, 0;
	mov.b64 	%fd3867, {%r1028, %r1027};
$L__BB0_291:
	add.f64 	%fd2266, %fd328, %fd341;
	{
	.reg .b32 %temp; 
	mov.b64 	{%temp, %r1029}, %fd2266;
	}
	and.b32  	%r1030, %r1029, 2146435072;
	setp.ne.s32 	%p543, %r1030, 2146435072;
	@%p543 bra 	$L__BB0_296;
	setp.nan.f64 	%p544, %fd328, %fd328;
	@%p544 bra 	$L__BB0_295;
	setp.neu.f64 	%p545, %fd329, 0d7FF0000000000000;
	@%p545 bra 	$L__BB0_296;
	setp.lt.s32 	%p546, %r100, 0;
	selp.b32 	%r1031, 0, 2146435072, %p546;
	and.b32  	%r1032, %r100, 2147483647;
	setp.ne.s32 	%p547, %r1032, 1071644672;
	or.b32  	%r1033, %r1031, -2147483648;
	selp.b32 	%r1034, %r1033, %r1031, %p547;
	selp.b32 	%r1035, %r1034, %r1031, %p31;
	mov.b32 	%r1036, 0;
	mov.b64 	%fd3867, {%r1036, %r1035};
	bra.uni 	$L__BB0_296;
$L__BB0_295:
	add.rn.f64 	%fd3867, %fd328, %fd341;
$L__BB0_296:
	setp.eq.f64 	%p548, %fd328, 0d3FF0000000000000;
	selp.f64 	%fd2267, 0d3FF0000000000000, %fd3867, %p548;
	div.rn.f64 	%fd2268, %fd340, %fd341;
	fma.rn.f64 	%fd3868, %fd2268, %fd2267, %fd339;
	setp.ne.s32 	%p549, %r3466, %r76;
	mov.u32 	%r3467, %r76;
	@%p549 bra 	$L__BB0_282;
$L__BB0_297:
	setp.eq.s32 	%p550, %r78, 0;
	@%p550 bra 	$L__BB0_306;
	setp.neu.f64 	%p551, %fd328, 0d0000000000000000;
	setp.lt.s32 	%p552, %r96, 0;
	mul.wide.u32 	%rd285, %r3467, 8;
	add.s64 	%rd286, %rd153, %rd285;
	ld.f64 	%fd351, [%rd286];
	add.s32 	%r1037, %r3467, 1;
	cvt.rn.f64.u32 	%fd352, %r1037;
	{
	.reg .b32 %temp; 
	mov.b64 	{%temp, %r102}, %fd352;
	}
	shr.u32 	%r1038, %r102, 20;
	and.b32  	%r1039, %r1038, 2047;
	add.s32 	%r1040, %r1039, -1012;
	mov.b64 	%rd287, %fd352;
	shl.b64 	%rd288, %rd287, %r1040;
	setp.eq.s64 	%p553, %rd288, -9223372036854775808;
	{ // callseq 35, 0
	.param .b64 param0;
	st.param.f64 	[param0], %fd329;
	.param .b64 param1;
	st.param.f64 	[param1], %fd352;
	.param .b64 retval0;
	call.uni (retval0), 
	__internal_accurate_pow, 
	(
	param0, 
	param1
	);
	ld.param.f64 	%fd2269, [retval0];
	} // callseq 35
	and.pred  	%p32, %p552, %p553;
	neg.f64 	%fd2271, %fd2269;
	selp.f64 	%fd3871, %fd2271, %fd2269, %p32;
	@%p551 bra 	$L__BB0_300;
	setp.eq.s64 	%p554, %rd288, -9223372036854775808;
	selp.b32 	%r1041, %r96, 0, %p554;
	setp.lt.s32 	%p555, %r102, 0;
	or.b32  	%r1042, %r1041, 2146435072;
	selp.b32 	%r1043, %r1042, %r1041, %p555;
	mov.b32 	%r1044, 0;
	mov.b64 	%fd3871, {%r1044, %r1043};
$L__BB0_300:
	add.f64 	%fd2272, %fd328, %fd352;
	{
	.reg .b32 %temp; 
	mov.b64 	{%temp, %r1045}, %fd2272;
	}
	and.b32  	%r1046, %r1045, 2146435072;
	setp.ne.s32 	%p556, %r1046, 2146435072;
	@%p556 bra 	$L__BB0_305;
	setp.nan.f64 	%p557, %fd328, %fd328;
	@%p557 bra 	$L__BB0_304;
	setp.neu.f64 	%p558, %fd329, 0d7FF0000000000000;
	@%p558 bra 	$L__BB0_305;
	setp.lt.s32 	%p559, %r102, 0;
	selp.b32 	%r1047, 0, 2146435072, %p559;
	and.b32  	%r1048, %r102, 2147483647;
	setp.ne.s32 	%p560, %r1048, 1071644672;
	or.b32  	%r1049, %r1047, -2147483648;
	selp.b32 	%r1050, %r1049, %r1047, %p560;
	selp.b32 	%r1051, %r1050, %r1047, %p32;
	mov.b32 	%r1052, 0;
	mov.b64 	%fd3871, {%r1052, %r1051};
	bra.uni 	$L__BB0_305;
$L__BB0_304:
	add.rn.f64 	%fd3871, %fd328, %fd352;
$L__BB0_305:
	setp.eq.f64 	%p561, %fd328, 0d3FF0000000000000;
	selp.f64 	%fd2273, 0d3FF0000000000000, %fd3871, %p561;
	div.rn.f64 	%fd2274, %fd351, %fd352;
	fma.rn.f64 	%fd3868, %fd2274, %fd2273, %fd3868;
$L__BB0_306:
	sub.f64 	%fd3883, %fd255, %fd3868;
	bra.uni 	$L__BB0_335;
$L__BB0_307:
	ld.param.u32 	%r3366, [_Z11distributordPdS_ii_param_3];
	setp.lt.s32 	%p488, %r3366, 1;
	sub.f64 	%fd362, %fd253, %fd257;
	mov.f64 	%fd3878, 0d0000000000000000;
	@%p488 bra 	$L__BB0_334;
	setp.eq.s32 	%p489, %r77, 0;
	{
	.reg .b32 %temp; 
	mov.b64 	{%temp, %r103}, %fd362;
	}
	abs.f64 	%fd363, %fd362;
	mov.f64 	%fd3878, 0d0000000000000000;
	mov.b32 	%r3469, 0;
	@%p489 bra 	$L__BB0_325;
	mov.f64 	%fd3878, 0d0000000000000000;
	mov.b32 	%r3468, 0;
$L__BB0_310:
	setp.neu.f64 	%p490, %fd362, 0d0000000000000000;
	setp.lt.s32 	%p491, %r103, 0;
	mul.wide.u32 	%rd271, %r3468, 8;
	add.s64 	%rd48, %rd153, %rd271;
	ld.f64 	%fd365, [%rd48];
	add.s32 	%r957, %r3468, 1;
	cvt.rn.f64.u32 	%fd366, %r957;
	{
	.reg .b32 %temp; 
	mov.b64 	{%temp, %r105}, %fd366;
	}
	shr.u32 	%r958, %r105, 20;
	and.b32  	%r959, %r958, 2047;
	add.s32 	%r960, %r959, -1012;
	mov.b64 	%rd272, %fd366;
	shl.b64 	%rd273, %rd272, %r960;
	setp.eq.s64 	%p492, %rd273, -9223372036854775808;
	{ // callseq 30, 0
	.param .b64 param0;
	st.param.f64 	[param0], %fd363;
	.param .b64 param1;
	st.param.f64 	[param1], %fd366;
	.param .b64 retval0;
	call.uni (retval0), 
	__internal_accurate_pow, 
	(
	param0, 
	param1
	);
	ld.param.f64 	%fd2235, [retval0];
	} // callseq 30
	and.pred  	%p33, %p491, %p492;
	neg.f64 	%fd2237, %fd2235;
	selp.f64 	%fd3875, %fd2237, %fd2235, %p33;
	@%p490 bra 	$L__BB0_312;
	setp.eq.s64 	%p493, %rd273, -9223372036854775808;
	selp.b32 	%r961, %r103, 0, %p493;
	setp.lt.s32 	%p494, %r105, 0;
	or.b32  	%r962, %r961, 2146435072;
	selp.b32 	%r963, %r962, %r961, %p494;
	mov.b32 	%r964, 0;
	mov.b64 	%fd3875, {%r964, %r963};
$L__BB0_312:
	add.f64 	%fd2238, %fd362, %fd366;
	{
	.reg .b32 %temp; 
	mov.b64 	{%temp, %r965}, %fd2238;
	}
	and.b32  	%r966, %r965, 2146435072;
	setp.ne.s32 	%p495, %r966, 2146435072;
	@%p495 bra 	$L__BB0_317;
	setp.num.f64 	%p496, %fd362, %fd362;
	@%p496 bra 	$L__BB0_315;
	add.rn.f64 	%fd3875, %fd362, %fd366;
	bra.uni 	$L__BB0_317;
$L__BB0_315:
	setp.neu.f64 	%p497, %fd363, 0d7FF0000000000000;
	@%p497 bra 	$L__BB0_317;
	setp.lt.s32 	%p498, %r105, 0;
	selp.b32 	%r967, 0, 2146435072, %p498;
	and.b32  	%r968, %r105, 2147483647;
	setp.ne.s32 	%p499, %r968, 1071644672;
	or.b32  	%r969, %r967, -2147483648;
	selp.b32 	%r970, %r969, %r967, %p499;
	selp.b32 	%r971, %r970, %r967, %p33;
	mov.b32 	%r972, 0;
	mov.b64 	%fd3875, {%r972, %r971};
$L__BB0_317:
	setp.eq.f64 	%p500, %fd362, 0d3FF0000000000000;
	setp.neu.f64 	%p501, %fd362, 0d0000000000000000;
	setp.lt.s32 	%p502, %r103, 0;
	selp.f64 	%fd2239, 0d3FF0000000000000, %fd3875, %p500;
	div.rn.f64 	%fd2240, %fd365, %fd366;
	fma.rn.f64 	%fd373, %fd2240, %fd2239, %fd3878;
	ld.f64 	%fd374, [%rd48+8];
	add.s32 	%r3468, %r3468, 2;
	cvt.rn.f64.u32 	%fd375, %r3468;
	{
	.reg .b32 %temp; 
	mov.b64 	{%temp, %r107}, %fd375;
	}
	shr.u32 	%r973, %r107, 20;
	and.b32  	%r974, %r973, 2047;
	add.s32 	%r975, %r974, -1012;
	mov.b64 	%rd274, %fd375;
	shl.b64 	%rd275, %rd274, %r975;
	setp.eq.s64 	%p503, %rd275, -9223372036854775808;
	{ // callseq 31, 0
	.param .b64 param0;
	st.param.f64 	[param0], %fd363;
	.param .b64 param1;
	st.param.f64 	[param1], %fd375;
	.param .b64 retval0;
	call.uni (retval0), 
	__internal_accurate_pow, 
	(
	param0, 
	param1
	);
	ld.param.f64 	%fd2241, [retval0];
	} // callseq 31
	and.pred  	%p34, %p502, %p503;
	neg.f64 	%fd2243, %fd2241;
	selp.f64 	%fd3877, %fd2243, %fd2241, %p34;
	@%p501 bra 	$L__BB0_319;
	setp.eq.s64 	%p504, %rd275, -9223372036854775808;
	selp.b32 	%r976, %r103, 0, %p504;
	setp.lt.s32 	%p505, %r107, 0;
	or.b32  	%r977, %r976, 2146435072;
	selp.b32 	%r978, %r977, %r976, %p505;
	mov.b32 	%r979, 0;
	mov.b64 	%fd3877, {%r979, %r978};
$L__BB0_319:
	add.f64 	%fd2244, %fd362, %fd375;
	{
	.reg .b32 %temp; 
	mov.b64 	{%temp, %r980}, %fd2244;
	}
	and.b32  	%r981, %r980, 2146435072;
	setp.ne.s32 	%p506, %r981, 2146435072;
	@%p506 bra 	$L__BB0_324;
	setp.nan.f64 	%p507, %fd362, %fd362;
	@%p507 bra 	$L__BB0_323;
	setp.neu.f64 	%p508, %fd363, 0d7FF0000000000000;
	@%p508 bra 	$L__BB0_324;
	setp.lt.s32 	%p509, %r107, 0;
	selp.b32 	%r982, 0, 2146435072, %p509;
	and.b32  	%r983, %r107, 2147483647;
	setp.ne.s32 	%p510, %r983, 1071644672;
	or.b32  	%r984, %r982, -2147483648;
	selp.b32 	%r985, %r984, %r982, %p510;
	selp.b32 	%r986, %r985, %r982, %p34;
	mov.b32 	%r987, 0;
	mov.b64 	%fd3877, {%r987, %r986};
	bra.uni 	$L__BB0_324;
$L__BB0_323:
	add.rn.f64 	%fd3877, %fd362, %fd375;
$L__BB0_324:
	setp.eq.f64 	%p511, %fd362, 0d3FF0000000000000;
	selp.f64 	%fd2245, 0d3FF0000000000000, %fd3877, %p511;
	div.rn.f64 	%fd2246, %fd374, %fd375;
	fma.rn.f64 	%fd3878, %fd2246, %fd2245, %fd373;
	setp.ne.s32 	%p512, %r3468, %r76;
	mov.u32 	%r3469, %r76;
	@%p512 bra 	$L__BB0_310;
$L__BB0_325:
	setp.eq.s32 	%p513, %r78, 0;
	@%p513 bra 	$L__BB0_334;
	setp.neu.f64 	%p514, %fd362, 0d0000000000000000;
	setp.lt.s32 	%p515, %r103, 0;
	mul.wide.u32 	%rd276, %r3469, 8;
	add.s64 	%rd277, %rd153, %rd276;
	ld.f64 	%fd385, [%rd277];
	add.s32 	%r988, %r3469, 1;
	cvt.rn.f64.u32 	%fd386, %r988;
	{
	.reg .b32 %temp; 
	mov.b64 	{%temp, %r109}, %fd386;
	}
	shr.u32 	%r989, %r109, 20;
	and.b32  	%r990, %r989, 2047;
	add.s32 	%r991, %r990, -1012;
	mov.b64 	%rd278, %fd386;
	shl.b64 	%rd279, %rd278, %r991;
	setp.eq.s64 	%p516, %rd279, -9223372036854775808;
	{ // callseq 32, 0
	.param .b64 param0;
	st.param.f64 	[param0], %fd363;
	.param .b64 param1;
	st.param.f64 	[param1], %fd386;
	.param .b64 retval0;
	call.uni (retval0), 
	__internal_accurate_pow, 
	(
	param0, 
	param1
	);
	ld.param.f64 	%fd2247, [retval0];
	} // callseq 32
	and.pred  	%p35, %p515, %p516;
	neg.f64 	%fd2249, %fd2247;
	selp.f64 	%fd3881, %fd2249, %fd2247, %p35;
	@%p514 bra 	$L__BB0_328;
	setp.eq.s64 	%p517, %rd279, -9223372036854775808;
	selp.b32 	%r992, %r103, 0, %p517;
	setp.lt.s32 	%p518, %r109, 0;
	or.b32  	%r993, %r992, 2146435072;
	selp.b32 	%r994, %r993, %r992, %p518;
	mov.b32 	%r995, 0;
	mov.b64 	%fd3881, {%r995, %r994};
$L__BB0_328:
	add.f64 	%fd2250, %fd362, %fd386;
	{
	.reg .b32 %temp; 
	mov.b64 	{%temp, %r996}, %fd2250;
	}
	and.b32  	%r997, %r996, 2146435072;
	setp.ne.s32 	%p519, %r997, 2146435072;
	@%p519 bra 	$L__BB0_333;
	setp.nan.f64 	%p520, %fd362, %fd362;
	@%p520 bra 	$L__BB0_332;
	setp.neu.f64 	%p521, %fd363, 0d7FF0000000000000;
	@%p521 bra 	$L__BB0_333;
	setp.lt.s32 	%p522, %r109, 0;
	selp.b32 	%r998, 0, 2146435072, %p522;
	and.b32  	%r999, %r109, 2147483647;
	setp.ne.s32 	%p523, %r999, 1071644672;
	or.b32  	%r1000, %r998, -2147483648;
	selp.b32 	%r1001, %r1000, %r998, %p523;
	selp.b32 	%r1002, %r1001, %r998, %p35;
	mov.b32 	%r1003, 0;
	mov.b64 	%fd3881, {%r1003, %r1002};
	bra.uni 	$L__BB0_333;
$L__BB0_332:
	add.rn.f64 	%fd3881, %fd362, %fd386;
$L__BB0_333:
	setp.eq.f64 	%p524, %fd362, 0d3FF0000000000000;
	selp.f64 	%fd2251, 0d3FF0000000000000, %fd3881, %p524;
	div.rn.f64 	%fd2252, %fd385, %fd386;
	fma.rn.f64 	%fd3878, %fd2252, %fd2251, %fd3878;
$L__BB0_334:
	add.f64 	%fd3883, %fd255, %fd3878;
$L__BB0_335:
	setp.lt.s32 	%p562, %r75, 0;
	selp.b32 	%r110, 0, 2146435072, %p562;
	or.b32  	%r111, %r110, -2147483648;
	and.b32  	%r112, %r75, 2146435072;
	setp.eq.s32 	%p563, %r112, 1062207488;
	sub.f64 	%fd397, %fd4259, %fd3883;
	{
	.reg .b32 %temp; 
	mov.b64 	{%temp, %r113}, %fd397;
	}
	abs.f64 	%fd398, %fd397;
	{ // callseq 36, 0
	.param .b64 param0;
	st.param.f64 	[param0], %fd398;
	.param .b64 param1;
	st.param.f64 	[param1], 0d4000000000000000;
	.param .b64 retval0;
	call.uni (retval0), 
	__internal_accurate_pow, 
	(
	param0, 
	param1
	);
	ld.param.f64 	%fd2275, [retval0];
	} // callseq 36
	setp.lt.s32 	%p564, %r113, 0;
	neg.f64 	%fd2277, %fd2275;
	selp.f64 	%fd2278, %fd2277, %fd2275, %p563;
	selp.f64 	%fd2279, %fd2278, %fd2275, %p564;
	setp.eq.f64 	%p565, %fd397, 0d0000000000000000;
	selp.b32 	%r1053, %r113, 0, %p563;
	or.b32  	%r1054, %r1053, 2146435072;
	selp.b32 	%r1055, %r1054, %r1053, %p562;
	mov.b32 	%r1056, 0;
	mov.b64 	%fd2280, {%r1056, %r1055};
	selp.f64 	%fd3884, %fd2280, %fd2279, %p565;
	add.f64 	%fd2281, %fd397, 0d4000000000000000;
	{
	.reg .b32 %temp; 
	mov.b64 	{%temp, %r1057}, %fd2281;
	}
	and.b32  	%r1058, %r1057, 2146435072;
	setp.ne.s32 	%p566, %r1058, 2146435072;
	@%p566 bra 	$L__BB0_340;
	setp.num.f64 	%p567, %fd397, %fd397;
	@%p567 bra 	$L__BB0_338;
	mov.f64 	%fd2282, 0d4000000000000000;
	add.rn.f64 	%fd3884, %fd397, %fd2282;
	bra.uni 	$L__BB0_340;
$L__BB0_338:
	setp.neu.f64 	%p568, %fd398, 0d7FF0000000000000;
	@%p568 bra 	$L__BB0_340;
	setp.lt.s32 	%p569, %r113, 0;
	selp.b32 	%r1059, %r111, %r110, %p23;
	selp.b32 	%r1060, %r1059, %r110, %p569;
	mov.b32 	%r1061, 0;
	mov.b64 	%fd3884, {%r1061, %r1060};
$L__BB0_340:
	setp.lt.s32 	%p570, %r75, 0;
	setp.eq.s32 	%p571, %r112, 1062207488;
	setp.eq.f64 	%p573, %fd397, 0d3FF0000000000000;
	selp.f64 	%fd403, 0d3FF0000000000000, %fd3884, %p573;
	{
	.reg .b32 %temp; 
	mov.b64 	{%temp, %r114}, %fd4257;
	}
	abs.f64 	%fd404, %fd4257;
	{ // callseq 37, 0
	.param .b64 param0;
	st.param.f64 	[param0], %fd404;
	.param .b64 param1;
	st.param.f64 	[param1], 0d4000000000000000;
	.param .b64 retval0;
	call.uni (retval0), 
	__internal_accurate_pow, 
	(
	param0, 
	param1
	);
	ld.param.f64 	%fd2283, [retval0];
	} // callseq 37
	setp.lt.s32 	%p574, %r114, 0;
	neg.f64 	%fd2285, %fd2283;
	selp.f64 	%fd2286, %fd2285, %fd2283, %p571;
	selp.f64 	%fd2287, %fd2286, %fd2283, %p574;
	setp.eq.f64 	%p575, %fd4257, 0d0000000000000000;
	selp.b32 	%r1062, %r114, 0, %p571;
	or.b32  	%r1063, %r1062, 2146435072;
	selp.b32 	%r1064, %r1063, %r1062, %p570;
	mov.b32 	%r1065, 0;
	mov.b64 	%fd2288, {%r1065, %r1064};
	selp.f64 	%fd3909, %fd2288, %fd2287, %p575;
	add.f64 	%fd2289, %fd4257, 0d4000000000000000;
	{
	.reg .b32 %temp; 
	mov.b64 	{%temp, %r1066}, %fd2289;
	}
	and.b32  	%r115, %r1066, 2146435072;
	setp.ne.s32 	%p576, %r115, 2146435072;
	mov.f64 	%fd3885, %fd3909;
	@%p576 bra 	$L__BB0_345;
	setp.num.f64 	%p577, %fd4257, %fd4257;
	@%p577 bra 	$L__BB0_343;
	mov.f64 	%fd2290, 0d4000000000000000;
	add.rn.f64 	%fd3885, %fd4257, %fd2290;
	bra.uni 	$L__BB0_345;
$L__BB0_343:
	setp.neu.f64 	%p578, %fd404, 0d7FF0000000000000;
	mov.f64 	%fd3885, %fd3909;
	@%p578 bra 	$L__BB0_345;
	setp.lt.s32 	%p579, %r114, 0;
	selp.b32 	%r1067, %r111, %r110, %p23;
	selp.b32 	%r1068, %r1067, %r110, %p579;
	mov.b32 	%r1069, 0;
	mov.b64 	%fd3885, {%r1069, %r1068};
$L__BB0_345:
	setp.eq.f64 	%p580, %fd4257, 0d3FF0000000000000;
	selp.f64 	%fd2291, 0d3FF0000000000000, %fd3885, %p580;
	add.f64 	%fd409, %fd403, %fd2291;
	neg.f64 	%fd2292, %fd409;
	fma.rn.f64 	%fd2293, %fd409, 0dBFF71547652B82FE, 0d4338000000000000;
	{
	.reg .b32 %temp; 
	mov.b64 	{%r116, %temp}, %fd2293;
	}
	mov.f64 	%fd2294, 0dC338000000000000;
	add.rn.f64 	%fd2295, %fd2293, %fd2294;
	fma.rn.f64 	%fd2296, %fd2295, 0dBFE62E42FEFA39EF, %fd2292;
	fma.rn.f64 	%fd2297, %fd2295, 0dBC7ABC9E3B39803F, %fd2296;
	fma.rn.f64 	%fd2298, %fd2297, 0d3E5ADE1569CE2BDF, 0d3E928AF3FCA213EA;
	fma.rn.f64 	%fd2299, %fd2298, %fd2297, 0d3EC71DEE62401315;
	fma.rn.f64 	%fd2300, %fd2299, %fd2297, 0d3EFA01997C89EB71;
	fma.rn.f64 	%fd2301, %fd2300, %fd2297, 0d3F2A01A014761F65;
	fma.rn.f64 	%fd2302, %fd2301, %fd2297, 0d3F56C16C1852B7AF;
	fma.rn.f64 	%fd2303, %fd2302, %fd2297, 0d3F81111111122322;
	fma.rn.f64 	%fd2304, %fd2303, %fd2297, 0d3FA55555555502A1;
	fma.rn.f64 	%fd2305, %fd2304, %fd2297, 0d3FC5555555555511;
	fma.rn.f64 	%fd2306, %fd2305, %fd2297, 0d3FE000000000000B;
	fma.rn.f64 	%fd2307, %fd2306, %fd2297, 0d3FF0000000000000;
	fma.rn.f64 	%fd2308, %fd2307, %fd2297, 0d3FF0000000000000;
	{
	.reg .b32 %temp; 
	mov.b64 	{%r117, %temp}, %fd2308;
	}
	{
	.reg .b32 %temp; 
	mov.b64 	{%temp, %r118}, %fd2308;
	}
	shl.b32 	%r1070, %r116, 20;
	add.s32 	%r1071, %r1070, %r118;
	mov.b64 	%fd3886, {%r117, %r1071};
	{
	.reg .b32 %temp; 
	mov.b64 	{%temp, %r1072}, %fd2292;
	}
	mov.b32 	%f14, %r1072;
	abs.f32 	%f1, %f14;
	setp.lt.f32 	%p581, %f1, 0f4086232B;
	@%p581 bra 	$L__BB0_348;
	setp.gt.f64 	%p582, %fd409, 0d0000000000000000;
	mov.f64 	%fd2309, 0d7FF0000000000000;
	sub.f64 	%fd2310, %fd2309, %fd409;
	selp.f64 	%fd3886, 0d0000000000000000, %fd2310, %p582;
	setp.geu.f32 	%p583, %f1, 0f40874800;
	@%p583 bra 	$L__BB0_348;
	shr.u32 	%r1073, %r116, 31;
	add.s32 	%r1074, %r116, %r1073;
	shr.s32 	%r1075, %r1074, 1;
	shl.b32 	%r1076, %r1075, 20;
	add.s32 	%r1077, %r118, %r1076;
	mov.b64 	%fd2311, {%r117, %r1077};
	sub.s32 	%r1078, %r116, %r1075;
	shl.b32 	%r1079, %r1078, 20;
	add.s32 	%r1080, %r1079, 1072693248;
	mov.b32 	%r1081, 0;
	mov.b64 	%fd2312, {%r1081, %r1080};
	mul.f64 	%fd3886, %fd2312, %fd2311;
$L__BB0_348:
	setp.geu.f64 	%p584, %fd253, %fd257;
	mul.f64 	%fd2313, %fd327, 0dC043BD3CC9BE45DC;
	mul.f64 	%fd414, %fd2313, %fd3886;
	@%p584 bra 	$L__BB0_377;
	ld.param.u32 	%r3369, [_Z11distributordPdS_ii_param_3];
	setp.lt.s32 	%p622, %r3369, 1;
	sub.f64 	%fd415, %fd257, %fd253;
	mov.f64 	%fd3892, 0d0000000000000000;
	@%p622 bra 	$L__BB0_376;
	setp.eq.s32 	%p623, %r77, 0;
	{
	.reg .b32 %temp; 
	mov.b64 	{%temp, %r119}, %fd415;
	}
	abs.f64 	%fd416, %fd415;
	mov.f64 	%fd3892, 0d0000000000000000;
	mov.b32 	%r3471, 0;
	@%p623 bra 	$L__BB0_367;
	mov.f64 	%fd3892, 0d0000000000000000;
	mov.b32 	%r3470, 0;
$L__BB0_352:
	setp.neu.f64 	%p624, %fd415, 0d0000000000000000;
	setp.lt.s32 	%p625, %r119, 0;
	mul.wide.u32 	%rd298, %r3470, 8;
	add.s64 	%rd52, %rd153, %rd298;
	ld.f64 	%fd418, [%rd52];
	add.s32 	%r1133, %r3470, 1;
	cvt.rn.f64.u32 	%fd419, %r1133;
	{
	.reg .b32 %temp; 
	mov.b64 	{%temp, %r121}, %fd419;
	}
	shr.u32 	%r1134, %r121, 20;
	and.b32  	%r1135, %r1134, 2047;
	add.s32 	%r1136, %r1135, -1012;
	mov.b64 	%rd299, %fd419;
	shl.b64 	%rd300, %rd299, %r1136;
	setp.eq.s64 	%p626, %rd300, -9223372036854775808;
	{ // callseq 41, 0
	.param .b64 param0;
	st.param.f64 	[param0], %fd416;
	.param .b64 param1;
	st.param.f64 	[param1], %fd419;
	.param .b64 retval0;
	call.uni (retval0), 
	__internal_accurate_pow, 
	(
	param0, 
	param1
	);
	ld.param.f64 	%fd2340, [retval0];
	} // callseq 41
	and.pred  	%p36, %p625, %p626;
	neg.f64 	%fd2342, %fd2340;
	selp.f64 	%fd3889, %fd2342, %fd2340, %p36;
	@%p624 bra 	$L__BB0_354;
	selp.b32 	%r1137, %r119, 0, %p626;
	setp.lt.s32 	%p628, %r121, 0;
	or.b32  	%r1138, %r1137, 2146435072;
	selp.b32 	%r1139, %r1138, %r1137, %p628;
	mov.b32 	%r1140, 0;
	mov.b64 	%fd3889, {%r1140, %r1139};
$L__BB0_354:
	add.f64 	%fd2343, %fd415, %fd419;
	{
	.reg .b32 %temp; 
	mov.b64 	{%temp, %r1141}, %fd2343;
	}
	and.b32  	%r1142, %r1141, 2146435072;
	setp.ne.s32 	%p629, %r1142, 2146435072;
	@%p629 bra 	$L__BB0_359;
	setp.num.f64 	%p630, %fd415, %fd415;
	@%p630 bra 	$L__BB0_357;
	add.rn.f64 	%fd3889, %fd415, %fd419;
	bra.uni 	$L__BB0_359;
$L__BB0_357:
	setp.neu.f64 	%p631, %fd416, 0d7FF0000000000000;
	@%p631 bra 	$L__BB0_359;
	setp.lt.s32 	%p632, %r121, 0;
	selp.b32 	%r1143, 0, 2146435072, %p632;
	and.b32  	%r1144, %r121, 2147483647;
	setp.ne.s32 	%p633, %r1144, 1071644672;
	or.b32  	%r1145, %r1143, -2147483648;
	selp.b32 	%r1146, %r1145, %r1143, %p633;
	selp.b32 	%r1147, %r1146, %r1143, %p36;
	mov.b32 	%r1148, 0;
	mov.b64 	%fd3889, {%r1148, %r1147};
$L__BB0_359:
	setp.eq.f64 	%p634, %fd415, 0d3FF0000000000000;
	selp.f64 	%fd2344, 0d3FF0000000000000, %fd3889, %p634;
	div.rn.f64 	%fd2345, %fd418, %fd419;
	fma.rn.f64 	%fd426, %fd2345, %fd2344, %fd3892;
	ld.f64 	%fd427, [%rd52+8];
	add.s32 	%r3470, %r3470, 2;
	cvt.rn.f64.u32 	%fd428, %r3470;
	{
	.reg .b32 %temp; 
	mov.b64 	{%temp, %r123}, %fd428;
	}
	shr.u32 	%r1149, %r123, 20;
	and.b32  	%r1150, %r1149, 2047;
	add.s32 	%r1151, %r1150, -1012;
	mov.b64 	%rd301, %fd428;
	shl.b64 	%rd302, %rd301, %r1151;
	setp.eq.s64 	%p637, %rd302, -9223372036854775808;
	{ // callseq 42, 0
	.param .b64 param0;
	st.param.f64 	[param0], %fd416;
	.param .b64 param1;
	st.param.f64 	[param1], %fd428;
	.param .b64 retval0;
	call.uni (retval0), 
	__internal_accurate_pow, 
	(
	param0, 
	param1
	);
	ld.param.f64 	%fd2346, [retval0];
	} // callseq 42
	and.pred  	%p37, %p625, %p637;
	neg.f64 	%fd2348, %fd2346;
	selp.f64 	%fd3891, %fd2348, %fd2346, %p37;
	@%p624 bra 	$L__BB0_361;
	selp.b32 	%r1152, %r119, 0, %p637;
	setp.lt.s32 	%p639, %r123, 0;
	or.b32  	%r1153, %r1152, 2146435072;
	selp.b32 	%r1154, %r1153, %r1152, %p639;
	mov.b32 	%r1155, 0;
	mov.b64 	%fd3891, {%r1155, %r1154};
$L__BB0_361:
	add.f64 	%fd2349, %fd415, %fd428;
	{
	.reg .b32 %temp; 
	mov.b64 	{%temp, %r1156}, %fd2349;
	}
	and.b32  	%r1157, %r1156, 2146435072;
	setp.ne.s32 	%p640, %r1157, 2146435072;
	@%p640 bra 	$L__BB0_366;
	setp.nan.f64 	%p641, %fd415, %fd415;
	@%p641 bra 	$L__BB0_365;
	setp.neu.f64 	%p642, %fd416, 0d7FF0000000000000;
	@%p642 bra 	$L__BB0_366;
	setp.lt.s32 	%p643, %r123, 0;
	selp.b32 	%r1158, 0, 2146435072, %p643;
	and.b32  	%r1159, %r123, 2147483647;
	setp.ne.s32 	%p644, %r1159, 1071644672;
	or.b32  	%r1160, %r1158, -2147483648;
	selp.b32 	%r1161, %r1160, %r1158, %p644;
	selp.b32 	%r1162, %r1161, %r1158, %p37;
	mov.b32 	%r1163, 0;
	mov.b64 	%fd3891, {%r1163, %r1162};
	bra.uni 	$L__BB0_366;
$L__BB0_365:
	add.rn.f64 	%fd3891, %fd415, %fd428;
$L__BB0_366:
	setp.eq.f64 	%p645, %fd415, 0d3FF0000000000000;
	selp.f64 	%fd2350, 0d3FF0000000000000, %fd3891, %p645;
	div.rn.f64 	%fd2351, %fd427, %fd428;
	fma.rn.f64 	%fd3892, %fd2351, %fd2350, %fd426;
	setp.ne.s32 	%p646, %r3470, %r76;
	mov.u32 	%r3471, %r76;
	@%p646 bra 	$L__BB0_352;
$L__BB0_367:
	setp.eq.s32 	%p647, %r78, 0;
	@%p647 bra 	$L__BB0_376;
	setp.neu.f64 	%p648, %fd415, 0d0000000000000000;
	setp.lt.s32 	%p649, %r119, 0;
	mul.wide.u32 	%rd303, %r3471, 8;
	add.s64 	%rd304, %rd153, %rd303;
	ld.f64 	%fd438, [%rd304];
	add.s32 	%r1164, %r3471, 1;
	cvt.rn.f64.u32 	%fd439, %r1164;
	{
	.reg .b32 %temp; 
	mov.b64 	{%temp, %r125}, %fd439;
	}
	shr.u32 	%r1165, %r125, 20;
	and.b32  	%r1166, %r1165, 2047;
	add.s32 	%r1167, %r1166, -1012;
	mov.b64 	%rd305, %fd439;
	shl.b64 	%rd306, %rd305, %r1167;
	setp.eq.s64 	%p650, %rd306, -9223372036854775808;
	{ // callseq 43, 0
	.param .b64 param0;
	st.param.f64 	[param0], %fd416;
	.param .b64 param1;
	st.param.f64 	[param1], %fd439;
	.param .b64 retval0;
	call.uni (retval0), 
	__internal_accurate_pow, 
	(
	param0, 
	param1
	);
	ld.param.f64 	%fd2352, [retval0];
	} // callseq 43
	and.pred  	%p38, %p649, %p650;
	neg.f64 	%fd2354, %fd2352;
	selp.f64 	%fd3895, %fd2354, %fd2352, %p38;
	@%p648 bra 	$L__BB0_370;
	selp.b32 	%r1168, %r119, 0, %p650;
	setp.lt.s32 	%p652, %r125, 0;
	or.b32  	%r1169, %r1168, 2146435072;
	selp.b32 	%r1170, %r1169, %r1168, %p652;
	mov.b32 	%r1171, 0;
	mov.b64 	%fd3895, {%r1171, %r1170};
$L__BB0_370:
	add.f64 	%fd2355, %fd415, %fd439;
	{
	.reg .b32 %temp; 
	mov.b64 	{%temp, %r1172}, %fd2355;
	}
	and.b32  	%r1173, %r1172, 2146435072;
	setp.ne.s32 	%p653, %r1173, 2146435072;
	@%p653 bra 	$L__BB0_375;
	setp.nan.f64 	%p654, %fd415, %fd415;
	@%p654 bra 	$L__BB0_374;
	setp.neu.f64 	%p655, %fd416, 0d7FF0000000000000;
	@%p655 bra 	$L__BB0_375;
	setp.lt.s32 	%p656, %r125, 0;
	selp.b32 	%r1174, 0, 2146435072, %p656;
	and.b32  	%r1175, %r125, 2147483647;
	setp.ne.s32 	%p657, %r1175, 1071644672;
	or.b32  	%r1176, %r1174, -2147483648;
	selp.b32 	%r1177, %r1176, %r1174, %p657;
	selp.b32 	%r1178, %r1177, %r1174, %p38;
	mov.b32 	%r1179, 0;
	mov.b64 	%fd3895, {%r1179, %r1178};
	bra.uni 	$L__BB0_375;
$L__BB0_374:
	add.rn.f64 	%fd3895, %fd415, %fd439;
$L__BB0_375:
	setp.eq.f64 	%p658, %fd415, 0d3FF0000000000000;
	selp.f64 	%fd2356, 0d3FF0000000000000, %fd3895, %p658;
	div.rn.f64 	%fd2357, %fd438, %fd439;
	fma.rn.f64 	%fd3892, %fd2357, %fd2356, %fd3892;
$L__BB0_376:
	sub.f64 	%fd3907, %fd255, %fd3892;
	bra.uni 	$L__BB0_405;
$L__BB0_377:
	ld.param.u32 	%r3368, [_Z11distributordPdS_ii_param_3];
	setp.lt.s32 	%p585, %r3368, 1;
	sub.f64 	%fd449, %fd253, %fd257;
	mov.f64 	%fd3902, 0d0000000000000000;
	@%p585 bra 	$L__BB0_404;
	setp.eq.s32 	%p586, %r77, 0;
	{
	.reg .b32 %temp; 
	mov.b64 	{%temp, %r126}, %fd449;
	}
	abs.f64 	%fd450, %fd449;
	mov.f64 	%fd3902, 0d0000000000000000;
	mov.b32 	%r3473, 0;
	@%p586 bra 	$L__BB0_395;
	mov.f64 	%fd3902, 0d0000000000000000;
	mov.b32 	%r3472, 0;
$L__BB0_380:
	setp.neu.f64 	%p587, %fd449, 0d0000000000000000;
	setp.lt.s32 	%p588, %r126, 0;
	mul.wide.u32 	%rd289, %r3472, 8;
	add.s64 	%rd56, %rd153, %rd289;
	ld.f64 	%fd452, [%rd56];
	add.s32 	%r1084, %r3472, 1;
	cvt.rn.f64.u32 	%fd453, %r1084;
	{
	.reg .b32 %temp; 
	mov.b64 	{%temp, %r128}, %fd453;
	}
	shr.u32 	%r1085, %r128, 20;
	and.b32  	%r1086, %r1085, 2047;
	add.s32 	%r1087, %r1086, -1012;
	mov.b64 	%rd290, %fd453;
	shl.b64 	%rd291, %rd290, %r1087;
	setp.eq.s64 	%p589, %rd291, -9223372036854775808;
	{ // callseq 38, 0
	.param .b64 param0;
	st.param.f64 	[param0], %fd450;
	.param .b64 param1;
	st.param.f64 	[param1], %fd453;
	.param .b64 retval0;
	call.uni (retval0), 
	__internal_accurate_pow, 
	(
	param0, 
	param1
	);
	ld.param.f64 	%fd2318, [retval0];
	} // callseq 38
	and.pred  	%p39, %p588, %p589;
	neg.f64 	%fd2320, %fd2318;
	selp.f64 	%fd3899, %fd2320, %fd2318, %p39;
	@%p587 bra 	$L__BB0_382;
	selp.b32 	%r1088, %r126, 0, %p589;
	setp.lt.s32 	%p591, %r128, 0;
	or.b32  	%r1089, %r1088, 2146435072;
	selp.b32 	%r1090, %r1089, %r1088, %p591;
	mov.b32 	%r1091, 0;
	mov.b64 	%fd3899, {%r1091, %r1090};
$L__BB0_382:
	add.f64 	%fd2321, %fd449, %fd453;
	{
	.reg .b32 %temp; 
	mov.b64 	{%temp, %r1092}, %fd2321;
	}
	and.b32  	%r1093, %r1092, 2146435072;
	setp.ne.s32 	%p592, %r1093, 2146435072;
	@%p592 bra 	$L__BB0_387;
	setp.num.f64 	%p593, %fd449, %fd449;
	@%p593 bra 	$L__BB0_385;
	add.rn.f64 	%fd3899, %fd449, %fd453;
	bra.uni 	$L__BB0_387;
$L__BB0_385:
	setp.neu.f64 	%p594, %fd450, 0d7FF0000000000000;
	@%p594 bra 	$L__BB0_387;
	setp.lt.s32 	%p595, %r128, 0;
	selp.b32 	%r1094, 0, 2146435072, %p595;
	and.b32  	%r1095, %r128, 2147483647;
	setp.ne.s32 	%p596, %r1095, 1071644672;
	or.b32  	%r1096, %r1094, -2147483648;
	selp.b32 	%r1097, %r1096, %r1094, %p596;
	selp.b32 	%r1098, %r1097, %r1094, %p39;
	mov.b32 	%r1099, 0;
	mov.b64 	%fd3899, {%r1099, %r1098};
$L__BB0_387:
	setp.eq.f64 	%p597, %fd449, 0d3FF0000000000000;
	selp.f64 	%fd2322, 0d3FF0000000000000, %fd3899, %p597;
	div.rn.f64 	%fd2323, %fd452, %fd453;
	fma.rn.f64 	%fd460, %fd2323, %fd2322, %fd3902;
	ld.f64 	%fd461, [%rd56+8];
	add.s32 	%r3472, %r3472, 2;
	cvt.rn.f64.u32 	%fd462, %r3472;
	{
	.reg .b32 %temp; 
	mov.b64 	{%temp, %r130}, %fd462;
	}
	shr.u32 	%r1100, %r130, 20;
	and.b32  	%r1101, %r1100, 2047;
	add.s32 	%r1102, %r1101, -1012;
	mov.b64 	%rd292, %fd462;
	shl.b64 	%rd293, %rd292, %r1102;
	setp.eq.s64 	%p600, %rd293, -9223372036854775808;
	{ // callseq 39, 0
	.param .b64 param0;
	st.param.f64 	[param0], %fd450;
	.param .b64 param1;
	st.param.f64 	[param1], %fd462;
	.param .b64 retval0;
	call.uni (retval0), 
	__internal_accurate_pow, 
	(
	param0, 
	param1
	);
	ld.param.f64 	%fd2324, [retval0];
	} // callseq 39
	and.pred  	%p40, %p588, %p600;
	neg.f64 	%fd2326, %fd2324;
	selp.f64 	%fd3901, %fd2326, %fd2324, %p40;
	@%p587 bra 	$L__BB0_389;
	selp.b32 	%r1103, %r126, 0, %p600;
	setp.lt.s32 	%p602, %r130, 0;
	or.b32  	%r1104, %r1103, 2146435072;
	selp.b32 	%r1105, %r1104, %r1103, %p602;
	mov.b32 	%r1106, 0;
	mov.b64 	%fd3901, {%r1106, %r1105};
$L__BB0_389:
	add.f64 	%fd2327, %fd449, %fd462;
	{
	.reg .b32 %temp; 
	mov.b64 	{%temp, %r1107}, %fd2327;
	}
	and.b32  	%r1108, %r1107, 2146435072;
	setp.ne.s32 	%p603, %r1108, 2146435072;
	@%p603 bra 	$L__BB0_394;
	setp.nan.f64 	%p604, %fd449, %fd449;
	@%p604 bra 	$L__BB0_393;
	setp.neu.f64 	%p605, %fd450, 0d7FF0000000000000;
	@%p605 bra 	$L__BB0_394;
	setp.lt.s32 	%p606, %r130, 0;
	selp.b32 	%r1109, 0, 2146435072, %p606;
	and.b32  	%r1110, %r130, 2147483647;
	setp.ne.s32 	%p607, %r1110, 1071644672;
	or.b32  	%r1111, %r1109, -2147483648;
	selp.b32 	%r1112, %r1111, %r1109, %p607;
	selp.b32 	%r1113, %r1112, %r1109, %p40;
	mov.b32 	%r1114, 0;
	mov.b64 	%fd3901, {%r1114, %r1113};
	bra.uni 	$L__BB0_394;
$L__BB0_393:
	add.rn.f64 	%fd3901, %fd449, %fd462;
$L__BB0_394:
	setp.eq.f64 	%p608, %fd449, 0d3FF0000000000000;
	selp.f64 	%fd2328, 0d3FF0000000000000, %fd3901, %p608;
	div.rn.f64 	%fd2329, %fd461, %fd462;
	fma.rn.f64 	%fd3902, %fd2329, %fd2328, %fd460;
	setp.ne.s32 	%p609, %r3472, %r76;
	mov.u32 	%r3473, %r76;
	@%p609 bra 	$L__BB0_380;
$L__BB0_395:
	setp.eq.s32 	%p610, %r78, 0;
	@%p610 bra 	$L__BB0_404;
	setp.neu.f64 	%p611, %fd449, 0d0000000000000000;
	setp.lt.s32 	%p612, %r126, 0;
	mul.wide.u32 	%rd294, %r3473, 8;
	add.s64 	%rd295, %rd153, %rd294;
	ld.f64 	%fd472, [%rd295];
	add.s32 	%r1115, %r3473, 1;
	cvt.rn.f64.u32 	%fd473, %r1115;
	{
	.reg .b32 %temp; 
	mov.b64 	{%temp, %r132}, %fd473;
	}
	shr.u32 	%r1116, %r132, 20;
	and.b32  	%r1117, %r1116, 2047;
	add.s32 	%r1118, %r1117, -1012;
	mov.b64 	%rd296, %fd473;
	shl.b64 	%rd297, %rd296, %r1118;
	setp.eq.s64 	%p613, %rd297, -9223372036854775808;
	{ // callseq 40, 0
	.param .b64 param0;
	st.param.f64 	[param0], %fd450;
	.param .b64 param1;
	st.param.f64 	[param1], %fd473;
	.param .b64 retval0;
	call.uni (retval0), 
	__internal_accurate_pow, 
	(
	param0, 
	param1
	);
	ld.param.f64 	%fd2330, [retval0];
	} // callseq 40
	and.pred  	%p41, %p612, %p613;
	neg.f64 	%fd2332, %fd2330;
	selp.f64 	%fd3905, %fd2332, %fd2330, %p41;
	@%p611 bra 	$L__BB0_398;
	selp.b32 	%r1119, %r126, 0, %p613;
	setp.lt.s32 	%p615, %r132, 0;
	or.b32  	%r1120, %r1119, 2146435072;
	selp.b32 	%r1121, %r1120, %r1119, %p615;
	mov.b32 	%r1122, 0;
	mov.b64 	%fd3905, {%r1122, %r1121};
$L__BB0_398:
	add.f64 	%fd2333, %fd449, %fd473;
	{
	.reg .b32 %temp; 
	mov.b64 	{%temp, %r1123}, %fd2333;
	}
	and.b32  	%r1124, %r1123, 2146435072;
	setp.ne.s32 	%p616, %r1124, 2146435072;
	@%p616 bra 	$L__BB0_403;
	setp.nan.f64 	%p617, %fd449, %fd449;
	@%p617 bra 	$L__BB0_402;
	setp.neu.f64 	%p618, %fd450, 0d7FF0000000000000;
	@%p618 bra 	$L__BB0_403;
	setp.lt.s32 	%p619, %r132, 0;
	selp.b32 	%r1125, 0, 2146435072, %p619;
	and.b32  	%r1126, %r132, 2147483647;
	setp.ne.s32 	%p620, %r1126, 1071644672;
	or.b32  	%r1127, %r1125, -2147483648;
	selp.b32 	%r1128, %r1127, %r1125, %p620;
	selp.b32 	%r1129, %r1128, %r1125, %p41;
	mov.b32 	%r1130, 0;
	mov.b64 	%fd3905, {%r1130, %r1129};
	bra.uni 	$L__BB0_403;
$L__BB0_402:
	add.rn.f64 	%fd3905, %fd449, %fd473;
$L__BB0_403:
	setp.eq.f64 	%p621, %fd449, 0d3FF0000000000000;
	selp.f64 	%fd2334, 0d3FF0000000000000, %fd3905, %p621;
	div.rn.f64 	%fd2335, %fd472, %fd473;
	fma.rn.f64 	%fd3902, %fd2335, %fd2334, %fd3902;
$L__BB0_404:
	add.f64 	%fd3907, %fd255, %fd3902;
$L__BB0_405:
	setp.lt.s32 	%p659, %r75, 0;
	setp.eq.s32 	%p660, %r112, 1062207488;
	sub.f64 	%fd484, %fd4259, %fd3907;
	{
	.reg .b32 %temp; 
	mov.b64 	{%temp, %r133}, %fd484;
	}
	abs.f64 	%fd485, %fd484;
	{ // callseq 44, 0
	.param .b64 param0;
	st.param.f64 	[param0], %fd485;
	.param .b64 param1;
	st.param.f64 	[param1], 0d4000000000000000;
	.param .b64 retval0;
	call.uni (retval0), 
	__internal_accurate_pow, 
	(
	param0, 
	param1
	);
	ld.param.f64 	%fd2358, [retval0];
	} // callseq 44
	setp.lt.s32 	%p662, %r133, 0;
	neg.f64 	%fd2360, %fd2358;
	selp.f64 	%fd2361, %fd2360, %fd2358, %p660;
	selp.f64 	%fd2362, %fd2361, %fd2358, %p662;
	setp.eq.f64 	%p663, %fd484, 0d0000000000000000;
	selp.b32 	%r1180, %r133, 0, %p660;
	or.b32  	%r1181, %r1180, 2146435072;
	selp.b32 	%r1182, %r1181, %r1180, %p659;
	mov.b32 	%r1183, 0;
	mov.b64 	%fd2363, {%r1183, %r1182};
	selp.f64 	%fd3908, %fd2363, %fd2362, %p663;
	add.f64 	%fd2364, %fd484, 0d4000000000000000;
	{
	.reg .b32 %temp; 
	mov.b64 	{%temp, %r1184}, %fd2364;
	}
	and.b32  	%r1185, %r1184, 2146435072;
	setp.ne.s32 	%p664, %r1185, 2146435072;
	@%p664 bra 	$L__BB0_410;
	setp.num.f64 	%p665, %fd484, %fd484;
	@%p665 bra 	$L__BB0_408;
	mov.f64 	%fd2365, 0d4000000000000000;
	add.rn.f64 	%fd3908, %fd484, %fd2365;
	bra.uni 	$L__BB0_410;
$L__BB0_408:
	setp.neu.f64 	%p666, %fd485, 0d7FF0000000000000;
	@%p666 bra 	$L__BB0_410;
	setp.lt.s32 	%p667, %r133, 0;
	selp.b32 	%r1186, %r111, %r110, %p23;
	selp.b32 	%r1187, %r1186, %r110, %p667;
	mov.b32 	%r1188, 0;
	mov.b64 	%fd3908, {%r1188, %r1187};
$L__BB0_410:
	setp.ne.s32 	%p668, %r115, 2146435072;
	setp.eq.f64 	%p669, %fd484, 0d3FF0000000000000;
	selp.f64 	%fd490, 0d3FF0000000000000, %fd3908, %p669;
	@%p668 bra 	$L__BB0_415;
	setp.num.f64 	%p670, %fd4257, %fd4257;
	@%p670 bra 	$L__BB0_413;
	mov.f64 	%fd2366, 0d4000000000000000;
	add.rn.f64 	%fd3909, %fd4257, %fd2366;
	bra.uni 	$L__BB0_415;
$L__BB0_413:
	setp.neu.f64 	%p671, %fd404, 0d7FF0000000000000;
	@%p671 bra 	$L__BB0_415;
	setp.lt.s32 	%p672, %r114, 0;
	selp.b32 	%r1189, %r111, %r110, %p23;
	selp.b32 	%r1190, %r1189, %r110, %p672;
	mov.b32 	%r1191, 0;
	mov.b64 	%fd3909, {%r1191, %r1190};
$L__BB0_415:
	setp.eq.f64 	%p673, %fd4257, 0d3FF0000000000000;
	selp.f64 	%fd2367, 0d3FF0000000000000, %fd3909, %p673;
	add.f64 	%fd494, %fd490, %fd2367;
	neg.f64 	%fd2368, %fd494;
	fma.rn.f64 	%fd2369, %fd494, 0dBFF71547652B82FE, 0d4338000000000000;
	{
	.reg .b32 %temp; 
	mov.b64 	{%r134, %temp}, %fd2369;
	}
	mov.f64 	%fd2370, 0dC338000000000000;
	add.rn.f64 	%fd2371, %fd2369, %fd2370;
	fma.rn.f64 	%fd2372, %fd2371, 0dBFE62E42FEFA39EF, %fd2368;
	fma.rn.f64 	%fd2373, %fd2371, 0dBC7ABC9E3B39803F, %fd2372;
	fma.rn.f64 	%fd2374, %fd2373, 0d3E5ADE1569CE2BDF, 0d3E928AF3FCA213EA;
	fma.rn.f64 	%fd2375, %fd2374, %fd2373, 0d3EC71DEE62401315;
	fma.rn.f64 	%fd2376, %fd2375, %fd2373, 0d3EFA01997C89EB71;
	fma.rn.f64 	%fd2377, %fd2376, %fd2373, 0d3F2A01A014761F65;
	fma.rn.f64 	%fd2378, %fd2377, %fd2373, 0d3F56C16C1852B7AF;
	fma.rn.f64 	%fd2379, %fd2378, %fd2373, 0d3F81111111122322;
	fma.rn.f64 	%fd2380, %fd2379, %fd2373, 0d3FA55555555502A1;
	fma.rn.f64 	%fd2381, %fd2380, %fd2373, 0d3FC5555555555511;
	fma.rn.f64 	%fd2382, %fd2381, %fd2373, 0d3FE000000000000B;
	fma.rn.f64 	%fd2383, %fd2382, %fd2373, 0d3FF0000000000000;
	fma.rn.f64 	%fd2384, %fd2383, %fd2373, 0d3FF0000000000000;
	{
	.reg .b32 %temp; 
	mov.b64 	{%r135, %temp}, %fd2384;
	}
	{
	.reg .b32 %temp; 
	mov.b64 	{%temp, %r136}, %fd2384;
	}
	shl.b32 	%r1192, %r134, 20;
	add.s32 	%r1193, %r1192, %r136;
	mov.b64 	%fd3910, {%r135, %r1193};
	{
	.reg .b32 %temp; 
	mov.b64 	{%temp, %r1194}, %fd2368;
	}
	mov.b32 	%f15, %r1194;
	abs.f32 	%f2, %f15;
	setp.lt.f32 	%p674, %f2, 0f4086232B;
	@%p674 bra 	$L__BB0_418;
	setp.gt.f64 	%p675, %fd494, 0d0000000000000000;
	mov.f64 	%fd2385, 0d7FF0000000000000;
	sub.f64 	%fd2386, %fd2385, %fd494;
	selp.f64 	%fd3910, 0d0000000000000000, %fd2386, %p675;
	setp.geu.f32 	%p676, %f2, 0f40874800;
	@%p676 bra 	$L__BB0_418;
	shr.u32 	%r1195, %r134, 31;
	add.s32 	%r1196, %r134, %r1195;
	shr.s32 	%r1197, %r1196, 1;
	shl.b32 	%r1198, %r1197, 20;
	add.s32 	%r1199, %r136, %r1198;
	mov.b64 	%fd2387, {%r135, %r1199};
	sub.s32 	%r1200, %r134, %r1197;
	shl.b32 	%r1201, %r1200, 20;
	add.s32 	%r1202, %r1201, 1072693248;
	mov.b32 	%r1203, 0;
	mov.b64 	%fd2388, {%r1203, %r1202};
	mul.f64 	%fd3910, %fd2388, %fd2387;
$L__BB0_418:
	mul.f64 	%fd2389, %fd4257, 0dC043BD3CC9BE45DC;
	mul.f64 	%fd2390, %fd2389, %fd3910;
	mul.f64 	%fd2391, %fd3841, %fd4258;
	mul.f64 	%fd499, %fd3841, %fd414;
	mul.f64 	%fd2392, %fd3841, %fd4256;
	mul.f64 	%fd500, %fd3841, %fd2390;
	fma.rn.f64 	%fd501, %fd2391, 0d3FD0000000000000, %fd4259;
	fma.rn.f64 	%fd502, %fd499, 0d3FD0000000000000, %fd4258;
	fma.rn.f64 	%fd503, %fd2392, 0d3FD0000000000000, %fd4257;
	fma.rn.f64 	%fd504, %fd500, 0d3FD0000000000000, %fd4256;
	fma.rn.f64 	%fd505, %fd3841, 0d3FD0000000000000, %fd253;
	setp.geu.f64 	%p677, %fd505, %fd257;
	@%p677 bra 	$L__BB0_447;
	ld.param.u32 	%r3371, [_Z11distributordPdS_ii_param_3];
	setp.lt.s32 	%p715, %r3371, 1;
	sub.f64 	%fd506, %fd257, %fd505;
	mov.f64 	%fd3916, 0d0000000000000000;
	@%p715 bra 	$L__BB0_446;
	setp.eq.s32 	%p716, %r77, 0;
	{
	.reg .b32 %temp; 
	mov.b64 	{%temp, %r137}, %fd506;
	}
	abs.f64 	%fd507, %fd506;
	mov.f64 	%fd3916, 0d0000000000000000;
	mov.b32 	%r3475, 0;
	@%p716 bra 	$L__BB0_437;
	mov.f64 	%fd3916, 0d0000000000000000;
	mov.b32 	%r3474, 0;
$L__BB0_422:
	setp.neu.f64 	%p717, %fd506, 0d0000000000000000;
	setp.lt.s32 	%p718, %r137, 0;
	mul.wide.u32 	%rd316, %r3474, 8;
	add.s64 	%rd60, %rd153, %rd316;
	ld.f64 	%fd509, [%rd60];
	add.s32 	%r1255, %r3474, 1;
	cvt.rn.f64.u32 	%fd510, %r1255;
	{
	.reg .b32 %temp; 
	mov.b64 	{%temp, %r139}, %fd510;
	}
	shr.u32 	%r1256, %r139, 20;
	and.b32  	%r1257, %r1256, 2047;
	add.s32 	%r1258, %r1257, -1012;
	mov.b64 	%rd317, %fd510;
	shl.b64 	%rd318, %rd317, %r1258;
	setp.eq.s64 	%p719, %rd318, -9223372036854775808;
	{ // callseq 48, 0
	.param .b64 param0;
	st.param.f64 	[param0], %fd507;
	.param .b64 param1;
	st.param.f64 	[param1], %fd510;
	.param .b64 retval0;
	call.uni (retval0), 
	__internal_accurate_pow, 
	(
	param0, 
	param1
	);
	ld.param.f64 	%fd2419, [retval0];
	} // callseq 48
	and.pred  	%p42, %p718, %p719;
	neg.f64 	%fd2421, %fd2419;
	selp.f64 	%fd3913, %fd2421, %fd2419, %p42;
	@%p717 bra 	$L__BB0_424;
	selp.b32 	%r1259, %r137, 0, %p719;
	setp.lt.s32 	%p721, %r139, 0;
	or.b32  	%r1260, %r1259, 2146435072;
	selp.b32 	%r1261, %r1260, %r1259, %p721;
	mov.b32 	%r1262, 0;
	mov.b64 	%fd3913, {%r1262, %r1261};
$L__BB0_424:
	add.f64 	%fd2422, %fd506, %fd510;
	{
	.reg .b32 %temp; 
	mov.b64 	{%temp, %r1263}, %fd2422;
	}
	and.b32  	%r1264, %r1263, 2146435072;
	setp.ne.s32 	%p722, %r1264, 2146435072;
	@%p722 bra 	$L__BB0_429;
	setp.num.f64 	%p723, %fd506, %fd506;
	@%p723 bra 	$L__BB0_427;
	add.rn.f64 	%fd3913, %fd506, %fd510;
	bra.uni 	$L__BB0_429;
$L__BB0_427:
	setp.neu.f64 	%p724, %fd507, 0d7FF0000000000000;
	@%p724 bra 	$L__BB0_429;
	setp.lt.s32 	%p725, %r139, 0;
	selp.b32 	%r1265, 0, 2146435072, %p725;
	and.b32  	%r1266, %r139, 2147483647;
	setp.ne.s32 	%p726, %r1266, 1071644672;
	or.b32  	%r1267, %r1265, -2147483648;
	selp.b32 	%r1268, %r1267, %r1265, %p726;
	selp.b32 	%r1269, %r1268, %r1265, %p42;
	mov.b32 	%r1270, 0;
	mov.b64 	%fd3913, {%r1270, %r1269};
$L__BB0_429:
	setp.eq.f64 	%p727, %fd506, 0d3FF0000000000000;
	selp.f64 	%fd2423, 0d3FF0000000000000, %fd3913, %p727;
	div.rn.f64 	%fd2424, %fd509, %fd510;
	fma.rn.f64 	%fd517, %fd2424, %fd2423, %fd3916;
	ld.f64 	%fd518, [%rd60+8];
	add.s32 	%r3474, %r3474, 2;
	cvt.rn.f64.u32 	%fd519, %r3474;
	{
	.reg .b32 %temp; 
	mov.b64 	{%temp, %r141}, %fd519;
	}
	shr.u32 	%r1271, %r141, 20;
	and.b32  	%r1272, %r1271, 2047;
	add.s32 	%r1273, %r1272, -1012;
	mov.b64 	%rd319, %fd519;
	shl.b64 	%rd320, %rd319, %r1273;
	setp.eq.s64 	%p730, %rd320, -9223372036854775808;
	{ // callseq 49, 0
	.param .b64 param0;
	st.param.f64 	[param0], %fd507;
	.param .b64 param1;
	st.param.f64 	[param1], %fd519;
	.param .b64 retval0;
	call.uni (retval0), 
	__internal_accurate_pow, 
	(
	param0, 
	param1
	);
	ld.param.f64 	%fd2425, [retval0];
	} // callseq 49
	and.pred  	%p43, %p718, %p730;
	neg.f64 	%fd2427, %fd2425;
	selp.f64 	%fd3915, %fd2427, %fd2425, %p43;
	@%p717 bra 	$L__BB0_431;
	selp.b32 	%r1274, %r137, 0, %p730;
	setp.lt.s32 	%p732, %r141, 0;
	or.b32  	%r1275, %r1274, 2146435072;
	selp.b32 	%r1276, %r1275, %r1274, %p732;
	mov.b32 	%r1277, 0;
	mov.b64 	%fd3915, {%r1277, %r1276};
$L__BB0_431:
	add.f64 	%fd2428, %fd506, %fd519;
	{
	.reg .b32 %temp; 
	mov.b64 	{%temp, %r1278}, %fd2428;
	}
	and.b32  	%r1279, %r1278, 2146435072;
	setp.ne.s32 	%p733, %r1279, 2146435072;
	@%p733 bra 	$L__BB0_436;
	setp.nan.f64 	%p734, %fd506, %fd506;
	@%p734 bra 	$L__BB0_435;
	setp.neu.f64 	%p735, %fd507, 0d7FF0000000000000;
	@%p735 bra 	$L__BB0_436;
	setp.lt.s32 	%p736, %r141, 0;
	selp.b32 	%r1280, 0, 2146435072, %p736;
	and.b32  	%r1281, %r141, 2147483647;
	setp.ne.s32 	%p737, %r1281, 1071644672;
	or.b32  	%r1282, %r1280, -2147483648;
	selp.b32 	%r1283, %r1282, %r1280, %p737;
	selp.b32 	%r1284, %r1283, %r1280, %p43;
	mov.b32 	%r1285, 0;
	mov.b64 	%fd3915, {%r1285, %r1284};
	bra.uni 	$L__BB0_436;
$L__BB0_435:
	add.rn.f64 	%fd3915, %fd506, %fd519;
$L__BB0_436:
	selp.f64 	%fd2429, 0d3FF0000000000000, %fd3915, %p727;
	div.rn.f64 	%fd2430, %fd518, %fd519;
	fma.rn.f64 	%fd3916, %fd2430, %fd2429, %fd517;
	setp.ne.s32 	%p739, %r3474, %r76;
	mov.u32 	%r3475, %r76;
	@%p739 bra 	$L__BB0_422;
$L__BB0_437:
	setp.eq.s32 	%p740, %r78, 0;
	@%p740 bra 	$L__BB0_446;
	setp.neu.f64 	%p741, %fd506, 0d0000000000000000;
	setp.lt.s32 	%p742, %r137, 0;
	mul.wide.u32 	%rd321, %r3475, 8;
	add.s64 	%rd322, %rd153, %rd321;
	ld.f64 	%fd529, [%rd322];
	add.s32 	%r1286, %r3475, 1;
	cvt.rn.f64.u32 	%fd530, %r1286;
	{
	.reg .b32 %temp; 
	mov.b64 	{%temp, %r143}, %fd530;
	}
	shr.u32 	%r1287, %r143, 20;
	and.b32  	%r1288, %r1287, 2047;
	add.s32 	%r1289, %r1288, -1012;
	mov.b64 	%rd323, %fd530;
	shl.b64 	%rd324, %rd323, %r1289;
	setp.eq.s64 	%p743, %rd324, -9223372036854775808;
	{ // callseq 50, 0
	.param .b64 param0;
	st.param.f64 	[param0], %fd507;
	.param .b64 param1;
	st.param.f64 	[param1], %fd530;
	.param .b64 retval0;
	call.uni (retval0), 
	__internal_accurate_pow, 
	(
	param0, 
	param1
	);
	ld.param.f64 	%fd2431, [retval0];
	} // callseq 50
	and.pred  	%p44, %p742, %p743;
	neg.f64 	%fd2433, %fd2431;
	selp.f64 	%fd3919, %fd2433, %fd2431, %p44;
	@%p741 bra 	$L__BB0_440;
	selp.b32 	%r1290, %r137, 0, %p743;
	setp.lt.s32 	%p745, %r143, 0;
	or.b32  	%r1291, %r1290, 2146435072;
	selp.b32 	%r1292, %r1291, %r1290, %p745;
	mov.b32 	%r1293, 0;
	mov.b64 	%fd3919, {%r1293, %r1292};
$L__BB0_440:
	add.f64 	%fd2434, %fd506, %fd530;
	{
	.reg .b32 %temp; 
	mov.b64 	{%temp, %r1294}, %fd2434;
	}
	and.b32  	%r1295, %r1294, 2146435072;
	setp.ne.s32 	%p746, %r1295, 2146435072;
	@%p746 bra 	$L__BB0_445;
	setp.nan.f64 	%p747, %fd506, %fd506;
	@%p747 bra 	$L__BB0_444;
	setp.neu.f64 	%p748, %fd507, 0d7FF0000000000000;
	@%p748 bra 	$L__BB0_445;
	setp.lt.s32 	%p749, %r143, 0;
	selp.b32 	%r1296, 0, 2146435072, %p749;
	and.b32  	%r1297, %r143, 2147483647;
	setp.ne.s32 	%p750, %r1297, 1071644672;
	or.b32  	%r1298, %r1296, -2147483648;
	selp.b32 	%r1299, %r1298, %r1296, %p750;
	selp.b32 	%r1300, %r1299, %r1296, %p44;
	mov.b32 	%r1301, 0;
	mov.b64 	%fd3919, {%r1301, %r1300};
	bra.uni 	$L__BB0_445;
$L__BB0_444:
	add.rn.f64 	%fd3919, %fd506, %fd530;
$L__BB0_445:
	setp.eq.f64 	%p751, %fd506, 0d3FF0000000000000;
	selp.f64 	%fd2435, 0d3FF0000000000000, %fd3919, %p751;
	div.rn.f64 	%fd2436, %fd529, %fd530;
	fma.rn.f64 	%fd3916, %fd2436, %fd2435, %fd3916;
$L__BB0_446:
	sub.f64 	%fd3931, %fd255, %fd3916;
	bra.uni 	$L__BB0_475;
$L__BB0_447:
	ld.param.u32 	%r3370, [_Z11distributordPdS_ii_param_3];
	setp.lt.s32 	%p678, %r3370, 1;
	sub.f64 	%fd540, %fd505, %fd257;
	mov.f64 	%fd3926, 0d0000000000000000;
	@%p678 bra 	$L__BB0_474;
	setp.eq.s32 	%p679, %r77, 0;
	{
	.reg .b32 %temp; 
	mov.b64 	{%temp, %r144}, %fd540;
	}
	abs.f64 	%fd541, %fd540;
	mov.f64 	%fd3926, 0d0000000000000000;
	mov.b32 	%r3477, 0;
	@%p679 bra 	$L__BB0_465;
	mov.f64 	%fd3926, 0d0000000000000000;
	mov.b32 	%r3476, 0;
$L__BB0_450:
	setp.neu.f64 	%p680, %fd540, 0d0000000000000000;
	setp.lt.s32 	%p681, %r144, 0;
	mul.wide.u32 	%rd307, %r3476, 8;
	add.s64 	%rd64, %rd153, %rd307;
	ld.f64 	%fd543, [%rd64];
	add.s32 	%r1206, %r3476, 1;
	cvt.rn.f64.u32 	%fd544, %r1206;
	{
	.reg .b32 %temp; 
	mov.b64 	{%temp, %r146}, %fd544;
	}
	shr.u32 	%r1207, %r146, 20;
	and.b32  	%r1208, %r1207, 2047;
	add.s32 	%r1209, %r1208, -1012;
	mov.b64 	%rd308, %fd544;
	shl.b64 	%rd309, %rd308, %r1209;
	setp.eq.s64 	%p682, %rd309, -9223372036854775808;
	{ // callseq 45, 0
	.param .b64 param0;
	st.param.f64 	[param0], %fd541;
	.param .b64 param1;
	st.param.f64 	[param1], %fd544;
	.param .b64 retval0;
	call.uni (retval0), 
	__internal_accurate_pow, 
	(
	param0, 
	param1
	);
	ld.param.f64 	%fd2397, [retval0];
	} // callseq 45
	and.pred  	%p45, %p681, %p682;
	neg.f64 	%fd2399, %fd2397;
	selp.f64 	%fd3923, %fd2399, %fd2397, %p45;
	@%p680 bra 	$L__BB0_452;
	selp.b32 	%r1210, %r144, 0, %p682;
	setp.lt.s32 	%p684, %r146, 0;
	or.b32  	%r1211, %r1210, 2146435072;
	selp.b32 	%r1212, %r1211, %r1210, %p684;
	mov.b32 	%r1213, 0;
	mov.b64 	%fd3923, {%r1213, %r1212};
$L__BB0_452:
	add.f64 	%fd2400, %fd540, %fd544;
	{
	.reg .b32 %temp; 
	mov.b64 	{%temp, %r1214}, %fd2400;
	}
	and.b32  	%r1215, %r1214, 2146435072;
	setp.ne.s32 	%p685, %r1215, 2146435072;
	@%p685 bra 	$L__BB0_457;
	setp.num.f64 	%p686, %fd540, %fd540;
	@%p686 bra 	$L__BB0_455;
	add.rn.f64 	%fd3923, %fd540, %fd544;
	bra.uni 	$L__BB0_457;
$L__BB0_455:
	setp.neu.f64 	%p687, %fd541, 0d7FF0000000000000;
	@%p687 bra 	$L__BB0_457;
	setp.lt.s32 	%p688, %r146, 0;
	selp.b32 	%r1216, 0, 2146435072, %p688;
	and.b32  	%r1217, %r146, 2147483647;
	setp.ne.s32 	%p689, %r1217, 1071644672;
	or.b32  	%r1218, %r1216, -2147483648;
	selp.b32 	%r1219, %r1218, %r1216, %p689;
	selp.b32 	%r1220, %r1219, %r1216, %p45;
	mov.b32 	%r1221, 0;
	mov.b64 	%fd3923, {%r1221, %r1220};
$L__BB0_457:
	setp.eq.f64 	%p690, %fd540, 0d3FF0000000000000;
	selp.f64 	%fd2401, 0d3FF0000000000000, %fd3923, %p690;
	div.rn.f64 	%fd2402, %fd543, %fd544;
	fma.rn.f64 	%fd551, %fd2402, %fd2401, %fd3926;
	ld.f64 	%fd552, [%rd64+8];
	add.s32 	%r3476, %r3476, 2;
	cvt.rn.f64.u32 	%fd553, %r3476;
	{
	.reg .b32 %temp; 
	mov.b64 	{%temp, %r148}, %fd553;
	}
	shr.u32 	%r1222, %r148, 20;
	and.b32  	%r1223, %r1222, 2047;
	add.s32 	%r1224, %r1223, -1012;
	mov.b64 	%rd310, %fd553;
	shl.b64 	%rd311, %rd310, %r1224;
	setp.eq.s64 	%p693, %rd311, -9223372036854775808;
	{ // callseq 46, 0
	.param .b64 param0;
	st.param.f64 	[param0], %fd541;
	.param .b64 param1;
	st.param.f64 	[param1], %fd553;
	.param .b64 retval0;
	call.uni (retval0), 
	__internal_accurate_pow, 
	(
	param0, 
	param1
	);
	ld.param.f64 	%fd2403, [retval0];
	} // callseq 46
	and.pred  	%p46, %p681, %p693;
	neg.f64 	%fd2405, %fd2403;
	selp.f64 	%fd3925, %fd2405, %fd2403, %p46;
	@%p680 bra 	$L__BB0_459;
	selp.b32 	%r1225, %r144, 0, %p693;
	setp.lt.s32 	%p695, %r148, 0;
	or.b32  	%r1226, %r1225, 2146435072;
	selp.b32 	%r1227, %r1226, %r1225, %p695;
	mov.b32 	%r1228, 0;
	mov.b64 	%fd3925, {%r1228, %r1227};
$L__BB0_459:
	add.f64 	%fd2406, %fd540, %fd553;
	{
	.reg .b32 %temp; 
	mov.b64 	{%temp, %r1229}, %fd2406;
	}
	and.b32  	%r1230, %r1229, 2146435072;
	setp.ne.s32 	%p696, %r1230, 2146435072;
	@%p696 bra 	$L__BB0_464;
	setp.nan.f64 	%p697, %fd540, %fd540;
	@%p697 bra 	$L__BB0_463;
	setp.neu.f64 	%p698, %fd541, 0d7FF0000000000000;
	@%p698 bra 	$L__BB0_464;
	setp.lt.s32 	%p699, %r148, 0;
	selp.b32 	%r1231, 0, 2146435072, %p699;
	and.b32  	%r1232, %r148, 2147483647;
	setp.ne.s32 	%p700, %r1232, 1071644672;
	or.b32  	%r1233, %r1231, -2147483648;
	selp.b32 	%r1234, %r1233, %r1231, %p700;
	selp.b32 	%r1235, %r1234, %r1231, %p46;
	mov.b32 	%r1236, 0;
	mov.b64 	%fd3925, {%r1236, %r1235};
	bra.uni 	$L__BB0_464;
$L__BB0_463:
	add.rn.f64 	%fd3925, %fd540, %fd553;
$L__BB0_464:
	selp.f64 	%fd2407, 0d3FF0000000000000, %fd3925, %p690;
	div.rn.f64 	%fd2408, %fd552, %fd553;
	fma.rn.f64 	%fd3926, %fd2408, %fd2407, %fd551;
	setp.ne.s32 	%p702, %r3476, %r76;
	mov.u32 	%r3477, %r76;
	@%p702 bra 	$L__BB0_450;
$L__BB0_465:
	setp.eq.s32 	%p703, %r78, 0;
	@%p703 bra 	$L__BB0_474;
	setp.neu.f64 	%p704, %fd540, 0d0000000000000000;
	setp.lt.s32 	%p705, %r144, 0;
	mul.wide.u32 	%rd312, %r3477, 8;
	add.s64 	%rd313, %rd153, %rd312;
	ld.f64 	%fd563, [%rd313];
	add.s32 	%r1237, %r3477, 1;
	cvt.rn.f64.u32 	%fd564, %r1237;
	{
	.reg .b32 %temp; 
	mov.b64 	{%temp, %r150}, %fd564;
	}
	shr.u32 	%r1238, %r150, 20;
	and.b32  	%r1239, %r1238, 2047;
	add.s32 	%r1240, %r1239, -1012;
	mov.b64 	%rd314, %fd564;
	shl.b64 	%rd315, %rd314, %r1240;
	setp.eq.s64 	%p706, %rd315, -9223372036854775808;
	{ // callseq 47, 0
	.param .b64 param0;
	st.param.f64 	[param0], %fd541;
	.param .b64 param1;
	st.param.f64 	[param1], %fd564;
	.param .b64 retval0;
	call.uni (retval0), 
	__internal_accurate_pow, 
	(
	param0, 
	param1
	);
	ld.param.f64 	%fd2409, [retval0];
	} // callseq 47
	and.pred  	%p47, %p705, %p706;
	neg.f64 	%fd2411, %fd2409;
	selp.f64 	%fd3929, %fd2411, %fd2409, %p47;
	@%p704 bra 	$L__BB0_468;
	selp.b32 	%r1241, %r144, 0, %p706;
	setp.lt.s32 	%p708, %r150, 0;
	or.b32  	%r1242, %r1241, 2146435072;
	selp.b32 	%r1243, %r1242, %r1241, %p708;
	mov.b32 	%r1244, 0;
	mov.b64 	%fd3929, {%r1244, %r1243};
$L__BB0_468:
	add.f64 	%fd2412, %fd540, %fd564;
	{
	.reg .b32 %temp; 
	mov.b64 	{%temp, %r1245}, %fd2412;
	}
	and.b32  	%r1246, %r1245, 2146435072;
	setp.ne.s32 	%p709, %r1246, 2146435072;
	@%p709 bra 	$L__BB0_473;
	setp.nan.f64 	%p710, %fd540, %fd540;
	@%p710 bra 	$L__BB0_472;
	setp.neu.f64 	%p711, %fd541, 0d7FF0000000000000;
	@%p711 bra 	$L__BB0_473;
	setp.lt.s32 	%p712, %r150, 0;
	selp.b32 	%r1247, 0, 2146435072, %p712;
	and.b32  	%r1248, %r150, 2147483647;
	setp.ne.s32 	%p713, %r1248, 1071644672;
	or.b32  	%r1249, %r1247, -2147483648;
	selp.b32 	%r1250, %r1249, %r1247, %p713;
	selp.b32 	%r1251, %r1250, %r1247, %p47;
	mov.b32 	%r1252, 0;
	mov.b64 	%fd3929, {%r1252, %r1251};
	bra.uni 	$L__BB0_473;
$L__BB0_472:
	add.rn.f64 	%fd3929, %fd540, %fd564;
$L__BB0_473:
	setp.eq.f64 	%p714, %fd540, 0d3FF0000000000000;
	selp.f64 	%fd2413, 0d3FF0000000000000, %fd3929, %p714;
	div.rn.f64 	%fd2414, %fd563, %fd564;
	fma.rn.f64 	%fd3926, %fd2414, %fd2413, %fd3926;
$L__BB0_474:
	add.f64 	%fd3931, %fd255, %fd3926;
$L__BB0_475:
	setp.geu.f64 	%p752, %fd505, %fd257;
	sub.f64 	%fd575, %fd501, %fd3931;
	@%p752 bra 	$L__BB0_504;
	ld.param.u32 	%r3373, [_Z11distributordPdS_ii_param_3];
	setp.lt.s32 	%p790, %r3373, 1;
	sub.f64 	%fd576, %fd257, %fd505;
	mov.f64 	%fd3937, 0d0000000000000000;
	@%p790 bra 	$L__BB0_503;
	setp.eq.s32 	%p791, %r77, 0;
	{
	.reg .b32 %temp; 
	mov.b64 	{%temp, %r151}, %fd576;
	}
	abs.f64 	%fd577, %fd576;
	mov.f64 	%fd3937, 0d0000000000000000;
	mov.b32 	%r3479, 0;
	@%p791 bra 	$L__BB0_494;
	mov.f64 	%fd3937, 0d0000000000000000;
	mov.b32 	%r3478, 0;
$L__BB0_479:
	setp.neu.f64 	%p792, %fd576, 0d0000000000000000;
	setp.lt.s32 	%p793, %r151, 0;
	mul.wide.u32 	%rd334, %r3478, 8;
	add.s64 	%rd68, %rd153, %rd334;
	ld.f64 	%fd579, [%rd68];
	add.s32 	%r1353, %r3478, 1;
	cvt.rn.f64.u32 	%fd580, %r1353;
	{
	.reg .b32 %temp; 
	mov.b64 	{%temp, %r153}, %fd580;
	}
	shr.u32 	%r1354, %r153, 20;
	and.b32  	%r1355, %r1354, 2047;
	add.s32 	%r1356, %r1355, -1012;
	mov.b64 	%rd335, %fd580;
	shl.b64 	%rd336, %rd335, %r1356;
	setp.eq.s64 	%p794, %rd336, -9223372036854775808;
	{ // callseq 54, 0
	.param .b64 param0;
	st.param.f64 	[param0], %fd577;
	.param .b64 param1;
	st.param.f64 	[param1], %fd580;
	.param .b64 retval0;
	call.uni (retval0), 
	__internal_accurate_pow, 
	(
	param0, 
	param1
	);
	ld.param.f64 	%fd2463, [retval0];
	} // callseq 54
	and.pred  	%p48, %p793, %p794;
	neg.f64 	%fd2465, %fd2463;
	selp.f64 	%fd3934, %fd2465, %fd2463, %p48;
	@%p792 bra 	$L__BB0_481;
	selp.b32 	%r1357, %r151, 0, %p794;
	setp.lt.s32 	%p796, %r153, 0;
	or.b32  	%r1358, %r1357, 2146435072;
	selp.b32 	%r1359, %r1358, %r1357, %p796;
	mov.b32 	%r1360, 0;
	mov.b64 	%fd3934, {%r1360, %r1359};
$L__BB0_481:
	add.f64 	%fd2466, %fd576, %fd580;
	{
	.reg .b32 %temp; 
	mov.b64 	{%temp, %r1361}, %fd2466;
	}
	and.b32  	%r1362, %r1361, 2146435072;
	setp.ne.s32 	%p797, %r1362, 2146435072;
	@%p797 bra 	$L__BB0_486;
	setp.num.f64 	%p798, %fd576, %fd576;
	@%p798 bra 	$L__BB0_484;
	add.rn.f64 	%fd3934, %fd576, %fd580;
	bra.uni 	$L__BB0_486;
$L__BB0_484:
	setp.neu.f64 	%p799, %fd577, 0d7FF0000000000000;
	@%p799 bra 	$L__BB0_486;
	setp.lt.s32 	%p800, %r153, 0;
	selp.b32 	%r1363, 0, 2146435072, %p800;
	and.b32  	%r1364, %r153, 2147483647;
	setp.ne.s32 	%p801, %r1364, 1071644672;
	or.b32  	%r1365, %r1363, -2147483648;
	selp.b32 	%r1366, %r1365, %r1363, %p801;
	selp.b32 	%r1367, %r1366, %r1363, %p48;
	mov.b32 	%r1368, 0;
	mov.b64 	%fd3934, {%r1368, %r1367};
$L__BB0_486:
	setp.eq.f64 	%p802, %fd576, 0d3FF0000000000000;
	selp.f64 	%fd2467, 0d3FF0000000000000, %fd3934, %p802;
	div.rn.f64 	%fd2468, %fd579, %fd580;
	fma.rn.f64 	%fd587, %fd2468, %fd2467, %fd3937;
	ld.f64 	%fd588, [%rd68+8];
	add.s32 	%r3478, %r3478, 2;
	cvt.rn.f64.u32 	%fd589, %r3478;
	{
	.reg .b32 %temp; 
	mov.b64 	{%temp, %r155}, %fd589;
	}
	shr.u32 	%r1369, %r155, 20;
	and.b32  	%r1370, %r1369, 2047;
	add.s32 	%r1371, %r1370, -1012;
	mov.b64 	%rd337, %fd589;
	shl.b64 	%rd338, %rd337, %r1371;
	setp.eq.s64 	%p805, %rd338, -9223372036854775808;
	{ // callseq 55, 0
	.param .b64 param0;
	st.param.f64 	[param0], %fd577;
	.param .b64 param1;
	st.param.f64 	[param1], %fd589;
	.param .b64 retval0;
	call.uni (retval0), 
	__internal_accurate_pow, 
	(
	param0, 
	param1
	);
	ld.param.f64 	%fd2469, [retval0];
	} // callseq 55
	and.pred  	%p49, %p793, %p805;
	neg.f64 	%fd2471, %fd2469;
	selp.f64 	%fd3936, %fd2471, %fd2469, %p49;
	@%p792 bra 	$L__BB0_488;
	selp.b32 	%r1372, %r151, 0, %p805;
	setp.lt.s32 	%p807, %r155, 0;
	or.b32  	%r1373, %r1372, 2146435072;
	selp.b32 	%r1374, %r1373, %r1372, %p807;
	mov.b32 	%r1375, 0;
	mov.b64 	%fd3936, {%r1375, %r1374};
$L__BB0_488:
	add.f64 	%fd2472, %fd576, %fd589;
	{
	.reg .b32 %temp; 
	mov.b64 	{%temp, %r1376}, %fd2472;
	}
	and.b32  	%r1377, %r1376, 2146435072;
	setp.ne.s32 	%p808, %r1377, 2146435072;
	@%p808 bra 	$L__BB0_493;
	setp.nan.f64 	%p809, %fd576, %fd576;
	@%p809 bra 	$L__BB0_492;
	setp.neu.f64 	%p810, %fd577, 0d7FF0000000000000;
	@%p810 bra 	$L__BB0_493;
	setp.lt.s32 	%p811, %r155, 0;
	selp.b32 	%r1378, 0, 2146435072, %p811;
	and.b32  	%r1379, %r155, 2147483647;
	setp.ne.s32 	%p812, %r1379, 1071644672;
	or.b32  	%r1380, %r1378, -2147483648;
	selp.b32 	%r1381, %r1380, %r1378, %p812;
	selp.b32 	%r1382, %r1381, %r1378, %p49;
	mov.b32 	%r1383, 0;
	mov.b64 	%fd3936, {%r1383, %r1382};
	bra.uni 	$L__BB0_493;
$L__BB0_492:
	add.rn.f64 	%fd3936, %fd576, %fd589;
$L__BB0_493:
	selp.f64 	%fd2473, 0d3FF0000000000000, %fd3936, %p802;
	div.rn.f64 	%fd2474, %fd588, %fd589;
	fma.rn.f64 	%fd3937, %fd2474, %fd2473, %fd587;
	setp.ne.s32 	%p814, %r3478, %r76;
	mov.u32 	%r3479, %r76;
	@%p814 bra 	$L__BB0_479;
$L__BB0_494:
	setp.eq.s32 	%p815, %r78, 0;
	@%p815 bra 	$L__BB0_503;
	setp.neu.f64 	%p816, %fd576, 0d0000000000000000;
	setp.lt.s32 	%p817, %r151, 0;
	mul.wide.u32 	%rd339, %r3479, 8;
	add.s64 	%rd340, %rd153, %rd339;
	ld.f64 	%fd599, [%rd340];
	add.s32 	%r1384, %r3479, 1;
	cvt.rn.f64.u32 	%fd600, %r1384;
	{
	.reg .b32 %temp; 
	mov.b64 	{%temp, %r157}, %fd600;
	}
	shr.u32 	%r1385, %r157, 20;
	and.b32  	%r1386, %r1385, 2047;
	add.s32 	%r1387, %r1386, -1012;
	mov.b64 	%rd341, %fd600;
	shl.b64 	%rd342, %rd341, %r1387;
	setp.eq.s64 	%p818, %rd342, -9223372036854775808;
	{ // callseq 56, 0
	.param .b64 param0;
	st.param.f64 	[param0], %fd577;
	.param .b64 param1;
	st.param.f64 	[param1], %fd600;
	.param .b64 retval0;
	call.uni (retval0), 
	__internal_accurate_pow, 
	(
	param0, 
	param1
	);
	ld.param.f64 	%fd2475, [retval0];
	} // callseq 56
	and.pred  	%p50, %p817, %p818;
	neg.f64 	%fd2477, %fd2475;
	selp.f64 	%fd3940, %fd2477, %fd2475, %p50;
	@%p816 bra 	$L__BB0_497;
	selp.b32 	%r1388, %r151, 0, %p818;
	setp.lt.s32 	%p820, %r157, 0;
	or.b32  	%r1389, %r1388, 2146435072;
	selp.b32 	%r1390, %r1389, %r1388, %p820;
	mov.b32 	%r1391, 0;
	mov.b64 	%fd3940, {%r1391, %r1390};
$L__BB0_497:
	add.f64 	%fd2478, %fd576, %fd600;
	{
	.reg .b32 %temp; 
	mov.b64 	{%temp, %r1392}, %fd2478;
	}
	and.b32  	%r1393, %r1392, 2146435072;
	setp.ne.s32 	%p821, %r1393, 2146435072;
	@%p821 bra 	$L__BB0_502;
	setp.nan.f64 	%p822, %fd576, %fd576;
	@%p822 bra 	$L__BB0_501;
	setp.neu.f64 	%p823, %fd577, 0d7FF0000000000000;
	@%p823 bra 	$L__BB0_502;
	setp.lt.s32 	%p824, %r157, 0;
	selp.b32 	%r1394, 0, 2146435072, %p824;
	and.b32  	%r1395, %r157, 2147483647;
	setp.ne.s32 	%p825, %r1395, 1071644672;
	or.b32  	%r1396, %r1394, -2147483648;
	selp.b32 	%r1397, %r1396, %r1394, %p825;
	selp.b32 	%r1398, %r1397, %r1394, %p50;
	mov.b32 	%r1399, 0;
	mov.b64 	%fd3940, {%r1399, %r1398};
	bra.uni 	$L__BB0_502;
$L__BB0_501:
	add.rn.f64 	%fd3940, %fd576, %fd600;
$L__BB0_502:
	setp.eq.f64 	%p826, %fd576, 0d3FF0000000000000;
	selp.f64 	%fd2479, 0d3FF0000000000000, %fd3940, %p826;
	div.rn.f64 	%fd2480, %fd599, %fd600;
	fma.rn.f64 	%fd3937, %fd2480, %fd2479, %fd3937;
$L__BB0_503:
	sub.f64 	%fd3952, %fd255, %fd3937;
	bra.uni 	$L__BB0_532;
$L__BB0_504:
	ld.param.u32 	%r3372, [_Z11distributordPdS_ii_param_3];
	setp.lt.s32 	%p753, %r3372, 1;
	sub.f64 	%fd610, %fd505, %fd257;
	mov.f64 	%fd3947, 0d0000000000000000;
	@%p753 bra 	$L__BB0_531;
	setp.eq.s32 	%p754, %r77, 0;
	{
	.reg .b32 %temp; 
	mov.b64 	{%temp, %r158}, %fd610;
	}
	abs.f64 	%fd611, %fd610;
	mov.f64 	%fd3947, 0d0000000000000000;
	mov.b32 	%r3481, 0;
	@%p754 bra 	$L__BB0_522;
	mov.f64 	%fd3947, 0d0000000000000000;
	mov.b32 	%r3480, 0;
$L__BB0_507:
	setp.neu.f64 	%p755, %fd610, 0d0000000000000000;
	setp.lt.s32 	%p756, %r158, 0;
	mul.wide.u32 	%rd325, %r3480, 8;
	add.s64 	%rd72, %rd153, %rd325;
	ld.f64 	%fd613, [%rd72];
	add.s32 	%r1304, %r3480, 1;
	cvt.rn.f64.u32 	%fd614, %r1304;
	{
	.reg .b32 %temp; 
	mov.b64 	{%temp, %r160}, %fd614;
	}
	shr.u32 	%r1305, %r160, 20;
	and.b32  	%r1306, %r1305, 2047;
	add.s32 	%r1307, %r1306, -1012;
	mov.b64 	%rd326, %fd614;
	shl.b64 	%rd327, %rd326, %r1307;
	setp.eq.s64 	%p757, %rd327, -9223372036854775808;
	{ // callseq 51, 0
	.param .b64 param0;
	st.param.f64 	[param0], %fd611;
	.param .b64 param1;
	st.param.f64 	[param1], %fd614;
	.param .b64 retval0;
	call.uni (retval0), 
	__internal_accurate_pow, 
	(
	param0, 
	param1
	);
	ld.param.f64 	%fd2441, [retval0];
	} // callseq 51
	and.pred  	%p51, %p756, %p757;
	neg.f64 	%fd2443, %fd2441;
	selp.f64 	%fd3944, %fd2443, %fd2441, %p51;
	@%p755 bra 	$L__BB0_509;
	selp.b32 	%r1308, %r158, 0, %p757;
	setp.lt.s32 	%p759, %r160, 0;
	or.b32  	%r1309, %r1308, 2146435072;
	selp.b32 	%r1310, %r1309, %r1308, %p759;
	mov.b32 	%r1311, 0;
	mov.b64 	%fd3944, {%r1311, %r1310};
$L__BB0_509:
	add.f64 	%fd2444, %fd610, %fd614;
	{
	.reg .b32 %temp; 
	mov.b64 	{%temp, %r1312}, %fd2444;
	}
	and.b32  	%r1313, %r1312, 2146435072;
	setp.ne.s32 	%p760, %r1313, 2146435072;
	@%p760 bra 	$L__BB0_514;
	setp.num.f64 	%p761, %fd610, %fd610;
	@%p761 bra 	$L__BB0_512;
	add.rn.f64 	%fd3944, %fd610, %fd614;
	bra.uni 	$L__BB0_514;
$L__BB0_512:
	setp.neu.f64 	%p762, %fd611, 0d7FF0000000000000;
	@%p762 bra 	$L__BB0_514;
	setp.lt.s32 	%p763, %r160, 0;
	selp.b32 	%r1314, 0, 2146435072, %p763;
	and.b32  	%r1315, %r160, 2147483647;
	setp.ne.s32 	%p764, %r1315, 1071644672;
	or.b32  	%r1316, %r1314, -2147483648;
	selp.b32 	%r1317, %r1316, %r1314, %p764;
	selp.b32 	%r1318, %r1317, %r1314, %p51;
	mov.b32 	%r1319, 0;
	mov.b64 	%fd3944, {%r1319, %r1318};
$L__BB0_514:
	setp.eq.f64 	%p765, %fd610, 0d3FF0000000000000;
	selp.f64 	%fd2445, 0d3FF0000000000000, %fd3944, %p765;
	div.rn.f64 	%fd2446, %fd613, %fd614;
	fma.rn.f64 	%fd621, %fd2446, %fd2445, %fd3947;
	ld.f64 	%fd622, [%rd72+8];
	add.s32 	%r3480, %r3480, 2;
	cvt.rn.f64.u32 	%fd623, %r3480;
	{
	.reg .b32 %temp; 
	mov.b64 	{%temp, %r162}, %fd623;
	}
	shr.u32 	%r1320, %r162, 20;
	and.b32  	%r1321, %r1320, 2047;
	add.s32 	%r1322, %r1321, -1012;
	mov.b64 	%rd328, %fd623;
	shl.b64 	%rd329, %rd328, %r1322;
	setp.eq.s64 	%p768, %rd329, -9223372036854775808;
	{ // callseq 52, 0
	.param .b64 param0;
	st.param.f64 	[param0], %fd611;
	.param .b64 param1;
	st.param.f64 	[param1], %fd623;
	.param .b64 retval0;
	call.uni (retval0), 
	__internal_accurate_pow, 
	(
	param0, 
	param1
	);
	ld.param.f64 	%fd2447, [retval0];
	} // callseq 52
	and.pred  	%p52, %p756, %p768;
	neg.f64 	%fd2449, %fd2447;
	selp.f64 	%fd3946, %fd2449, %fd2447, %p52;
	@%p755 bra 	$L__BB0_516;
	selp.b32 	%r1323, %r158, 0, %p768;
	setp.lt.s32 	%p770, %r162, 0;
	or.b32  	%r1324, %r1323, 2146435072;
	selp.b32 	%r1325, %r1324, %r1323, %p770;
	mov.b32 	%r1326, 0;
	mov.b64 	%fd3946, {%r1326, %r1325};
$L__BB0_516:
	add.f64 	%fd2450, %fd610, %fd623;
	{
	.reg .b32 %temp; 
	mov.b64 	{%temp, %r1327}, %fd2450;
	}
	and.b32  	%r1328, %r1327, 2146435072;
	setp.ne.s32 	%p771, %r1328, 2146435072;
	@%p771 bra 	$L__BB0_521;
	setp.nan.f64 	%p772, %fd610, %fd610;
	@%p772 bra 	$L__BB0_520;
	setp.neu.f64 	%p773, %fd611, 0d7FF0000000000000;
	@%p773 bra 	$L__BB0_521;
	setp.lt.s32 	%p774, %r162, 0;
	selp.b32 	%r1329, 0, 2146435072, %p774;
	and.b32  	%r1330, %r162, 2147483647;
	setp.ne.s32 	%p775, %r1330, 1071644672;
	or.b32  	%r1331, %r1329, -2147483648;
	selp.b32 	%r1332, %r1331, %r1329, %p775;
	selp.b32 	%r1333, %r1332, %r1329, %p52;
	mov.b32 	%r1334, 0;
	mov.b64 	%fd3946, {%r1334, %r1333};
	bra.uni 	$L__BB0_521;
$L__BB0_520:
	add.rn.f64 	%fd3946, %fd610, %fd623;
$L__BB0_521:
	selp.f64 	%fd2451, 0d3FF0000000000000, %fd3946, %p765;
	div.rn.f64 	%fd2452, %fd622, %fd623;
	fma.rn.f64 	%fd3947, %fd2452, %fd2451, %fd621;
	setp.ne.s32 	%p777, %r3480, %r76;
	mov.u32 	%r3481, %r76;
	@%p777 bra 	$L__BB0_507;
$L__BB0_522:
	setp.eq.s32 	%p778, %r78, 0;
	@%p778 bra 	$L__BB0_531;
	setp.neu.f64 	%p779, %fd610, 0d0000000000000000;
	setp.lt.s32 	%p780, %r158, 0;
	mul.wide.u32 	%rd330, %r3481, 8;
	add.s64 	%rd331, %rd153, %rd330;
	ld.f64 	%fd633, [%rd331];
	add.s32 	%r1335, %r3481, 1;
	cvt.rn.f64.u32 	%fd634, %r1335;
	{
	.reg .b32 %temp; 
	mov.b64 	{%temp, %r164}, %fd634;
	}
	shr.u32 	%r1336, %r164, 20;
	and.b32  	%r1337, %r1336, 2047;
	add.s32 	%r1338, %r1337, -1012;
	mov.b64 	%rd332, %fd634;
	shl.b64 	%rd333, %rd332, %r1338;
	setp.eq.s64 	%p781, %rd333, -9223372036854775808;
	{ // callseq 53, 0
	.param .b64 param0;
	st.param.f64 	[param0], %fd611;
	.param .b64 param1;
	st.param.f64 	[param1], %fd634;
	.param .b64 retval0;
	call.uni (retval0), 
	__internal_accurate_pow, 
	(
	param0, 
	param1
	);
	ld.param.f64 	%fd2453, [retval0];
	} // callseq 53
	and.pred  	%p53, %p780, %p781;
	neg.f64 	%fd2455, %fd2453;
	selp.f64 	%fd3950, %fd2455, %fd2453, %p53;
	@%p779 bra 	$L__BB0_525;
	selp.b32 	%r1339, %r158, 0, %p781;
	setp.lt.s32 	%p783, %r164, 0;
	or.b32  	%r1340, %r1339, 2146435072;
	selp.b32 	%r1341, %r1340, %r1339, %p783;
	mov.b32 	%r1342, 0;
	mov.b64 	%fd3950, {%r1342, %r1341};
$L__BB0_525:
	add.f64 	%fd2456, %fd610, %fd634;
	{
	.reg .b32 %temp; 
	mov.b64 	{%temp, %r1343}, %fd2456;
	}
	and.b32  	%r1344, %r1343, 2146435072;
	setp.ne.s32 	%p784, %r1344, 2146435072;
	@%p784 bra 	$L__BB0_530;
	setp.nan.f64 	%p785, %fd610, %fd610;
	@%p785 bra 	$L__BB0_529;
	setp.neu.f64 	%p786, %fd611, 0d7FF0000000000000;
	@%p786 bra 	$L__BB0_530;
	setp.lt.s32 	%p787, %r164, 0;
	selp.b32 	%r1345, 0, 2146435072, %p787;
	and.b32  	%r1346, %r164, 2147483647;
	setp.ne.s32 	%p788, %r1346, 1071644672;
	or.b32  	%r1347, %r1345, -2147483648;
	selp.b32 	%r1348, %r1347, %r1345, %p788;
	selp.b32 	%r1349, %r1348, %r1345, %p53;
	mov.b32 	%r1350, 0;
	mov.b64 	%fd3950, {%r1350, %r1349};
	bra.uni 	$L__BB0_530;
$L__BB0_529:
	add.rn.f64 	%fd3950, %fd610, %fd634;
$L__BB0_530:
	setp.eq.f64 	%p789, %fd610, 0d3FF0000000000000;
	selp.f64 	%fd2457, 0d3FF0000000000000, %fd3950, %p789;
	div.rn.f64 	%fd2458, %fd633, %fd634;
	fma.rn.f64 	%fd3947, %fd2458, %fd2457, %fd3947;
$L__BB0_531:
	add.f64 	%fd3952, %fd255, %fd3947;
$L__BB0_532:
	setp.lt.s32 	%p827, %r75, 0;
	setp.eq.s32 	%p828, %r112, 1062207488;
	sub.f64 	%fd645, %fd501, %fd3952;
	{
	.reg .b32 %temp; 
	mov.b64 	{%temp, %r165}, %fd645;
	}
	abs.f64 	%fd646, %fd645;
	{ // callseq 57, 0
	.param .b64 param0;
	st.param.f64 	[param0], %fd646;
	.param .b64 param1;
	st.param.f64 	[param1], 0d4000000000000000;
	.param .b64 retval0;
	call.uni (retval0), 
	__internal_accurate_pow, 
	(
	param0, 
	param1
	);
	ld.param.f64 	%fd2481, [retval0];
	} // callseq 57
	setp.lt.s32 	%p830, %r165, 0;
	neg.f64 	%fd2483, %fd2481;
	selp.f64 	%fd2484, %fd2483, %fd2481, %p828;
	selp.f64 	%fd2485, %fd2484, %fd2481, %p830;
	setp.eq.f64 	%p831, %fd645, 0d0000000000000000;
	selp.b32 	%r1400, %r165, 0, %p828;
	or.b32  	%r1401, %r1400, 2146435072;
	selp.b32 	%r1402, %r1401, %r1400, %p827;
	mov.b32 	%r1403, 0;
	mov.b64 	%fd2486, {%r1403, %r1402};
	selp.f64 	%fd3953, %fd2486, %fd2485, %p831;
	add.f64 	%fd2487, %fd645, 0d4000000000000000;
	{
	.reg .b32 %temp; 
	mov.b64 	{%temp, %r1404}, %fd2487;
	}
	and.b32  	%r1405, %r1404, 2146435072;
	setp.ne.s32 	%p832, %r1405, 2146435072;
	@%p832 bra 	$L__BB0_537;
	setp.num.f64 	%p833, %fd645, %fd645;
	@%p833 bra 	$L__BB0_535;
	mov.f64 	%fd2488, 0d4000000000000000;
	add.rn.f64 	%fd3953, %fd645, %fd2488;
	bra.uni 	$L__BB0_537;
$L__BB0_535:
	setp.neu.f64 	%p834, %fd646, 0d7FF0000000000000;
	@%p834 bra 	$L__BB0_537;
	setp.lt.s32 	%p835, %r165, 0;
	selp.b32 	%r1406, %r111, %r110, %p23;
	selp.b32 	%r1407, %r1406, %r110, %p835;
	mov.b32 	%r1408, 0;
	mov.b64 	%fd3953, {%r1408, %r1407};
$L__BB0_537:
	setp.lt.s32 	%p836, %r75, 0;
	setp.eq.s32 	%p837, %r112, 1062207488;
	setp.eq.f64 	%p839, %fd645, 0d3FF0000000000000;
	selp.f64 	%fd651, 0d3FF0000000000000, %fd3953, %p839;
	{
	.reg .b32 %temp; 
	mov.b64 	{%temp, %r166}, %fd503;
	}
	abs.f64 	%fd652, %fd503;
	{ // callseq 58, 0
	.param .b64 param0;
	st.param.f64 	[param0], %fd652;
	.param .b64 param1;
	st.param.f64 	[param1], 0d4000000000000000;
	.param .b64 retval0;
	call.uni (retval0), 
	__internal_accurate_pow, 
	(
	param0, 
	param1
	);
	ld.param.f64 	%fd2489, [retval0];
	} // callseq 58
	setp.lt.s32 	%p840, %r166, 0;
	neg.f64 	%fd2491, %fd2489;
	selp.f64 	%fd2492, %fd2491, %fd2489, %p837;
	selp.f64 	%fd2493, %fd2492, %fd2489, %p840;
	setp.eq.f64 	%p841, %fd503, 0d0000000000000000;
	selp.b32 	%r1409, %r166, 0, %p837;
	or.b32  	%r1410, %r1409, 2146435072;
	selp.b32 	%r1411, %r1410, %r1409, %p836;
	mov.b32 	%r1412, 0;
	mov.b64 	%fd2494, {%r1412, %r1411};
	selp.f64 	%fd3978, %fd2494, %fd2493, %p841;
	add.f64 	%fd2495, %fd503, 0d4000000000000000;
	{
	.reg .b32 %temp; 
	mov.b64 	{%temp, %r1413}, %fd2495;
	}
	and.b32  	%r167, %r1413, 2146435072;
	setp.ne.s32 	%p842, %r167, 2146435072;
	mov.f64 	%fd3954, %fd3978;
	@%p842 bra 	$L__BB0_542;
	setp.num.f64 	%p843, %fd503, %fd503;
	@%p843 bra 	$L__BB0_540;
	mov.f64 	%fd2496, 0d4000000000000000;
	add.rn.f64 	%fd3954, %fd503, %fd2496;
	bra.uni 	$L__BB0_542;
$L__BB0_540:
	setp.neu.f64 	%p844, %fd652, 0d7FF0000000000000;
	mov.f64 	%fd3954, %fd3978;
	@%p844 bra 	$L__BB0_542;
	selp.b32 	%r1414, %r111, %r110, %p23;
	selp.b32 	%r1415, %r1414, %r110, %p840;
	mov.b32 	%r1416, 0;
	mov.b64 	%fd3954, {%r1416, %r1415};
$L__BB0_542:
	setp.eq.f64 	%p846, %fd503, 0d3FF0000000000000;
	selp.f64 	%fd2497, 0d3FF0000000000000, %fd3954, %p846;
	add.f64 	%fd657, %fd651, %fd2497;
	neg.f64 	%fd2498, %fd657;
	fma.rn.f64 	%fd2499, %fd657, 0dBFF71547652B82FE, 0d4338000000000000;
	{
	.reg .b32 %temp; 
	mov.b64 	{%r168, %temp}, %fd2499;
	}
	mov.f64 	%fd2500, 0dC338000000000000;
	add.rn.f64 	%fd2501, %fd2499, %fd2500;
	fma.rn.f64 	%fd2502, %fd2501, 0dBFE62E42FEFA39EF, %fd2498;
	fma.rn.f64 	%fd2503, %fd2501, 0dBC7ABC9E3B39803F, %fd2502;
	fma.rn.f64 	%fd2504, %fd2503, 0d3E5ADE1569CE2BDF, 0d3E928AF3FCA213EA;
	fma.rn.f64 	%fd2505, %fd2504, %fd2503, 0d3EC71DEE62401315;
	fma.rn.f64 	%fd2506, %fd2505, %fd2503, 0d3EFA01997C89EB71;
	fma.rn.f64 	%fd2507, %fd2506, %fd2503, 0d3F2A01A014761F65;
	fma.rn.f64 	%fd2508, %fd2507, %fd2503, 0d3F56C16C1852B7AF;
	fma.rn.f64 	%fd2509, %fd2508, %fd2503, 0d3F81111111122322;
	fma.rn.f64 	%fd2510, %fd2509, %fd2503, 0d3FA55555555502A1;
	fma.rn.f64 	%fd2511, %fd2510, %fd2503, 0d3FC5555555555511;
	fma.rn.f64 	%fd2512, %fd2511, %fd2503, 0d3FE000000000000B;
	fma.rn.f64 	%fd2513, %fd2512, %fd2503, 0d3FF0000000000000;
	fma.rn.f64 	%fd2514, %fd2513, %fd2503, 0d3FF0000000000000;
	{
	.reg .b32 %temp; 
	mov.b64 	{%r169, %temp}, %fd2514;
	}
	{
	.reg .b32 %temp; 
	mov.b64 	{%temp, %r170}, %fd2514;
	}
	shl.b32 	%r1417, %r168, 20;
	add.s32 	%r1418, %r1417, %r170;
	mov.b64 	%fd3955, {%r169, %r1418};
	{
	.reg .b32 %temp; 
	mov.b64 	{%temp, %r1419}, %fd2498;
	}
	mov.b32 	%f16, %r1419;
	abs.f32 	%f3, %f16;
	setp.lt.f32 	%p847, %f3, 0f4086232B;
	@%p847 bra 	$L__BB0_545;
	setp.gt.f64 	%p848, %fd657, 0d0000000000000000;
	mov.f64 	%fd2515, 0d7FF0000000000000;
	sub.f64 	%fd2516, %fd2515, %fd657;
	selp.f64 	%fd3955, 0d0000000000000000, %fd2516, %p848;
	setp.geu.f32 	%p849, %f3, 0f40874800;
	@%p849 bra 	$L__BB0_545;
	shr.u32 	%r1420, %r168, 31;
	add.s32 	%r1421, %r168, %r1420;
	shr.s32 	%r1422, %r1421, 1;
	shl.b32 	%r1423, %r1422, 20;
	add.s32 	%r1424, %r170, %r1423;
	mov.b64 	%fd2517, {%r169, %r1424};
	sub.s32 	%r1425, %r168, %r1422;
	shl.b32 	%r1426, %r1425, 20;
	add.s32 	%r1427, %r1426, 1072693248;
	mov.b32 	%r1428, 0;
	mov.b64 	%fd2518, {%r1428, %r1427};
	mul.f64 	%fd3955, %fd2518, %fd2517;
$L__BB0_545:
	setp.geu.f64 	%p850, %fd505, %fd257;
	mul.f64 	%fd2519, %fd575, 0dC043BD3CC9BE45DC;
	mul.f64 	%fd662, %fd2519, %fd3955;
	@%p850 bra 	$L__BB0_574;
	ld.param.u32 	%r3375, [_Z11distributordPdS_ii_param_3];
	setp.lt.s32 	%p888, %r3375, 1;
	sub.f64 	%fd663, %fd257, %fd505;
	mov.f64 	%fd3961, 0d0000000000000000;
	@%p888 bra 	$L__BB0_573;
	setp.eq.s32 	%p889, %r77, 0;
	{
	.reg .b32 %temp; 
	mov.b64 	{%temp, %r171}, %fd663;
	}
	abs.f64 	%fd664, %fd663;
	mov.f64 	%fd3961, 0d0000000000000000;
	mov.b32 	%r3483, 0;
	@%p889 bra 	$L__BB0_564;
	mov.f64 	%fd3961, 0d0000000000000000;
	mov.b32 	%r3482, 0;
$L__BB0_549:
	setp.neu.f64 	%p890, %fd663, 0d0000000000000000;
	setp.lt.s32 	%p891, %r171, 0;
	mul.wide.u32 	%rd352, %r3482, 8;
	add.s64 	%rd76, %rd153, %rd352;
	ld.f64 	%fd666, [%rd76];
	add.s32 	%r1480, %r3482, 1;
	cvt.rn.f64.u32 	%fd667, %r1480;
	{
	.reg .b32 %temp; 
	mov.b64 	{%temp, %r173}, %fd667;
	}
	shr.u32 	%r1481, %r173, 20;
	and.b32  	%r1482, %r1481, 2047;
	add.s32 	%r1483, %r1482, -1012;
	mov.b64 	%rd353, %fd667;
	shl.b64 	%rd354, %rd353, %r1483;
	setp.eq.s64 	%p892, %rd354, -9223372036854775808;
	{ // callseq 62, 0
	.param .b64 param0;
	st.param.f64 	[param0], %fd664;
	.param .b64 param1;
	st.param.f64 	[param1], %fd667;
	.param .b64 retval0;
	call.uni (retval0), 
	__internal_accurate_pow, 
	(
	param0, 
	param1
	);
	ld.param.f64 	%fd2546, [retval0];
	} // callseq 62
	and.pred  	%p54, %p891, %p892;
	neg.f64 	%fd2548, %fd2546;
	selp.f64 	%fd3958, %fd2548, %fd2546, %p54;
	@%p890 bra 	$L__BB0_551;
	selp.b32 	%r1484, %r171, 0, %p892;
	setp.lt.s32 	%p894, %r173, 0;
	or.b32  	%r1485, %r1484, 2146435072;
	selp.b32 	%r1486, %r1485, %r1484, %p894;
	mov.b32 	%r1487, 0;
	mov.b64 	%fd3958, {%r1487, %r1486};
$L__BB0_551:
	add.f64 	%fd2549, %fd663, %fd667;
	{
	.reg .b32 %temp; 
	mov.b64 	{%temp, %r1488}, %fd2549;
	}
	and.b32  	%r1489, %r1488, 2146435072;
	setp.ne.s32 	%p895, %r1489, 2146435072;
	@%p895 bra 	$L__BB0_556;
	setp.num.f64 	%p896, %fd663, %fd663;
	@%p896 bra 	$L__BB0_554;
	add.rn.f64 	%fd3958, %fd663, %fd667;
	bra.uni 	$L__BB0_556;
$L__BB0_554:
	setp.neu.f64 	%p897, %fd664, 0d7FF0000000000000;
	@%p897 bra 	$L__BB0_556;
	setp.lt.s32 	%p898, %r173, 0;
	selp.b32 	%r1490, 0, 2146435072, %p898;
	and.b32  	%r1491, %r173, 2147483647;
	setp.ne.s32 	%p899, %r1491, 1071644672;
	or.b32  	%r1492, %r1490, -2147483648;
	selp.b32 	%r1493, %r1492, %r1490, %p899;
	selp.b32 	%r1494, %r1493, %r1490, %p54;
	mov.b32 	%r1495, 0;
	mov.b64 	%fd3958, {%r1495, %r1494};
$L__BB0_556:
	setp.eq.f64 	%p900, %fd663, 0d3FF0000000000000;
	selp.f64 	%fd2550, 0d3FF0000000000000, %fd3958, %p900;
	div.rn.f64 	%fd2551, %fd666, %fd667;
	fma.rn.f64 	%fd674, %fd2551, %fd2550, %fd3961;
	ld.f64 	%fd675, [%rd76+8];
	add.s32 	%r3482, %r3482, 2;
	cvt.rn.f64.u32 	%fd676, %r3482;
	{
	.reg .b32 %temp; 
	mov.b64 	{%temp, %r175}, %fd676;
	}
	shr.u32 	%r1496, %r175, 20;
	and.b32  	%r1497, %r1496, 2047;
	add.s32 	%r1498, %r1497, -1012;
	mov.b64 	%rd355, %fd676;
	shl.b64 	%rd356, %rd355, %r1498;
	setp.eq.s64 	%p903, %rd356, -9223372036854775808;
	{ // callseq 63, 0
	.param .b64 param0;
	st.param.f64 	[param0], %fd664;
	.param .b64 param1;
	st.param.f64 	[param1], %fd676;
	.param .b64 retval0;
	call.uni (retval0), 
	__internal_accurate_pow, 
	(
	param0, 
	param1
	);
	ld.param.f64 	%fd2552, [retval0];
	} // callseq 63
	and.pred  	%p55, %p891, %p903;
	neg.f64 	%fd2554, %fd2552;
	selp.f64 	%fd3960, %fd2554, %fd2552, %p55;
	@%p890 bra 	$L__BB0_558;
	selp.b32 	%r1499, %r171, 0, %p903;
	setp.lt.s32 	%p905, %r175, 0;
	or.b32  	%r1500, %r1499, 2146435072;
	selp.b32 	%r1501, %r1500, %r1499, %p905;
	mov.b32 	%r1502, 0;
	mov.b64 	%fd3960, {%r1502, %r1501};
$L__BB0_558:
	add.f64 	%fd2555, %fd663, %fd676;
	{
	.reg .b32 %temp; 
	mov.b64 	{%temp, %r1503}, %fd2555;
	}
	and.b32  	%r1504, %r1503, 2146435072;
	setp.ne.s32 	%p906, %r1504, 2146435072;
	@%p906 bra 	$L__BB0_563;
	setp.nan.f64 	%p907, %fd663, %fd663;
	@%p907 bra 	$L__BB0_562;
	setp.neu.f64 	%p908, %fd664, 0d7FF0000000000000;
	@%p908 bra 	$L__BB0_563;
	setp.lt.s32 	%p909, %r175, 0;
	selp.b32 	%r1505, 0, 2146435072, %p909;
	and.b32  	%r1506, %r175, 2147483647;
	setp.ne.s32 	%p910, %r1506, 1071644672;
	or.b32  	%r1507, %r1505, -2147483648;
	selp.b32 	%r1508, %r1507, %r1505, %p910;
	selp.b32 	%r1509, %r1508, %r1505, %p55;
	mov.b32 	%r1510, 0;
	mov.b64 	%fd3960, {%r1510, %r1509};
	bra.uni 	$L__BB0_563;
$L__BB0_562:
	add.rn.f64 	%fd3960, %fd663, %fd676;
$L__BB0_563:
	selp.f64 	%fd2556, 0d3FF0000000000000, %fd3960, %p900;
	div.rn.f64 	%fd2557, %fd675, %fd676;
	fma.rn.f64 	%fd3961, %fd2557, %fd2556, %fd674;
	setp.ne.s32 	%p912, %r3482, %r76;
	mov.u32 	%r3483, %r76;
	@%p912 bra 	$L__BB0_549;
$L__BB0_564:
	setp.eq.s32 	%p913, %r78, 0;
	@%p913 bra 	$L__BB0_573;
	setp.neu.f64 	%p914, %fd663, 0d0000000000000000;
	setp.lt.s32 	%p915, %r171, 0;
	mul.wide.u32 	%rd357, %r3483, 8;
	add.s64 	%rd358, %rd153, %rd357;
	ld.f64 	%fd686, [%rd358];
	add.s32 	%r1511, %r3483, 1;
	cvt.rn.f64.u32 	%fd687, %r1511;
	{
	.reg .b32 %temp; 
	mov.b64 	{%temp, %r177}, %fd687;
	}
	shr.u32 	%r1512, %r177, 20;
	and.b32  	%r1513, %r1512, 2047;
	add.s32 	%r1514, %r1513, -1012;
	mov.b64 	%rd359, %fd687;
	shl.b64 	%rd360, %rd359, %r1514;
	setp.eq.s64 	%p916, %rd360, -9223372036854775808;
	{ // callseq 64, 0
	.param .b64 param0;
	st.param.f64 	[param0], %fd664;
	.param .b64 param1;
	st.param.f64 	[param1], %fd687;
	.param .b64 retval0;
	call.uni (retval0), 
	__internal_accurate_pow, 
	(
	param0, 
	param1
	);
	ld.param.f64 	%fd2558, [retval0];
	} // callseq 64
	and.pred  	%p56, %p915, %p916;
	neg.f64 	%fd2560, %fd2558;
	selp.f64 	%fd3964, %fd2560, %fd2558, %p56;
	@%p914 bra 	$L__BB0_567;
	selp.b32 	%r1515, %r171, 0, %p916;
	setp.lt.s32 	%p918, %r177, 0;
	or.b32  	%r1516, %r1515, 2146435072;
	selp.b32 	%r1517, %r1516, %r1515, %p918;
	mov.b32 	%r1518, 0;
	mov.b64 	%fd3964, {%r1518, %r1517};
$L__BB0_567:
	add.f64 	%fd2561, %fd663, %fd687;
	{
	.reg .b32 %temp; 
	mov.b64 	{%temp, %r1519}, %fd2561;
	}
	and.b32  	%r1520, %r1519, 2146435072;
	setp.ne.s32 	%p919, %r1520, 2146435072;
	@%p919 bra 	$L__BB0_572;
	setp.nan.f64 	%p920, %fd663, %fd663;
	@%p920 bra 	$L__BB0_571;
	setp.neu.f64 	%p921, %fd664, 0d7FF0000000000000;
	@%p921 bra 	$L__BB0_572;
	setp.lt.s32 	%p922, %r177, 0;
	selp.b32 	%r1521, 0, 2146435072, %p922;
	and.b32  	%r1522, %r177, 2147483647;
	setp.ne.s32 	%p923, %r1522, 1071644672;
	or.b32  	%r1523, %r1521, -2147483648;
	selp.b32 	%r1524, %r1523, %r1521, %p923;
	selp.b32 	%r1525, %r1524, %r1521, %p56;
	mov.b32 	%r1526, 0;
	mov.b64 	%fd3964, {%r1526, %r1525};
	bra.uni 	$L__BB0_572;
$L__BB0_571:
	add.rn.f64 	%fd3964, %fd663, %fd687;
$L__BB0_572:
	setp.eq.f64 	%p924, %fd663, 0d3FF0000000000000;
	selp.f64 	%fd2562, 0d3FF0000000000000, %fd3964, %p924;
	div.rn.f64 	%fd2563, %fd686, %fd687;
	fma.rn.f64 	%fd3961, %fd2563, %fd2562, %fd3961;
$L__BB0_573:
	sub.f64 	%fd3976, %fd255, %fd3961;
	bra.uni 	$L__BB0_602;
$L__BB0_574:
	ld.param.u32 	%r3374, [_Z11distributordPdS_ii_param_3];
	setp.lt.s32 	%p851, %r3374, 1;
	sub.f64 	%fd697, %fd505, %fd257;
	mov.f64 	%fd3971, 0d0000000000000000;
	@%p851 bra 	$L__BB0_601;
	setp.eq.s32 	%p852, %r77, 0;
	{
	.reg .b32 %temp; 
	mov.b64 	{%temp, %r178}, %fd697;
	}
	abs.f64 	%fd698, %fd697;
	mov.f64 	%fd3971, 0d0000000000000000;
	mov.b32 	%r3485, 0;
	@%p852 bra 	$L__BB0_592;
	mov.f64 	%fd3971, 0d0000000000000000;
	mov.b32 	%r3484, 0;
$L__BB0_577:
	setp.neu.f64 	%p853, %fd697, 0d0000000000000000;
	setp.lt.s32 	%p854, %r178, 0;
	mul.wide.u32 	%rd343, %r3484, 8;
	add.s64 	%rd80, %rd153, %rd343;
	ld.f64 	%fd700, [%rd80];
	add.s32 	%r1431, %r3484, 1;
	cvt.rn.f64.u32 	%fd701, %r1431;
	{
	.reg .b32 %temp; 
	mov.b64 	{%temp, %r180}, %fd701;
	}
	shr.u32 	%r1432, %r180, 20;
	and.b32  	%r1433, %r1432, 2047;
	add.s32 	%r1434, %r1433, -1012;
	mov.b64 	%rd344, %fd701;
	shl.b64 	%rd345, %rd344, %r1434;
	setp.eq.s64 	%p855, %rd345, -9223372036854775808;
	{ // callseq 59, 0
	.param .b64 param0;
	st.param.f64 	[param0], %fd698;
	.param .b64 param1;
	st.param.f64 	[param1], %fd701;
	.param .b64 retval0;
	call.uni (retval0), 
	__internal_accurate_pow, 
	(
	param0, 
	param1
	);
	ld.param.f64 	%fd2524, [retval0];
	} // callseq 59
	and.pred  	%p57, %p854, %p855;
	neg.f64 	%fd2526, %fd2524;
	selp.f64 	%fd3968, %fd2526, %fd2524, %p57;
	@%p853 bra 	$L__BB0_579;
	selp.b32 	%r1435, %r178, 0, %p855;
	setp.lt.s32 	%p857, %r180, 0;
	or.b32  	%r1436, %r1435, 2146435072;
	selp.b32 	%r1437, %r1436, %r1435, %p857;
	mov.b32 	%r1438, 0;
	mov.b64 	%fd3968, {%r1438, %r1437};
$L__BB0_579:
	add.f64 	%fd2527, %fd697, %fd701;
	{
	.reg .b32 %temp; 
	mov.b64 	{%temp, %r1439}, %fd2527;
	}
	and.b32  	%r1440, %r1439, 2146435072;
	setp.ne.s32 	%p858, %r1440, 2146435072;
	@%p858 bra 	$L__BB0_584;
	setp.num.f64 	%p859, %fd697, %fd697;
	@%p859 bra 	$L__BB0_582;
	add.rn.f64 	%fd3968, %fd697, %fd701;
	bra.uni 	$L__BB0_584;
$L__BB0_582:
	setp.neu.f64 	%p860, %fd698, 0d7FF0000000000000;
	@%p860 bra 	$L__BB0_584;
	setp.lt.s32 	%p861, %r180, 0;
	selp.b32 	%r1441, 0, 2146435072, %p861;
	and.b32  	%r1442, %r180, 2147483647;
	setp.ne.s32 	%p862, %r1442, 1071644672;
	or.b32  	%r1443, %r1441, -2147483648;
	selp.b32 	%r1444, %r1443, %r1441, %p862;
	selp.b32 	%r1445, %r1444, %r1441, %p57;
	mov.b32 	%r1446, 0;
	mov.b64 	%fd3968, {%r1446, %r1445};
$L__BB0_584:
	setp.eq.f64 	%p863, %fd697, 0d3FF0000000000000;
	selp.f64 	%fd2528, 0d3FF0000000000000, %fd3968, %p863;
	div.rn.f64 	%fd2529, %fd700, %fd701;
	fma.rn.f64 	%fd708, %fd2529, %fd2528, %fd3971;
	ld.f64 	%fd709, [%rd80+8];
	add.s32 	%r3484, %r3484, 2;
	cvt.rn.f64.u32 	%fd710, %r3484;
	{
	.reg .b32 %temp; 
	mov.b64 	{%temp, %r182}, %fd710;
	}
	shr.u32 	%r1447, %r182, 20;
	and.b32  	%r1448, %r1447, 2047;
	add.s32 	%r1449, %r1448, -1012;
	mov.b64 	%rd346, %fd710;
	shl.b64 	%rd347, %rd346, %r1449;
	setp.eq.s64 	%p866, %rd347, -9223372036854775808;
	{ // callseq 60, 0
	.param .b64 param0;
	st.param.f64 	[param0], %fd698;
	.param .b64 param1;
	st.param.f64 	[param1], %fd710;
	.param .b64 retval0;
	call.uni (retval0), 
	__internal_accurate_pow, 
	(
	param0, 
	param1
	);
	ld.param.f64 	%fd2530, [retval0];
	} // callseq 60
	and.pred  	%p58, %p854, %p866;
	neg.f64 	%fd2532, %fd2530;
	selp.f64 	%fd3970, %fd2532, %fd2530, %p58;
	@%p853 bra 	$L__BB0_586;
	selp.b32 	%r1450, %r178, 0, %p866;
	setp.lt.s32 	%p868, %r182, 0;
	or.b32  	%r1451, %r1450, 2146435072;
	selp.b32 	%r1452, %r1451, %r1450, %p868;
	mov.b32 	%r1453, 0;
	mov.b64 	%fd3970, {%r1453, %r1452};
$L__BB0_586:
	add.f64 	%fd2533, %fd697, %fd710;
	{
	.reg .b32 %temp; 
	mov.b64 	{%temp, %r1454}, %fd2533;
	}
	and.b32  	%r1455, %r1454, 2146435072;
	setp.ne.s32 	%p869, %r1455, 2146435072;
	@%p869 bra 	$L__BB0_591;
	setp.nan.f64 	%p870, %fd697, %fd697;
	@%p870 bra 	$L__BB0_590;
	setp.neu.f64 	%p871, %fd698, 0d7FF0000000000000;
	@%p871 bra 	$L__BB0_591;
	setp.lt.s32 	%p872, %r182, 0;
	selp.b32 	%r1456, 0, 2146435072, %p872;
	and.b32  	%r1457, %r182, 2147483647;
	setp.ne.s32 	%p873, %r1457, 1071644672;
	or.b32  	%r1458, %r1456, -2147483648;
	selp.b32 	%r1459, %r1458, %r1456, %p873;
	selp.b32 	%r1460, %r1459, %r1456, %p58;
	mov.b32 	%r1461, 0;
	mov.b64 	%fd3970, {%r1461, %r1460};
	bra.uni 	$L__BB0_591;
$L__BB0_590:
	add.rn.f64 	%fd3970, %fd697, %fd710;
$L__BB0_591:
	selp.f64 	%fd2534, 0d3FF0000000000000, %fd3970, %p863;
	div.rn.f64 	%fd2535, %fd709, %fd710;
	fma.rn.f64 	%fd3971, %fd2535, %fd2534, %fd708;
	setp.ne.s32 	%p875, %r3484, %r76;
	mov.u32 	%r3485, %r76;
	@%p875 bra 	$L__BB0_577;
$L__BB0_592:
	setp.eq.s32 	%p876, %r78, 0;
	@%p876 bra 	$L__BB0_601;
	setp.neu.f64 	%p877, %fd697, 0d0000000000000000;
	setp.lt.s32 	%p878, %r178, 0;
	mul.wide.u32 	%rd348, %r3485, 8;
	add.s64 	%rd349, %rd153, %rd348;
	ld.f64 	%fd720, [%rd349];
	add.s32 	%r1462, %r3485, 1;
	cvt.rn.f64.u32 	%fd721, %r1462;
	{
	.reg .b32 %temp; 
	mov.b64 	{%temp, %r184}, %fd721;
	}
	shr.u32 	%r1463, %r184, 20;
	and.b32  	%r1464, %r1463, 2047;
	add.s32 	%r1465, %r1464, -1012;
	mov.b64 	%rd350, %fd721;
	shl.b64 	%rd351, %rd350, %r1465;
	setp.eq.s64 	%p879, %rd351, -9223372036854775808;
	{ // callseq 61, 0
	.param .b64 param0;
	st.param.f64 	[param0], %fd698;
	.param .b64 param1;
	st.param.f64 	[param1], %fd721;
	.param .b64 retval0;
	call.uni (retval0), 
	__internal_accurate_pow, 
	(
	param0, 
	param1
	);
	ld.param.f64 	%fd2536, [retval0];
	} // callseq 61
	and.pred  	%p59, %p878, %p879;
	neg.f64 	%fd2538, %fd2536;
	selp.f64 	%fd3974, %fd2538, %fd2536, %p59;
	@%p877 bra 	$L__BB0_595;
	selp.b32 	%r1466, %r178, 0, %p879;
	setp.lt.s32 	%p881, %r184, 0;
	or.b32  	%r1467, %r1466, 2146435072;
	selp.b32 	%r1468, %r1467, %r1466, %p881;
	mov.b32 	%r1469, 0;
	mov.b64 	%fd3974, {%r1469, %r1468};
$L__BB0_595:
	add.f64 	%fd2539, %fd697, %fd721;
	{
	.reg .b32 %temp; 
	mov.b64 	{%temp, %r1470}, %fd2539;
	}
	and.b32  	%r1471, %r1470, 2146435072;
	setp.ne.s32 	%p882, %r1471, 2146435072;
	@%p882 bra 	$L__BB0_600;
	setp.nan.f64 	%p883, %fd697, %fd697;
	@%p883 bra 	$L__BB0_599;
	setp.neu.f64 	%p884, %fd698, 0d7FF0000000000000;
	@%p884 bra 	$L__BB0_600;
	setp.lt.s32 	%p885, %r184, 0;
	selp.b32 	%r1472, 0, 2146435072, %p885;
	and.b32  	%r1473, %r184, 2147483647;
	setp.ne.s32 	%p886, %r1473, 1071644672;
	or.b32  	%r1474, %r1472, -2147483648;
	selp.b32 	%r1475, %r1474, %r1472, %p886;
	selp.b32 	%r1476, %r1475, %r1472, %p59;
	mov.b32 	%r1477, 0;
	mov.b64 	%fd3974, {%r1477, %r1476};
	bra.uni 	$L__BB0_600;
$L__BB0_599:
	add.rn.f64 	%fd3974, %fd697, %fd721;
$L__BB0_600:
	setp.eq.f64 	%p887, %fd697, 0d3FF0000000000000;
	selp.f64 	%fd2540, 0d3FF0000000000000, %fd3974, %p887;
	div.rn.f64 	%fd2541, %fd720, %fd721;
	fma.rn.f64 	%fd3971, %fd2541, %fd2540, %fd3971;
$L__BB0_601:
	add.f64 	%fd3976, %fd255, %fd3971;
$L__BB0_602:
	setp.lt.s32 	%p925, %r75, 0;
	setp.eq.s32 	%p926, %r112, 1062207488;
	sub.f64 	%fd732, %fd501, %fd3976;
	{
	.reg .b32 %temp; 
	mov.b64 	{%temp, %r185}, %fd732;
	}
	abs.f64 	%fd733, %fd732;
	{ // callseq 65, 0
	.param .b64 param0;
	st.param.f64 	[param0], %fd733;
	.param .b64 param1;
	st.param.f64 	[param1], 0d4000000000000000;
	.param .b64 retval0;
	call.uni (retval0), 
	__internal_accurate_pow, 
	(
	param0, 
	param1
	);
	ld.param.f64 	%fd2564, [retval0];
	} // callseq 65
	setp.lt.s32 	%p928, %r185, 0;
	neg.f64 	%fd2566, %fd2564;
	selp.f64 	%fd2567, %fd2566, %fd2564, %p926;
	selp.f64 	%fd2568, %fd2567, %fd2564, %p928;
	setp.eq.f64 	%p929, %fd732, 0d0000000000000000;
	selp.b32 	%r1527, %r185, 0, %p926;
	or.b32  	%r1528, %r1527, 2146435072;
	selp.b32 	%r1529, %r1528, %r1527, %p925;
	mov.b32 	%r1530, 0;
	mov.b64 	%fd2569, {%r1530, %r1529};
	selp.f64 	%fd3977, %fd2569, %fd2568, %p929;
	add.f64 	%fd2570, %fd732, 0d4000000000000000;
	{
	.reg .b32 %temp; 
	mov.b64 	{%temp, %r1531}, %fd2570;
	}
	and.b32  	%r1532, %r1531, 2146435072;
	setp.ne.s32 	%p930, %r1532, 2146435072;
	@%p930 bra 	$L__BB0_607;
	setp.num.f64 	%p931, %fd732, %fd732;
	@%p931 bra 	$L__BB0_605;
	mov.f64 	%fd2571, 0d4000000000000000;
	add.rn.f64 	%fd3977, %fd732, %fd2571;
	bra.uni 	$L__BB0_607;
$L__BB0_605:
	setp.neu.f64 	%p932, %fd733, 0d7FF0000000000000;
	@%p932 bra 	$L__BB0_607;
	selp.b32 	%r1533, %r111, %r110, %p23;
	selp.b32 	%r1534, %r1533, %r110, %p928;
	mov.b32 	%r1535, 0;
	mov.b64 	%fd3977, {%r1535, %r1534};
$L__BB0_607:
	setp.ne.s32 	%p934, %r167, 2146435072;
	setp.eq.f64 	%p935, %fd732, 0d3FF0000000000000;
	selp.f64 	%fd738, 0d3FF0000000000000, %fd3977, %p935;
	@%p934 bra 	$L__BB0_612;
	setp.num.f64 	%p936, %fd503, %fd503;
	@%p936 bra 	$L__BB0_610;
	mov.f64 	%fd2572, 0d4000000000000000;
	add.rn.f64 	%fd3978, %fd503, %fd2572;
	bra.uni 	$L__BB0_612;
$L__BB0_610:
	setp.neu.f64 	%p937, %fd652, 0d7FF0000000000000;
	@%p937 bra 	$L__BB0_612;
	setp.lt.s32 	%p938, %r166, 0;
	selp.b32 	%r1536, %r111, %r110, %p23;
	selp.b32 	%r1537, %r1536, %r110, %p938;
	mov.b32 	%r1538, 0;
	mov.b64 	%fd3978, {%r1538, %r1537};
$L__BB0_612:
	setp.eq.f64 	%p939, %fd503, 0d3FF0000000000000;
	selp.f64 	%fd2573, 0d3FF0000000000000, %fd3978, %p939;
	add.f64 	%fd742, %fd738, %fd2573;
	neg.f64 	%fd2574, %fd742;
	fma.rn.f64 	%fd2575, %fd742, 0dBFF71547652B82FE, 0d4338000000000000;
	{
	.reg .b32 %temp; 
	mov.b64 	{%r186, %temp}, %fd2575;
	}
	mov.f64 	%fd2576, 0dC338000000000000;
	add.rn.f64 	%fd2577, %fd2575, %fd2576;
	fma.rn.f64 	%fd2578, %fd2577, 0dBFE62E42FEFA39EF, %fd2574;
	fma.rn.f64 	%fd2579, %fd2577, 0dBC7ABC9E3B39803F, %fd2578;
	fma.rn.f64 	%fd2580, %fd2579, 0d3E5ADE1569CE2BDF, 0d3E928AF3FCA213EA;
	fma.rn.f64 	%fd2581, %fd2580, %fd2579, 0d3EC71DEE62401315;
	fma.rn.f64 	%fd2582, %fd2581, %fd2579, 0d3EFA01997C89EB71;
	fma.rn.f64 	%fd2583, %fd2582, %fd2579, 0d3F2A01A014761F65;
	fma.rn.f64 	%fd2584, %fd2583, %fd2579, 0d3F56C16C1852B7AF;
	fma.rn.f64 	%fd2585, %fd2584, %fd2579, 0d3F81111111122322;
	fma.rn.f64 	%fd2586, %fd2585, %fd2579, 0d3FA55555555502A1;
	fma.rn.f64 	%fd2587, %fd2586, %fd2579, 0d3FC5555555555511;
	fma.rn.f64 	%fd2588, %fd2587, %fd2579, 0d3FE000000000000B;
	fma.rn.f64 	%fd2589, %fd2588, %fd2579, 0d3FF0000000000000;
	fma.rn.f64 	%fd2590, %fd2589, %fd2579, 0d3FF0000000000000;
	{
	.reg .b32 %temp; 
	mov.b64 	{%r187, %temp}, %fd2590;
	}
	{
	.reg .b32 %temp; 
	mov.b64 	{%temp, %r188}, %fd2590;
	}
	shl.b32 	%r1539, %r186, 20;
	add.s32 	%r1540, %r1539, %r188;
	mov.b64 	%fd3979, {%r187, %r1540};
	{
	.reg .b32 %temp; 
	mov.b64 	{%temp, %r1541}, %fd2574;
	}
	mov.b32 	%f17, %r1541;
	abs.f32 	%f4, %f17;
	setp.lt.f32 	%p940, %f4, 0f4086232B;
	@%p940 bra 	$L__BB0_615;
	setp.gt.f64 	%p941, %fd742, 0d0000000000000000;
	mov.f64 	%fd2591, 0d7FF0000000000000;
	sub.f64 	%fd2592, %fd2591, %fd742;
	selp.f64 	%fd3979, 0d0000000000000000, %fd2592, %p941;
	setp.geu.f32 	%p942, %f4, 0f40874800;
	@%p942 bra 	$L__BB0_615;
	shr.u32 	%r1542, %r186, 31;
	add.s32 	%r1543, %r186, %r1542;
	shr.s32 	%r1544, %r1543, 1;
	shl.b32 	%r1545, %r1544, 20;
	add.s32 	%r1546, %r188, %r1545;
	mov.b64 	%fd2593, {%r187, %r1546};
	sub.s32 	%r1547, %r186, %r1544;
	shl.b32 	%r1548, %r1547, 20;
	add.s32 	%r1549, %r1548, 1072693248;
	mov.b32 	%r1550, 0;
	mov.b64 	%fd2594, {%r1550, %r1549};
	mul.f64 	%fd3979, %fd2594, %fd2593;
$L__BB0_615:
	mul.f64 	%fd2595, %fd503, 0dC043BD3CC9BE45DC;
	mul.f64 	%fd2596, %fd2595, %fd3979;
	mul.f64 	%fd2597, %fd3841, %fd502;
	mul.f64 	%fd747, %fd3841, %fd662;
	mul.f64 	%fd2598, %fd3841, %fd504;
	mul.f64 	%fd748, %fd3841, %fd2596;
	mul.f64 	%fd2599, %fd3841, %fd4258;
	fma.rn.f64 	%fd2600, %fd2599, 0d3FB8000000000000, %fd4259;
	fma.rn.f64 	%fd749, %fd2597, 0d3FD2000000000000, %fd2600;
	fma.rn.f64 	%fd2601, %fd499, 0d3FB8000000000000, %fd4258;
	fma.rn.f64 	%fd750, %fd747, 0d3FD2000000000000, %fd2601;
	mul.f64 	%fd2602, %fd3841, %fd4256;
	fma.rn.f64 	%fd2603, %fd2602, 0d3FB8000000000000, %fd4257;
	fma.rn.f64 	%fd751, %fd2598, 0d3FD2000000000000, %fd2603;
	fma.rn.f64 	%fd752, %fd3841, 0d3FD8000000000000, %fd253;
	setp.geu.f64 	%p943, %fd752, %fd257;
	@%p943 bra 	$L__BB0_644;
	ld.param.u32 	%r3377, [_Z11distributordPdS_ii_param_3];
	setp.lt.s32 	%p981, %r3377, 1;
	sub.f64 	%fd753, %fd257, %fd752;
	mov.f64 	%fd3985, 0d0000000000000000;
	@%p981 bra 	$L__BB0_643;
	setp.eq.s32 	%p982, %r77, 0;
	{
	.reg .b32 %temp; 
	mov.b64 	{%temp, %r189}, %fd753;
	}
	abs.f64 	%fd754, %fd753;
	mov.f64 	%fd3985, 0d0000000000000000;
	mov.b32 	%r3487, 0;
	@%p982 bra 	$L__BB0_634;
	mov.f64 	%fd3985, 0d0000000000000000;
	mov.b32 	%r3486, 0;
$L__BB0_619:
	setp.neu.f64 	%p983, %fd753, 0d0000000000000000;
	setp.lt.s32 	%p984, %r189, 0;
	mul.wide.u32 	%rd370, %r3486, 8;
	add.s64 	%rd84, %rd153, %rd370;
	ld.f64 	%fd756, [%rd84];
	add.s32 	%r1602, %r3486, 1;
	cvt.rn.f64.u32 	%fd757, %r1602;
	{
	.reg .b32 %temp; 
	mov.b64 	{%temp, %r191}, %fd757;
	}
	shr.u32 	%r1603, %r191, 20;
	and.b32  	%r1604, %r1603, 2047;
	add.s32 	%r1605, %r1604, -1012;
	mov.b64 	%rd371, %fd757;
	shl.b64 	%rd372, %rd371, %r1605;
	setp.eq.s64 	%p985, %rd372, -9223372036854775808;
	{ // callseq 69, 0
	.param .b64 param0;
	st.param.f64 	[param0], %fd754;
	.param .b64 param1;
	st.param.f64 	[param1], %fd757;
	.param .b64 retval0;
	call.uni (retval0), 
	__internal_accurate_pow, 
	(
	param0, 
	param1
	);
	ld.param.f64 	%fd2630, [retval0];
	} // callseq 69
	and.pred  	%p60, %p984, %p985;
	neg.f64 	%fd2632, %fd2630;
	selp.f64 	%fd3982, %fd2632, %fd2630, %p60;
	@%p983 bra 	$L__BB0_621;
	selp.b32 	%r1606, %r189, 0, %p985;
	setp.lt.s32 	%p987, %r191, 0;
	or.b32  	%r1607, %r1606, 2146435072;
	selp.b32 	%r1608, %r1607, %r1606, %p987;
	mov.b32 	%r1609, 0;
	mov.b64 	%fd3982, {%r1609, %r1608};
$L__BB0_621:
	add.f64 	%fd2633, %fd753, %fd757;
	{
	.reg .b32 %temp; 
	mov.b64 	{%temp, %r1610}, %fd2633;
	}
	and.b32  	%r1611, %r1610, 2146435072;
	setp.ne.s32 	%p988, %r1611, 2146435072;
	@%p988 bra 	$L__BB0_626;
	setp.num.f64 	%p989, %fd753, %fd753;
	@%p989 bra 	$L__BB0_624;
	add.rn.f64 	%fd3982, %fd753, %fd757;
	bra.uni 	$L__BB0_626;
$L__BB0_624:
	setp.neu.f64 	%p990, %fd754, 0d7FF0000000000000;
	@%p990 bra 	$L__BB0_626;
	setp.lt.s32 	%p991, %r191, 0;
	selp.b32 	%r1612, 0, 2146435072, %p991;
	and.b32  	%r1613, %r191, 2147483647;
	setp.ne.s32 	%p992, %r1613, 1071644672;
	or.b32  	%r1614, %r1612, -2147483648;
	selp.b32 	%r1615, %r1614, %r1612, %p992;
	selp.b32 	%r1616, %r1615, %r1612, %p60;
	mov.b32 	%r1617, 0;
	mov.b64 	%fd3982, {%r1617, %r1616};
$L__BB0_626:
	setp.eq.f64 	%p993, %fd753, 0d3FF0000000000000;
	selp.f64 	%fd2634, 0d3FF0000000000000, %fd3982, %p993;
	div.rn.f64 	%fd2635, %fd756, %fd757;
	fma.rn.f64 	%fd764, %fd2635, %fd2634, %fd3985;
	ld.f64 	%fd765, [%rd84+8];
	add.s32 	%r3486, %r3486, 2;
	cvt.rn.f64.u32 	%fd766, %r3486;
	{
	.reg .b32 %temp; 
	mov.b64 	{%temp, %r193}, %fd766;
	}
	shr.u32 	%r1618, %r193, 20;
	and.b32  	%r1619, %r1618, 2047;
	add.s32 	%r1620, %r1619, -1012;
	mov.b64 	%rd373, %fd766;
	shl.b64 	%rd374, %rd373, %r1620;
	setp.eq.s64 	%p996, %rd374, -9223372036854775808;
	{ // callseq 70, 0
	.param .b64 param0;
	st.param.f64 	[param0], %fd754;
	.param .b64 param1;
	st.param.f64 	[param1], %fd766;
	.param .b64 retval0;
	call.uni (retval0), 
	__internal_accurate_pow, 
	(
	param0, 
	param1
	);
	ld.param.f64 	%fd2636, [retval0];
	} // callseq 70
	and.pred  	%p61, %p984, %p996;
	neg.f64 	%fd2638, %fd2636;
	selp.f64 	%fd3984, %fd2638, %fd2636, %p61;
	@%p983 bra 	$L__BB0_628;
	selp.b32 	%r1621, %r189, 0, %p996;
	setp.lt.s32 	%p998, %r193, 0;
	or.b32  	%r1622, %r1621, 2146435072;
	selp.b32 	%r1623, %r1622, %r1621, %p998;
	mov.b32 	%r1624, 0;
	mov.b64 	%fd3984, {%r1624, %r1623};
$L__BB0_628:
	add.f64 	%fd2639, %fd753, %fd766;
	{
	.reg .b32 %temp; 
	mov.b64 	{%temp, %r1625}, %fd2639;
	}
	and.b32  	%r1626, %r1625, 2146435072;
	setp.ne.s32 	%p999, %r1626, 2146435072;
	@%p999 bra 	$L__BB0_633;
	setp.nan.f64 	%p1000, %fd753, %fd753;
	@%p1000 bra 	$L__BB0_632;
	setp.neu.f64 	%p1001, %fd754, 0d7FF0000000000000;
	@%p1001 bra 	$L__BB0_633;
	setp.lt.s32 	%p1002, %r193, 0;
	selp.b32 	%r1627, 0, 2146435072, %p1002;
	and.b32  	%r1628, %r193, 2147483647;
	setp.ne.s32 	%p1003, %r1628, 1071644672;
	or.b32  	%r1629, %r1627, -2147483648;
	selp.b32 	%r1630, %r1629, %r1627, %p1003;
	selp.b32 	%r1631, %r1630, %r1627, %p61;
	mov.b32 	%r1632, 0;
	mov.b64 	%fd3984, {%r1632, %r1631};
	bra.uni 	$L__BB0_633;
$L__BB0_632:
	add.rn.f64 	%fd3984, %fd753, %fd766;
$L__BB0_633:
	selp.f64 	%fd2640, 0d3FF0000000000000, %fd3984, %p993;
	div.rn.f64 	%fd2641, %fd765, %fd766;
	fma.rn.f64 	%fd3985, %fd2641, %fd2640, %fd764;
	setp.ne.s32 	%p1005, %r3486, %r76;
	mov.u32 	%r3487, %r76;
	@%p1005 bra 	$L__BB0_619;
$L__BB0_634:
	setp.eq.s32 	%p1006, %r78, 0;
	@%p1006 bra 	$L__BB0_643;
	setp.neu.f64 	%p1007, %fd753, 0d0000000000000000;
	setp.lt.s32 	%p1008, %r189, 0;
	mul.wide.u32 	%rd375, %r3487, 8;
	add.s64 	%rd376, %rd153, %rd375;
	ld.f64 	%fd776, [%rd376];
	add.s32 	%r1633, %r3487, 1;
	cvt.rn.f64.u32 	%fd777, %r1633;
	{
	.reg .b32 %temp; 
	mov.b64 	{%temp, %r195}, %fd777;
	}
	shr.u32 	%r1634, %r195, 20;
	and.b32  	%r1635, %r1634, 2047;
	add.s32 	%r1636, %r1635, -1012;
	mov.b64 	%rd377, %fd777;
	shl.b64 	%rd378, %rd377, %r1636;
	setp.eq.s64 	%p1009, %rd378, -9223372036854775808;
	{ // callseq 71, 0
	.param .b64 param0;
	st.param.f64 	[param0], %fd754;
	.param .b64 param1;
	st.param.f64 	[param1], %fd777;
	.param .b64 retval0;
	call.uni (retval0), 
	__internal_accurate_pow, 
	(
	param0, 
	param1
	);
	ld.param.f64 	%fd2642, [retval0];
	} // callseq 71
	and.pred  	%p62, %p1008, %p1009;
	neg.f64 	%fd2644, %fd2642;
	selp.f64 	%fd3988, %fd2644, %fd2642, %p62;
	@%p1007 bra 	$L__BB0_637;
	selp.b32 	%r1637, %r189, 0, %p1009;
	setp.lt.s32 	%p1011, %r195, 0;
	or.b32  	%r1638, %r1637, 2146435072;
	selp.b32 	%r1639, %r1638, %r1637, %p1011;
	mov.b32 	%r1640, 0;
	mov.b64 	%fd3988, {%r1640, %r1639};
$L__BB0_637:
	add.f64 	%fd2645, %fd753, %fd777;
	{
	.reg .b32 %temp; 
	mov.b64 	{%temp, %r1641}, %fd2645;
	}
	and.b32  	%r1642, %r1641, 2146435072;
	setp.ne.s32 	%p1012, %r1642, 2146435072;
	@%p1012 bra 	$L__BB0_642;
	setp.nan.f64 	%p1013, %fd753, %fd753;
	@%p1013 bra 	$L__BB0_641;
	setp.neu.f64 	%p1014, %fd754, 0d7FF0000000000000;
	@%p1014 bra 	$L__BB0_642;
	setp.lt.s32 	%p1015, %r195, 0;
	selp.b32 	%r1643, 0, 2146435072, %p1015;
	and.b32  	%r1644, %r195, 2147483647;
	setp.ne.s32 	%p1016, %r1644, 1071644672;
	or.b32  	%r1645, %r1643, -2147483648;
	selp.b32 	%r1646, %r1645, %r1643, %p1016;
	selp.b32 	%r1647, %r1646, %r1643, %p62;
	mov.b32 	%r1648, 0;
	mov.b64 	%fd3988, {%r1648, %r1647};
	bra.uni 	$L__BB0_642;
$L__BB0_641:
	add.rn.f64 	%fd3988, %fd753, %fd777;
$L__BB0_642:
	setp.eq.f64 	%p1017, %fd753, 0d3FF0000000000000;
	selp.f64 	%fd2646, 0d3FF0000000000000, %fd3988, %p1017;
	div.rn.f64 	%fd2647, %fd776, %fd777;
	fma.rn.f64 	%fd3985, %fd2647, %fd2646, %fd3985;
$L__BB0_643:
	sub.f64 	%fd4000, %fd255, %fd3985;
	bra.uni 	$L__BB0_672;
$L__BB0_644:
	ld.param.u32 	%r3376, [_Z11distributordPdS_ii_param_3];
	setp.lt.s32 	%p944, %r3376, 1;
	sub.f64 	%fd787, %fd752, %fd257;
	mov.f64 	%fd3995, 0d0000000000000000;
	@%p944 bra 	$L__BB0_671;
	setp.eq.s32 	%p945, %r77, 0;
	{
	.reg .b32 %temp; 
	mov.b64 	{%temp, %r196}, %fd787;
	}
	abs.f64 	%fd788, %fd787;
	mov.f64 	%fd3995, 0d0000000000000000;
	mov.b32 	%r3489, 0;
	@%p945 bra 	$L__BB0_662;
	mov.f64 	%fd3995, 0d0000000000000000;
	mov.b32 	%r3488, 0;
$L__BB0_647:
	setp.neu.f64 	%p946, %fd787, 0d0000000000000000;
	setp.lt.s32 	%p947, %r196, 0;
	mul.wide.u32 	%rd361, %r3488, 8;
	add.s64 	%rd88, %rd153, %rd361;
	ld.f64 	%fd790, [%rd88];
	add.s32 	%r1553, %r3488, 1;
	cvt.rn.f64.u32 	%fd791, %r1553;
	{
	.reg .b32 %temp; 
	mov.b64 	{%temp, %r198}, %fd791;
	}
	shr.u32 	%r1554, %r198, 20;
	and.b32  	%r1555, %r1554, 2047;
	add.s32 	%r1556, %r1555, -1012;
	mov.b64 	%rd362, %fd791;
	shl.b64 	%rd363, %rd362, %r1556;
	setp.eq.s64 	%p948, %rd363, -9223372036854775808;
	{ // callseq 66, 0
	.param .b64 param0;
	st.param.f64 	[param0], %fd788;
	.param .b64 param1;
	st.param.f64 	[param1], %fd791;
	.param .b64 retval0;
	call.uni (retval0), 
	__internal_accurate_pow, 
	(
	param0, 
	param1
	);
	ld.param.f64 	%fd2608, [retval0];
	} // callseq 66
	and.pred  	%p63, %p947, %p948;
	neg.f64 	%fd2610, %fd2608;
	selp.f64 	%fd3992, %fd2610, %fd2608, %p63;
	@%p946 bra 	$L__BB0_649;
	selp.b32 	%r1557, %r196, 0, %p948;
	setp.lt.s32 	%p950, %r198, 0;
	or.b32  	%r1558, %r1557, 2146435072;
	selp.b32 	%r1559, %r1558, %r1557, %p950;
	mov.b32 	%r1560, 0;
	mov.b64 	%fd3992, {%r1560, %r1559};
$L__BB0_649:
	add.f64 	%fd2611, %fd787, %fd791;
	{
	.reg .b32 %temp; 
	mov.b64 	{%temp, %r1561}, %fd2611;
	}
	and.b32  	%r1562, %r1561, 2146435072;
	setp.ne.s32 	%p951, %r1562, 2146435072;
	@%p951 bra 	$L__BB0_654;
	setp.num.f64 	%p952, %fd787, %fd787;
	@%p952 bra 	$L__BB0_652;
	add.rn.f64 	%fd3992, %fd787, %fd791;
	bra.uni 	$L__BB0_654;
$L__BB0_652:
	setp.neu.f64 	%p953, %fd788, 0d7FF0000000000000;
	@%p953 bra 	$L__BB0_654;
	setp.lt.s32 	%p954, %r198, 0;
	selp.b32 	%r1563, 0, 2146435072, %p954;
	and.b32  	%r1564, %r198, 2147483647;
	setp.ne.s32 	%p955, %r1564, 1071644672;
	or.b32  	%r1565, %r1563, -2147483648;
	selp.b32 	%r1566, %r1565, %r1563, %p955;
	selp.b32 	%r1567, %r1566, %r1563, %p63;
	mov.b32 	%r1568, 0;
	mov.b64 	%fd3992, {%r1568, %r1567};
$L__BB0_654:
	setp.eq.f64 	%p956, %fd787, 0d3FF0000000000000;
	selp.f64 	%fd2612, 0d3FF0000000000000, %fd3992, %p956;
	div.rn.f64 	%fd2613, %fd790, %fd791;
	fma.rn.f64 	%fd798, %fd2613, %fd2612, %fd3995;
	ld.f64 	%fd799, [%rd88+8];
	add.s32 	%r3488, %r3488, 2;
	cvt.rn.f64.u32 	%fd800, %r3488;
	{
	.reg .b32 %temp; 
	mov.b64 	{%temp, %r200}, %fd800;
	}
	shr.u32 	%r1569, %r200, 20;
	and.b32  	%r1570, %r1569, 2047;
	add.s32 	%r1571, %r1570, -1012;
	mov.b64 	%rd364, %fd800;
	shl.b64 	%rd365, %rd364, %r1571;
	setp.eq.s64 	%p959, %rd365, -9223372036854775808;
	{ // callseq 67, 0
	.param .b64 param0;
	st.param.f64 	[param0], %fd788;
	.param .b64 param1;
	st.param.f64 	[param1], %fd800;
	.param .b64 retval0;
	call.uni (retval0), 
	__internal_accurate_pow, 
	(
	param0, 
	param1
	);
	ld.param.f64 	%fd2614, [retval0];
	} // callseq 67
	and.pred  	%p64, %p947, %p959;
	neg.f64 	%fd2616, %fd2614;
	selp.f64 	%fd3994, %fd2616, %fd2614, %p64;
	@%p946 bra 	$L__BB0_656;
	selp.b32 	%r1572, %r196, 0, %p959;
	setp.lt.s32 	%p961, %r200, 0;
	or.b32  	%r1573, %r1572, 2146435072;
	selp.b32 	%r1574, %r1573, %r1572, %p961;
	mov.b32 	%r1575, 0;
	mov.b64 	%fd3994, {%r1575, %r1574};
$L__BB0_656:
	add.f64 	%fd2617, %fd787, %fd800;
	{
	.reg .b32 %temp; 
	mov.b64 	{%temp, %r1576}, %fd2617;
	}
	and.b32  	%r1577, %r1576, 2146435072;
	setp.ne.s32 	%p962, %r1577, 2146435072;
	@%p962 bra 	$L__BB0_661;
	setp.nan.f64 	%p963, %fd787, %fd787;
	@%p963 bra 	$L__BB0_660;
	setp.neu.f64 	%p964, %fd788, 0d7FF0000000000000;
	@%p964 bra 	$L__BB0_661;
	setp.lt.s32 	%p965, %r200, 0;
	selp.b32 	%r1578, 0, 2146435072, %p965;
	and.b32  	%r1579, %r200, 2147483647;
	setp.ne.s32 	%p966, %r1579, 1071644672;
	or.b32  	%r1580, %r1578, -2147483648;
	selp.b32 	%r1581, %r1580, %r1578, %p966;
	selp.b32 	%r1582, %r1581, %r1578, %p64;
	mov.b32 	%r1583, 0;
	mov.b64 	%fd3994, {%r1583, %r1582};
	bra.uni 	$L__BB0_661;
$L__BB0_660:
	add.rn.f64 	%fd3994, %fd787, %fd800;
$L__BB0_661:
	selp.f64 	%fd2618, 0d3FF0000000000000, %fd3994, %p956;
	div.rn.f64 	%fd2619, %fd799, %fd800;
	fma.rn.f64 	%fd3995, %fd2619, %fd2618, %fd798;
	setp.ne.s32 	%p968, %r3488, %r76;
	mov.u32 	%r3489, %r76;
	@%p968 bra 	$L__BB0_647;
$L__BB0_662:
	setp.eq.s32 	%p969, %r78, 0;
	@%p969 bra 	$L__BB0_671;
	setp.neu.f64 	%p970, %fd787, 0d0000000000000000;
	setp.lt.s32 	%p971, %r196, 0;
	mul.wide.u32 	%rd366, %r3489, 8;
	add.s64 	%rd367, %rd153, %rd366;
	ld.f64 	%fd810, [%rd367];
	add.s32 	%r1584, %r3489, 1;
	cvt.rn.f64.u32 	%fd811, %r1584;
	{
	.reg .b32 %temp; 
	mov.b64 	{%temp, %r202}, %fd811;
	}
	shr.u32 	%r1585, %r202, 20;
	and.b32  	%r1586, %r1585, 2047;
	add.s32 	%r1587, %r1586, -1012;
	mov.b64 	%rd368, %fd811;
	shl.b64 	%rd369, %rd368, %r1587;
	setp.eq.s64 	%p972, %rd369, -9223372036854775808;
	{ // callseq 68, 0
	.param .b64 param0;
	st.param.f64 	[param0], %fd788;
	.param .b64 param1;
	st.param.f64 	[param1], %fd811;
	.param .b64 retval0;
	call.uni (retval0), 
	__internal_accurate_pow, 
	(
	param0, 
	param1
	);
	ld.param.f64 	%fd2620, [retval0];
	} // callseq 68
	and.pred  	%p65, %p971, %p972;
	neg.f64 	%fd2622, %fd2620;
	selp.f64 	%fd3998, %fd2622, %fd2620, %p65;
	@%p970 bra 	$L__BB0_665;
	selp.b32 	%r1588, %r196, 0, %p972;
	setp.lt.s32 	%p974, %r202, 0;
	or.b32  	%r1589, %r1588, 2146435072;
	selp.b32 	%r1590, %r1589, %r1588, %p974;
	mov.b32 	%r1591, 0;
	mov.b64 	%fd3998, {%r1591, %r1590};
$L__BB0_665:
	add.f64 	%fd2623, %fd787, %fd811;
	{
	.reg .b32 %temp; 
	mov.b64 	{%temp, %r1592}, %fd2623;
	}
	and.b32  	%r1593, %r1592, 2146435072;
	setp.ne.s32 	%p975, %r1593, 2146435072;
	@%p975 bra 	$L__BB0_670;
	setp.nan.f64 	%p976, %fd787, %fd787;
	@%p976 bra 	$L__BB0_669;
	setp.neu.f64 	%p977, %fd788, 0d7FF0000000000000;
	@%p977 bra 	$L__BB0_670;
	setp.lt.s32 	%p978, %r202, 0;
	selp.b32 	%r1594, 0, 2146435072, %p978;
	and.b32  	%r1595, %r202, 2147483647;
	setp.ne.s32 	%p979, %r1595, 1071644672;
	or.b32  	%r1596, %r1594, -2147483648;
	selp.b32 	%r1597, %r1596, %r1594, %p979;
	selp.b32 	%r1598, %r1597, %r1594, %p65;
	mov.b32 	%r1599, 0;
	mov.b64 	%fd3998, {%r1599, %r1598};
	bra.uni 	$L__BB0_670;
$L__BB0_669:
	add.rn.f64 	%fd3998, %fd787, %fd811;
$L__BB0_670:
	setp.eq.f64 	%p980, %fd787, 0d3FF0000000000000;
	selp.f64 	%fd2624, 0d3FF0000000000000, %fd3998, %p980;
	div.rn.f64 	%fd2625, %fd810, %fd811;
	fma.rn.f64 	%fd3995, %fd2625, %fd2624, %fd3995;
$L__BB0_671:
	add.f64 	%fd4000, %fd255, %fd3995;
$L__BB0_672:
	setp.geu.f64 	%p1018, %fd752, %fd257;
	sub.f64 	%fd822, %fd749, %fd4000;
	@%p1018 bra 	$L__BB0_701;
	ld.param.u32 	%r3379, [_Z11distributordPdS_ii_param_3];
	setp.lt.s32 	%p1056, %r3379, 1;
	sub.f64 	%fd823, %fd257, %fd752;
	mov.f64 	%fd4006, 0d0000000000000000;
	@%p1056 bra 	$L__BB0_700;
	setp.eq.s32 	%p1057, %r77, 0;
	{
	.reg .b32 %temp; 
	mov.b64 	{%temp, %r203}, %fd823;
	}
	abs.f64 	%fd824, %fd823;
	mov.f64 	%fd4006, 0d0000000000000000;
	mov.b32 	%r3491, 0;
	@%p1057 bra 	$L__BB0_691;
	mov.f64 	%fd4006, 0d0000000000000000;
	mov.b32 	%r3490, 0;
$L__BB0_676:
	setp.neu.f64 	%p1058, %fd823, 0d0000000000000000;
	setp.lt.s32 	%p1059, %r203, 0;
	mul.wide.u32 	%rd388, %r3490, 8;
	add.s64 	%rd92, %rd153, %rd388;
	ld.f64 	%fd826, [%rd92];
	add.s32 	%r1700, %r3490, 1;
	cvt.rn.f64.u32 	%fd827, %r1700;
	{
	.reg .b32 %temp; 
	mov.b64 	{%temp, %r205}, %fd827;
	}
	shr.u32 	%r1701, %r205, 20;
	and.b32  	%r1702, %r1701, 2047;
	add.s32 	%r1703, %r1702, -1012;
	mov.b64 	%rd389, %fd827;
	shl.b64 	%rd390, %rd389, %r1703;
	setp.eq.s64 	%p1060, %rd390, -9223372036854775808;
	{ // callseq 75, 0
	.param .b64 param0;
	st.param.f64 	[param0], %fd824;
	.param .b64 param1;
	st.param.f64 	[param1], %fd827;
	.param .b64 retval0;
	call.uni (retval0), 
	__internal_accurate_pow, 
	(
	param0, 
	param1
	);
	ld.param.f64 	%fd2674, [retval0];
	} // callseq 75
	and.pred  	%p66, %p1059, %p1060;
	neg.f64 	%fd2676, %fd2674;
	selp.f64 	%fd4003, %fd2676, %fd2674, %p66;
	@%p1058 bra 	$L__BB0_678;
	selp.b32 	%r1704, %r203, 0, %p1060;
	setp.lt.s32 	%p1062, %r205, 0;
	or.b32  	%r1705, %r1704, 2146435072;
	selp.b32 	%r1706, %r1705, %r1704, %p1062;
	mov.b32 	%r1707, 0;
	mov.b64 	%fd4003, {%r1707, %r1706};
$L__BB0_678:
	add.f64 	%fd2677, %fd823, %fd827;
	{
	.reg .b32 %temp; 
	mov.b64 	{%temp, %r1708}, %fd2677;
	}
	and.b32  	%r1709, %r1708, 2146435072;
	setp.ne.s32 	%p1063, %r1709, 2146435072;
	@%p1063 bra 	$L__BB0_683;
	setp.num.f64 	%p1064, %fd823, %fd823;
	@%p1064 bra 	$L__BB0_681;
	add.rn.f64 	%fd4003, %fd823, %fd827;
	bra.uni 	$L__BB0_683;
$L__BB0_681:
	setp.neu.f64 	%p1065, %fd824, 0d7FF0000000000000;
	@%p1065 bra 	$L__BB0_683;
	setp.lt.s32 	%p1066, %r205, 0;
	selp.b32 	%r1710, 0, 2146435072, %p1066;
	and.b32  	%r1711, %r205, 2147483647;
	setp.ne.s32 	%p1067, %r1711, 1071644672;
	or.b32  	%r1712, %r1710, -2147483648;
	selp.b32 	%r1713, %r1712, %r1710, %p1067;
	selp.b32 	%r1714, %r1713, %r1710, %p66;
	mov.b32 	%r1715, 0;
	mov.b64 	%fd4003, {%r1715, %r1714};
$L__BB0_683:
	setp.eq.f64 	%p1068, %fd823, 0d3FF0000000000000;
	selp.f64 	%fd2678, 0d3FF0000000000000, %fd4003, %p1068;
	div.rn.f64 	%fd2679, %fd826, %fd827;
	fma.rn.f64 	%fd834, %fd2679, %fd2678, %fd4006;
	ld.f64 	%fd835, [%rd92+8];
	add.s32 	%r3490, %r3490, 2;
	cvt.rn.f64.u32 	%fd836, %r3490;
	{
	.reg .b32 %temp; 
	mov.b64 	{%temp, %r207}, %fd836;
	}
	shr.u32 	%r1716, %r207, 20;
	and.b32  	%r1717, %r1716, 2047;
	add.s32 	%r1718, %r1717, -1012;
	mov.b64 	%rd391, %fd836;
	shl.b64 	%rd392, %rd391, %r1718;
	setp.eq.s64 	%p1071, %rd392, -9223372036854775808;
	{ // callseq 76, 0
	.param .b64 param0;
	st.param.f64 	[param0], %fd824;
	.param .b64 param1;
	st.param.f64 	[param1], %fd836;
	.param .b64 retval0;
	call.uni (retval0), 
	__internal_accurate_pow, 
	(
	param0, 
	param1
	);
	ld.param.f64 	%fd2680, [retval0];
	} // callseq 76
	and.pred  	%p67, %p1059, %p1071;
	neg.f64 	%fd2682, %fd2680;
	selp.f64 	%fd4005, %fd2682, %fd2680, %p67;
	@%p1058 bra 	$L__BB0_685;
	selp.b32 	%r1719, %r203, 0, %p1071;
	setp.lt.s32 	%p1073, %r207, 0;
	or.b32  	%r1720, %r1719, 2146435072;
	selp.b32 	%r1721, %r1720, %r1719, %p1073;
	mov.b32 	%r1722, 0;
	mov.b64 	%fd4005, {%r1722, %r1721};
$L__BB0_685:
	add.f64 	%fd2683, %fd823, %fd836;
	{
	.reg .b32 %temp; 
	mov.b64 	{%temp, %r1723}, %fd2683;
	}
	and.b32  	%r1724, %r1723, 2146435072;
	setp.ne.s32 	%p1074, %r1724, 2146435072;
	@%p1074 bra 	$L__BB0_690;
	setp.nan.f64 	%p1075, %fd823, %fd823;
	@%p1075 bra 	$L__BB0_689;
	setp.neu.f64 	%p1076, %fd824, 0d7FF0000000000000;
	@%p1076 bra 	$L__BB0_690;
	setp.lt.s32 	%p1077, %r207, 0;
	selp.b32 	%r1725, 0, 2146435072, %p1077;
	and.b32  	%r1726, %r207, 2147483647;
	setp.ne.s32 	%p1078, %r1726, 1071644672;
	or.b32  	%r1727, %r1725, -2147483648;
	selp.b32 	%r1728, %r1727, %r1725, %p1078;
	selp.b32 	%r1729, %r1728, %r1725, %p67;
	mov.b32 	%r1730, 0;
	mov.b64 	%fd4005, {%r1730, %r1729};
	bra.uni 	$L__BB0_690;
$L__BB0_689:
	add.rn.f64 	%fd4005, %fd823, %fd836;
$L__BB0_690:
	selp.f64 	%fd2684, 0d3FF0000000000000, %fd4005, %p1068;
	div.rn.f64 	%fd2685, %fd835, %fd836;
	fma.rn.f64 	%fd4006, %fd2685, %fd2684, %fd834;
	setp.ne.s32 	%p1080, %r3490, %r76;
	mov.u32 	%r3491, %r76;
	@%p1080 bra 	$L__BB0_676;
$L__BB0_691:
	setp.eq.s32 	%p1081, %r78, 0;
	@%p1081 bra 	$L__BB0_700;
	setp.neu.f64 	%p1082, %fd823, 0d0000000000000000;
	setp.lt.s32 	%p1083, %r203, 0;
	mul.wide.u32 	%rd393, %r3491, 8;
	add.s64 	%rd394, %rd153, %rd393;
	ld.f64 	%fd846, [%rd394];
	add.s32 	%r1731, %r3491, 1;
	cvt.rn.f64.u32 	%fd847, %r1731;
	{
	.reg .b32 %temp; 
	mov.b64 	{%temp, %r209}, %fd847;
	}
	shr.u32 	%r1732, %r209, 20;
	and.b32  	%r1733, %r1732, 2047;
	add.s32 	%r1734, %r1733, -1012;
	mov.b64 	%rd395, %fd847;
	shl.b64 	%rd396, %rd395, %r1734;
	setp.eq.s64 	%p1084, %rd396, -9223372036854775808;
	{ // callseq 77, 0
	.param .b64 param0;
	st.param.f64 	[param0], %fd824;
	.param .b64 param1;
	st.param.f64 	[param1], %fd847;
	.param .b64 retval0;
	call.uni (retval0), 
	__internal_accurate_pow, 
	(
	param0, 
	param1
	);
	ld.param.f64 	%fd2686, [retval0];
	} // callseq 77
	and.pred  	%p68, %p1083, %p1084;
	neg.f64 	%fd2688, %fd2686;
	selp.f64 	%fd4009, %fd2688, %fd2686, %p68;
	@%p1082 bra 	$L__BB0_694;
	selp.b32 	%r1735, %r203, 0, %p1084;
	setp.lt.s32 	%p1086, %r209, 0;
	or.b32  	%r1736, %r1735, 2146435072;
	selp.b32 	%r1737, %r1736, %r1735, %p1086;
	mov.b32 	%r1738, 0;
	mov.b64 	%fd4009, {%r1738, %r1737};
$L__BB0_694:
	add.f64 	%fd2689, %fd823, %fd847;
	{
	.reg .b32 %temp; 
	mov.b64 	{%temp, %r1739}, %fd2689;
	}
	and.b32  	%r1740, %r1739, 2146435072;
	setp.ne.s32 	%p1087, %r1740, 2146435072;
	@%p1087 bra 	$L__BB0_699;
	setp.nan.f64 	%p1088, %fd823, %fd823;
	@%p1088 bra 	$L__BB0_698;
	setp.neu.f64 	%p1089, %fd824, 0d7FF0000000000000;
	@%p1089 bra 	$L__BB0_699;
	setp.lt.s32 	%p1090, %r209, 0;
	selp.b32 	%r1741, 0, 2146435072, %p1090;
	and.b32  	%r1742, %r209, 2147483647;
	setp.ne.s32 	%p1091, %r1742, 1071644672;
	or.b32  	%r1743, %r1741, -2147483648;
	selp.b32 	%r1744, %r1743, %r1741, %p1091;
	selp.b32 	%r1745, %r1744, %r1741, %p68;
	mov.b32 	%r1746, 0;
	mov.b64 	%fd4009, {%r1746, %r1745};
	bra.uni 	$L__BB0_699;
$L__BB0_698:
	add.rn.f64 	%fd4009, %fd823, %fd847;
$L__BB0_699:
	setp.eq.f64 	%p1092, %fd823, 0d3FF0000000000000;
	selp.f64 	%fd2690, 0d3FF0000000000000, %fd4009, %p1092;
	div.rn.f64 	%fd2691, %fd846, %fd847;
	fma.rn.f64 	%fd4006, %fd2691, %fd2690, %fd4006;
$L__BB0_700:
	sub.f64 	%fd4021, %fd255, %fd4006;
	bra.uni 	$L__BB0_729;
$L__BB0_701:
	ld.param.u32 	%r3378, [_Z11distributordPdS_ii_param_3];
	setp.lt.s32 	%p1019, %r3378, 1;
	sub.f64 	%fd857, %fd752, %fd257;
	mov.f64 	%fd4016, 0d0000000000000000;
	@%p1019 bra 	$L__BB0_728;
	setp.eq.s32 	%p1020, %r77, 0;
	{
	.reg .b32 %temp; 
	mov.b64 	{%temp, %r210}, %fd857;
	}
	abs.f64 	%fd858, %fd857;
	mov.f64 	%fd4016, 0d0000000000000000;
	mov.b32 	%r3493, 0;
	@%p1020 bra 	$L__BB0_719;
	mov.f64 	%fd4016, 0d0000000000000000;
	mov.b32 	%r3492, 0;
$L__BB0_704:
	setp.neu.f64 	%p1021, %fd857, 0d0000000000000000;
	setp.lt.s32 	%p1022, %r210, 0;
	mul.wide.u32 	%rd379, %r3492, 8;
	add.s64 	%rd96, %rd153, %rd379;
	ld.f64 	%fd860, [%rd96];
	add.s32 	%r1651, %r3492, 1;
	cvt.rn.f64.u32 	%fd861, %r1651;
	{
	.reg .b32 %temp; 
	mov.b64 	{%temp, %r212}, %fd861;
	}
	shr.u32 	%r1652, %r212, 20;
	and.b32  	%r1653, %r1652, 2047;
	add.s32 	%r1654, %r1653, -1012;
	mov.b64 	%rd380, %fd861;
	shl.b64 	%rd381, %rd380, %r1654;
	setp.eq.s64 	%p1023, %rd381, -9223372036854775808;
	{ // callseq 72, 0
	.param .b64 param0;
	st.param.f64 	[param0], %fd858;
	.param .b64 param1;
	st.param.f64 	[param1], %fd861;
	.param .b64 retval0;
	call.uni (retval0), 
	__internal_accurate_pow, 
	(
	param0, 
	param1
	);
	ld.param.f64 	%fd2652, [retval0];
	} // callseq 72
	and.pred  	%p69, %p1022, %p1023;
	neg.f64 	%fd2654, %fd2652;
	selp.f64 	%fd4013, %fd2654, %fd2652, %p69;
	@%p1021 bra 	$L__BB0_706;
	selp.b32 	%r1655, %r210, 0, %p1023;
	setp.lt.s32 	%p1025, %r212, 0;
	or.b32  	%r1656, %r1655, 2146435072;
	selp.b32 	%r1657, %r1656, %r1655, %p1025;
	mov.b32 	%r1658, 0;
	mov.b64 	%fd4013, {%r1658, %r1657};
$L__BB0_706:
	add.f64 	%fd2655, %fd857, %fd861;
	{
	.reg .b32 %temp; 
	mov.b64 	{%temp, %r1659}, %fd2655;
	}
	and.b32  	%r1660, %r1659, 2146435072;
	setp.ne.s32 	%p1026, %r1660, 2146435072;
	@%p1026 bra 	$L__BB0_711;
	setp.num.f64 	%p1027, %fd857, %fd857;
	@%p1027 bra 	$L__BB0_709;
	add.rn.f64 	%fd4013, %fd857, %fd861;
	bra.uni 	$L__BB0_711;
$L__BB0_709:
	setp.neu.f64 	%p1028, %fd858, 0d7FF0000000000000;
	@%p1028 bra 	$L__BB0_711;
	setp.lt.s32 	%p1029, %r212, 0;
	selp.b32 	%r1661, 0, 2146435072, %p1029;
	and.b32  	%r1662, %r212, 2147483647;
	setp.ne.s32 	%p1030, %r1662, 1071644672;
	or.b32  	%r1663, %r1661, -2147483648;
	selp.b32 	%r1664, %r1663, %r1661, %p1030;
	selp.b32 	%r1665, %r1664, %r1661, %p69;
	mov.b32 	%r1666, 0;
	mov.b64 	%fd4013, {%r1666, %r1665};
$L__BB0_711:
	setp.eq.f64 	%p1031, %fd857, 0d3FF0000000000000;
	selp.f64 	%fd2656, 0d3FF0000000000000, %fd4013, %p1031;
	div.rn.f64 	%fd2657, %fd860, %fd861;
	fma.rn.f64 	%fd868, %fd2657, %fd2656, %fd4016;
	ld.f64 	%fd869, [%rd96+8];
	add.s32 	%r3492, %r3492, 2;
	cvt.rn.f64.u32 	%fd870, %r3492;
	{
	.reg .b32 %temp; 
	mov.b64 	{%temp, %r214}, %fd870;
	}
	shr.u32 	%r1667, %r214, 20;
	and.b32  	%r1668, %r1667, 2047;
	add.s32 	%r1669, %r1668, -1012;
	mov.b64 	%rd382, %fd870;
	shl.b64 	%rd383, %rd382, %r1669;
	setp.eq.s64 	%p1034, %rd383, -9223372036854775808;
	{ // callseq 73, 0
	.param .b64 param0;
	st.param.f64 	[param0], %fd858;
	.param .b64 param1;
	st.param.f64 	[param1], %fd870;
	.param .b64 retval0;
	call.uni (retval0), 
	__internal_accurate_pow, 
	(
	param0, 
	param1
	);
	ld.param.f64 	%fd2658, [retval0];
	} // callseq 73
	and.pred  	%p70, %p1022, %p1034;
	neg.f64 	%fd2660, %fd2658;
	selp.f64 	%fd4015, %fd2660, %fd2658, %p70;
	@%p1021 bra 	$L__BB0_713;
	selp.b32 	%r1670, %r210, 0, %p1034;
	setp.lt.s32 	%p1036, %r214, 0;
	or.b32  	%r1671, %r1670, 2146435072;
	selp.b32 	%r1672, %r1671, %r1670, %p1036;
	mov.b32 	%r1673, 0;
	mov.b64 	%fd4015, {%r1673, %r1672};
$L__BB0_713:
	add.f64 	%fd2661, %fd857, %fd870;
	{
	.reg .b32 %temp; 
	mov.b64 	{%temp, %r1674}, %fd2661;
	}
	and.b32  	%r1675, %r1674, 2146435072;
	setp.ne.s32 	%p1037, %r1675, 2146435072;
	@%p1037 bra 	$L__BB0_718;
	setp.nan.f64 	%p1038, %fd857, %fd857;
	@%p1038 bra 	$L__BB0_717;
	setp.neu.f64 	%p1039, %fd858, 0d7FF0000000000000;
	@%p1039 bra 	$L__BB0_718;
	setp.lt.s32 	%p1040, %r214, 0;
	selp.b32 	%r1676, 0, 2146435072, %p1040;
	and.b32  	%r1677, %r214, 2147483647;
	setp.ne.s32 	%p1041, %r1677, 1071644672;
	or.b32  	%r1678, %r1676, -2147483648;
	selp.b32 	%r1679, %r1678, %r1676, %p1041;
	selp.b32 	%r1680, %r1679, %r1676, %p70;
	mov.b32 	%r1681, 0;
	mov.b64 	%fd4015, {%r1681, %r1680};
	bra.uni 	$L__BB0_718;
$L__BB0_717:
	add.rn.f64 	%fd4015, %fd857, %fd870;
$L__BB0_718:
	selp.f64 	%fd2662, 0d3FF0000000000000, %fd4015, %p1031;
	div.rn.f64 	%fd2663, %fd869, %fd870;
	fma.rn.f64 	%fd4016, %fd2663, %fd2662, %fd868;
	setp.ne.s32 	%p1043, %r3492, %r76;
	mov.u32 	%r3493, %r76;
	@%p1043 bra 	$L__BB0_704;
$L__BB0_719:
	setp.eq.s32 	%p1044, %r78, 0;
	@%p1044 bra 	$L__BB0_728;
	setp.neu.f64 	%p1045, %fd857, 0d0000000000000000;
	setp.lt.s32 	%p1046, %r210, 0;
	mul.wide.u32 	%rd384, %r3493, 8;
	add.s64 	%rd385, %rd153, %rd384;
	ld.f64 	%fd880, [%rd385];
	add.s32 	%r1682, %r3493, 1;
	cvt.rn.f64.u32 	%fd881, %r1682;
	{
	.reg .b32 %temp; 
	mov.b64 	{%temp, %r216}, %fd881;
	}
	shr.u32 	%r1683, %r216, 20;
	and.b32  	%r1684, %r1683, 2047;
	add.s32 	%r1685, %r1684, -1012;
	mov.b64 	%rd386, %fd881;
	shl.b64 	%rd387, %rd386, %r1685;
	setp.eq.s64 	%p1047, %rd387, -9223372036854775808;
	{ // callseq 74, 0
	.param .b64 param0;
	st.param.f64 	[param0], %fd858;
	.param .b64 param1;
	st.param.f64 	[param1], %fd881;
	.param .b64 retval0;
	call.uni (retval0), 
	__internal_accurate_pow, 
	(
	param0, 
	param1
	);
	ld.param.f64 	%fd2664, [retval0];
	} // callseq 74
	and.pred  	%p71, %p1046, %p1047;
	neg.f64 	%fd2666, %fd2664;
	selp.f64 	%fd4019, %fd2666, %fd2664, %p71;
	@%p1045 bra 	$L__BB0_722;
	selp.b32 	%r1686, %r210, 0, %p1047;
	setp.lt.s32 	%p1049, %r216, 0;
	or.b32  	%r1687, %r1686, 2146435072;
	selp.b32 	%r1688, %r1687, %r1686, %p1049;
	mov.b32 	%r1689, 0;
	mov.b64 	%fd4019, {%r1689, %r1688};
$L__BB0_722:
	add.f64 	%fd2667, %fd857, %fd881;
	{
	.reg .b32 %temp; 
	mov.b64 	{%temp, %r1690}, %fd2667;
	}
	and.b32  	%r1691, %r1690, 2146435072;
	setp.ne.s32 	%p1050, %r1691, 2146435072;
	@%p1050 bra 	$L__BB0_727;
	setp.nan.f64 	%p1051, %fd857, %fd857;
	@%p1051 bra 	$L__BB0_726;
	setp.neu.f64 	%p1052, %fd858, 0d7FF0000000000000;
	@%p1052 bra 	$L__BB0_727;
	setp.lt.s32 	%p1053, %r216, 0;
	selp.b32 	%r1692, 0, 2146435072, %p1053;
	and.b32  	%r1693, %r216, 2147483647;
	setp.ne.s32 	%p1054, %r1693, 1071644672;
	or.b32  	%r1694, %r1692, -2147483648;
	selp.b32 	%r1695, %r1694, %r1692, %p1054;
	selp.b32 	%r1696, %r1695, %r1692, %p71;
	mov.b32 	%r1697, 0;
	mov.b64 	%fd4019, {%r1697, %r1696};
	bra.uni 	$L__BB0_727;
$L__BB0_726:
	add.rn.f64 	%fd4019, %fd857, %fd881;
$L__BB0_727:
	setp.eq.f64 	%p1055, %fd857, 0d3FF0000000000000;
	selp.f64 	%fd2668, 0d3FF0000000000000, %fd4019, %p1055;
	div.rn.f64 	%fd2669, %fd880, %fd881;
	fma.rn.f64 	%fd4016, %fd2669, %fd2668, %fd4016;
$L__BB0_728:
	add.f64 	%fd4021, %fd255, %fd4016;
$L__BB0_729:
	or.b32  	%r217, %r110, -2147483648;
	setp.lt.s32 	%p1093, %r75, 0;
	and.b32  	%r218, %r75, 2146435072;
	setp.eq.s32 	%p1094, %r218, 1062207488;
	sub.f64 	%fd892, %fd749, %fd4021;
	{
	.reg .b32 %temp; 
	mov.b64 	{%temp, %r219}, %fd892;
	}
	abs.f64 	%fd893, %fd892;
	{ // callseq 78, 0
	.param .b64 param0;
	st.param.f64 	[param0], %fd893;
	.param .b64 param1;
	st.param.f64 	[param1], 0d4000000000000000;
	.param .b64 retval0;
	call.uni (retval0), 
	__internal_accurate_pow, 
	(
	param0, 
	param1
	);
	ld.param.f64 	%fd2692, [retval0];
	} // callseq 78
	setp.lt.s32 	%p1095, %r219, 0;
	neg.f64 	%fd2694, %fd2692;
	selp.f64 	%fd2695, %fd2694, %fd2692, %p1094;
	selp.f64 	%fd2696, %fd2695, %fd2692, %p1095;
	setp.eq.f64 	%p1096, %fd892, 0d0000000000000000;
	selp.b32 	%r1747, %r219, 0, %p1094;
	or.b32  	%r1748, %r1747, 2146435072;
	selp.b32 	%r1749, %r1748, %r1747, %p1093;
	mov.b32 	%r1750, 0;
	mov.b64 	%fd2697, {%r1750, %r1749};
	selp.f64 	%fd4022, %fd2697, %fd2696, %p1096;
	add.f64 	%fd2698, %fd892, 0d4000000000000000;
	{
	.reg .b32 %temp; 
	mov.b64 	{%temp, %r1751}, %fd2698;
	}
	and.b32  	%r1752, %r1751, 2146435072;
	setp.ne.s32 	%p1097, %r1752, 2146435072;
	@%p1097 bra 	$L__BB0_734;
	setp.num.f64 	%p1098, %fd892, %fd892;
	@%p1098 bra 	$L__BB0_732;
	mov.f64 	%fd2699, 0d4000000000000000;
	add.rn.f64 	%fd4022, %fd892, %fd2699;
	bra.uni 	$L__BB0_734;
$L__BB0_732:
	setp.neu.f64 	%p1099, %fd893, 0d7FF0000000000000;
	@%p1099 bra 	$L__BB0_734;
	selp.b32 	%r1753, %r217, %r110, %p23;
	selp.b32 	%r1754, %r1753, %r110, %p1095;
	mov.b32 	%r1755, 0;
	mov.b64 	%fd4022, {%r1755, %r1754};
$L__BB0_734:
	setp.eq.f64 	%p1104, %fd892, 0d3FF0000000000000;
	selp.f64 	%fd898, 0d3FF0000000000000, %fd4022, %p1104;
	{
	.reg .b32 %temp; 
	mov.b64 	{%temp, %r220}, %fd751;
	}
	abs.f64 	%fd899, %fd751;
	{ // callseq 79, 0
	.param .b64 param0;
	st.param.f64 	[param0], %fd899;
	.param .b64 param1;
	st.param.f64 	[param1], 0d4000000000000000;
	.param .b64 retval0;
	call.uni (retval0), 
	__internal_accurate_pow, 
	(
	param0, 
	param1
	);
	ld.param.f64 	%fd2700, [retval0];
	} // callseq 79
	setp.lt.s32 	%p1105, %r220, 0;
	neg.f64 	%fd2702, %fd2700;
	selp.f64 	%fd2703, %fd2702, %fd2700, %p1094;
	selp.f64 	%fd2704, %fd2703, %fd2700, %p1105;
	setp.eq.f64 	%p1106, %fd751, 0d0000000000000000;
	selp.b32 	%r1756, %r220, 0, %p1094;
	or.b32  	%r1757, %r1756, 2146435072;
	selp.b32 	%r1758, %r1757, %r1756, %p1093;
	mov.b32 	%r1759, 0;
	mov.b64 	%fd2705, {%r1759, %r1758};
	selp.f64 	%fd4047, %fd2705, %fd2704, %p1106;
	add.f64 	%fd2706, %fd751, 0d4000000000000000;
	{
	.reg .b32 %temp; 
	mov.b64 	{%temp, %r1760}, %fd2706;
	}
	and.b32  	%r221, %r1760, 2146435072;
	setp.ne.s32 	%p1107, %r221, 2146435072;
	mov.f64 	%fd4023, %fd4047;
	@%p1107 bra 	$L__BB0_739;
	setp.num.f64 	%p1108, %fd751, %fd751;
	@%p1108 bra 	$L__BB0_737;
	mov.f64 	%fd2707, 0d4000000000000000;
	add.rn.f64 	%fd4023, %fd751, %fd2707;
	bra.uni 	$L__BB0_739;
$L__BB0_737:
	setp.neu.f64 	%p1109, %fd899, 0d7FF0000000000000;
	mov.f64 	%fd4023, %fd4047;
	@%p1109 bra 	$L__BB0_739;
	selp.b32 	%r1761, %r217, %r110, %p23;
	selp.b32 	%r1762, %r1761, %r110, %p1105;
	mov.b32 	%r1763, 0;
	mov.b64 	%fd4023, {%r1763, %r1762};
$L__BB0_739:
	setp.eq.f64 	%p1111, %fd751, 0d3FF0000000000000;
	selp.f64 	%fd2708, 0d3FF0000000000000, %fd4023, %p1111;
	add.f64 	%fd904, %fd898, %fd2708;
	neg.f64 	%fd2709, %fd904;
	fma.rn.f64 	%fd2710, %fd904, 0dBFF71547652B82FE, 0d4338000000000000;
	{
	.reg .b32 %temp; 
	mov.b64 	{%r222, %temp}, %fd2710;
	}
	mov.f64 	%fd2711, 0dC338000000000000;
	add.rn.f64 	%fd2712, %fd2710, %fd2711;
	fma.rn.f64 	%fd2713, %fd2712, 0dBFE62E42FEFA39EF, %fd2709;
	fma.rn.f64 	%fd2714, %fd2712, 0dBC7ABC9E3B39803F, %fd2713;
	fma.rn.f64 	%fd2715, %fd2714, 0d3E5ADE1569CE2BDF, 0d3E928AF3FCA213EA;
	fma.rn.f64 	%fd2716, %fd2715, %fd2714, 0d3EC71DEE62401315;
	fma.rn.f64 	%fd2717, %fd2716, %fd2714, 0d3EFA01997C89EB71;
	fma.rn.f64 	%fd2718, %fd2717, %fd2714, 0d3F2A01A014761F65;
	fma.rn.f64 	%fd2719, %fd2718, %fd2714, 0d3F56C16C1852B7AF;
	fma.rn.f64 	%fd2720, %fd2719, %fd2714, 0d3F81111111122322;
	fma.rn.f64 	%fd2721, %fd2720, %fd2714, 0d3FA55555555502A1;
	fma.rn.f64 	%fd2722, %fd2721, %fd2714, 0d3FC5555555555511;
	fma.rn.f64 	%fd2723, %fd2722, %fd2714, 0d3FE000000000000B;
	fma.rn.f64 	%fd2724, %fd2723, %fd2714, 0d3FF0000000000000;
	fma.rn.f64 	%fd2725, %fd2724, %fd2714, 0d3FF0000000000000;
	{
	.reg .b32 %temp; 
	mov.b64 	{%r223, %temp}, %fd2725;
	}
	{
	.reg .b32 %temp; 
	mov.b64 	{%temp, %r224}, %fd2725;
	}
	shl.b32 	%r1764, %r222, 20;
	add.s32 	%r1765, %r1764, %r224;
	mov.b64 	%fd4024, {%r223, %r1765};
	{
	.reg .b32 %temp; 
	mov.b64 	{%temp, %r1766}, %fd2709;
	}
	mov.b32 	%f18, %r1766;
	abs.f32 	%f5, %f18;
	setp.lt.f32 	%p1112, %f5, 0f4086232B;
	@%p1112 bra 	$L__BB0_742;
	setp.gt.f64 	%p1113, %fd904, 0d0000000000000000;
	mov.f64 	%fd2726, 0d7FF0000000000000;
	sub.f64 	%fd2727, %fd2726, %fd904;
	selp.f64 	%fd4024, 0d0000000000000000, %fd2727, %p1113;
	setp.geu.f32 	%p1114, %f5, 0f40874800;
	@%p1114 bra 	$L__BB0_742;
	shr.u32 	%r1767, %r222, 31;
	add.s32 	%r1768, %r222, %r1767;
	shr.s32 	%r1769, %r1768, 1;
	shl.b32 	%r1770, %r1769, 20;
	add.s32 	%r1771, %r224, %r1770;
	mov.b64 	%fd2728, {%r223, %r1771};
	sub.s32 	%r1772, %r222, %r1769;
	shl.b32 	%r1773, %r1772, 20;
	add.s32 	%r1774, %r1773, 1072693248;
	mov.b32 	%r1775, 0;
	mov.b64 	%fd2729, {%r1775, %r1774};
	mul.f64 	%fd4024, %fd2729, %fd2728;
$L__BB0_742:
	setp.geu.f64 	%p1115, %fd752, %fd257;
	mul.f64 	%fd2730, %fd822, 0dC043BD3CC9BE45DC;
	mul.f64 	%fd909, %fd2730, %fd4024;
	@%p1115 bra 	$L__BB0_771;
	ld.param.u32 	%r3381, [_Z11distributordPdS_ii_param_3];
	setp.lt.s32 	%p1153, %r3381, 1;
	sub.f64 	%fd910, %fd257, %fd752;
	mov.f64 	%fd4030, 0d0000000000000000;
	@%p1153 bra 	$L__BB0_770;
	setp.eq.s32 	%p1154, %r77, 0;
	{
	.reg .b32 %temp; 
	mov.b64 	{%temp, %r225}, %fd910;
	}
	abs.f64 	%fd911, %fd910;
	mov.f64 	%fd4030, 0d0000000000000000;
	mov.b32 	%r3495, 0;
	@%p1154 bra 	$L__BB0_761;
	mov.f64 	%fd4030, 0d0000000000000000;
	mov.b32 	%r3494, 0;
$L__BB0_746:
	setp.neu.f64 	%p1155, %fd910, 0d0000000000000000;
	setp.lt.s32 	%p1156, %r225, 0;
	mul.wide.u32 	%rd406, %r3494, 8;
	add.s64 	%rd100, %rd153, %rd406;
	ld.f64 	%fd913, [%rd100];
	add.s32 	%r1827, %r3494, 1;
	cvt.rn.f64.u32 	%fd914, %r1827;
	{
	.reg .b32 %temp; 
	mov.b64 	{%temp, %r227}, %fd914;
	}
	shr.u32 	%r1828, %r227, 20;
	and.b32  	%r1829, %r1828, 2047;
	add.s32 	%r1830, %r1829, -1012;
	mov.b64 	%rd407, %fd914;
	shl.b64 	%rd408, %rd407, %r1830;
	setp.eq.s64 	%p1157, %rd408, -9223372036854775808;
	{ // callseq 83, 0
	.param .b64 param0;
	st.param.f64 	[param0], %fd911;
	.param .b64 param1;
	st.param.f64 	[param1], %fd914;
	.param .b64 retval0;
	call.uni (retval0), 
	__internal_accurate_pow, 
	(
	param0, 
	param1
	);
	ld.param.f64 	%fd2757, [retval0];
	} // callseq 83
	and.pred  	%p72, %p1156, %p1157;
	neg.f64 	%fd2759, %fd2757;
	selp.f64 	%fd4027, %fd2759, %fd2757, %p72;
	@%p1155 bra 	$L__BB0_748;
	selp.b32 	%r1831, %r225, 0, %p1157;
	setp.lt.s32 	%p1159, %r227, 0;
	or.b32  	%r1832, %r1831, 2146435072;
	selp.b32 	%r1833, %r1832, %r1831, %p1159;
	mov.b32 	%r1834, 0;
	mov.b64 	%fd4027, {%r1834, %r1833};
$L__BB0_748:
	add.f64 	%fd2760, %fd910, %fd914;
	{
	.reg .b32 %temp; 
	mov.b64 	{%temp, %r1835}, %fd2760;
	}
	and.b32  	%r1836, %r1835, 2146435072;
	setp.ne.s32 	%p1160, %r1836, 2146435072;
	@%p1160 bra 	$L__BB0_753;
	setp.num.f64 	%p1161, %fd910, %fd910;
	@%p1161 bra 	$L__BB0_751;
	add.rn.f64 	%fd4027, %fd910, %fd914;
	bra.uni 	$L__BB0_753;
$L__BB0_751:
	setp.neu.f64 	%p1162, %fd911, 0d7FF0000000000000;
	@%p1162 bra 	$L__BB0_753;
	setp.lt.s32 	%p1163, %r227, 0;
	selp.b32 	%r1837, 0, 2146435072, %p1163;
	and.b32  	%r1838, %r227, 2147483647;
	setp.ne.s32 	%p1164, %r1838, 1071644672;
	or.b32  	%r1839, %r1837, -2147483648;
	selp.b32 	%r1840, %r1839, %r1837, %p1164;
	selp.b32 	%r1841, %r1840, %r1837, %p72;
	mov.b32 	%r1842, 0;
	mov.b64 	%fd4027, {%r1842, %r1841};
$L__BB0_753:
	setp.eq.f64 	%p1165, %fd910, 0d3FF0000000000000;
	selp.f64 	%fd2761, 0d3FF0000000000000, %fd4027, %p1165;
	div.rn.f64 	%fd2762, %fd913, %fd914;
	fma.rn.f64 	%fd921, %fd2762, %fd2761, %fd4030;
	ld.f64 	%fd922, [%rd100+8];
	add.s32 	%r3494, %r3494, 2;
	cvt.rn.f64.u32 	%fd923, %r3494;
	{
	.reg .b32 %temp; 
	mov.b64 	{%temp, %r229}, %fd923;
	}
	shr.u32 	%r1843, %r229, 20;
	and.b32  	%r1844, %r1843, 2047;
	add.s32 	%r1845, %r1844, -1012;
	mov.b64 	%rd409, %fd923;
	shl.b64 	%rd410, %rd409, %r1845;
	setp.eq.s64 	%p1168, %rd410, -9223372036854775808;
	{ // callseq 84, 0
	.param .b64 param0;
	st.param.f64 	[param0], %fd911;
	.param .b64 param1;
	st.param.f64 	[param1], %fd923;
	.param .b64 retval0;
	call.uni (retval0), 
	__internal_accurate_pow, 
	(
	param0, 
	param1
	);
	ld.param.f64 	%fd2763, [retval0];
	} // callseq 84
	and.pred  	%p73, %p1156, %p1168;
	neg.f64 	%fd2765, %fd2763;
	selp.f64 	%fd4029, %fd2765, %fd2763, %p73;
	@%p1155 bra 	$L__BB0_755;
	selp.b32 	%r1846, %r225, 0, %p1168;
	setp.lt.s32 	%p1170, %r229, 0;
	or.b32  	%r1847, %r1846, 2146435072;
	selp.b32 	%r1848, %r1847, %r1846, %p1170;
	mov.b32 	%r1849, 0;
	mov.b64 	%fd4029, {%r1849, %r1848};
$L__BB0_755:
	add.f64 	%fd2766, %fd910, %fd923;
	{
	.reg .b32 %temp; 
	mov.b64 	{%temp, %r1850}, %fd2766;
	}
	and.b32  	%r1851, %r1850, 2146435072;
	setp.ne.s32 	%p1171, %r1851, 2146435072;
	@%p1171 bra 	$L__BB0_760;
	setp.nan.f64 	%p1172, %fd910, %fd910;
	@%p1172 bra 	$L__BB0_759;
	setp.neu.f64 	%p1173, %fd911, 0d7FF0000000000000;
	@%p1173 bra 	$L__BB0_760;
	setp.lt.s32 	%p1174, %r229, 0;
	selp.b32 	%r1852, 0, 2146435072, %p1174;
	and.b32  	%r1853, %r229, 2147483647;
	setp.ne.s32 	%p1175, %r1853, 1071644672;
	or.b32  	%r1854, %r1852, -2147483648;
	selp.b32 	%r1855, %r1854, %r1852, %p1175;
	selp.b32 	%r1856, %r1855, %r1852, %p73;
	mov.b32 	%r1857, 0;
	mov.b64 	%fd4029, {%r1857, %r1856};
	bra.uni 	$L__BB0_760;
$L__BB0_759:
	add.rn.f64 	%fd4029, %fd910, %fd923;
$L__BB0_760:
	selp.f64 	%fd2767, 0d3FF0000000000000, %fd4029, %p1165;
	div.rn.f64 	%fd2768, %fd922, %fd923;
	fma.rn.f64 	%fd4030, %fd2768, %fd2767, %fd921;
	setp.ne.s32 	%p1177, %r3494, %r76;
	mov.u32 	%r3495, %r76;
	@%p1177 bra 	$L__BB0_746;
$L__BB0_761:
	setp.eq.s32 	%p1178, %r78, 0;
	@%p1178 bra 	$L__BB0_770;
	setp.neu.f64 	%p1179, %fd910, 0d0000000000000000;
	setp.lt.s32 	%p1180, %r225, 0;
	mul.wide.u32 	%rd411, %r3495, 8;
	add.s64 	%rd412, %rd153, %rd411;
	ld.f64 	%fd933, [%rd412];
	add.s32 	%r1858, %r3495, 1;
	cvt.rn.f64.u32 	%fd934, %r1858;
	{
	.reg .b32 %temp; 
	mov.b64 	{%temp, %r231}, %fd934;
	}
	shr.u32 	%r1859, %r231, 20;
	and.b32  	%r1860, %r1859, 2047;
	add.s32 	%r1861, %r1860, -1012;
	mov.b64 	%rd413, %fd934;
	shl.b64 	%rd414, %rd413, %r1861;
	setp.eq.s64 	%p1181, %rd414, -9223372036854775808;
	{ // callseq 85, 0
	.param .b64 param0;
	st.param.f64 	[param0], %fd911;
	.param .b64 param1;
	st.param.f64 	[param1], %fd934;
	.param .b64 retval0;
	call.uni (retval0), 
	__internal_accurate_pow, 
	(
	param0, 
	param1
	);
	ld.param.f64 	%fd2769, [retval0];
	} // callseq 85
	and.pred  	%p74, %p1180, %p1181;
	neg.f64 	%fd2771, %fd2769;
	selp.f64 	%fd4033, %fd2771, %fd2769, %p74;
	@%p1179 bra 	$L__BB0_764;
	selp.b32 	%r1862, %r225, 0, %p1181;
	setp.lt.s32 	%p1183, %r231, 0;
	or.b32  	%r1863, %r1862, 2146435072;
	selp.b32 	%r1864, %r1863, %r1862, %p1183;
	mov.b32 	%r1865, 0;
	mov.b64 	%fd4033, {%r1865, %r1864};
$L__BB0_764:
	add.f64 	%fd2772, %fd910, %fd934;
	{
	.reg .b32 %temp; 
	mov.b64 	{%temp, %r1866}, %fd2772;
	}
	and.b32  	%r1867, %r1866, 2146435072;
	setp.ne.s32 	%p1184, %r1867, 2146435072;
	@%p1184 bra 	$L__BB0_769;
	setp.nan.f64 	%p1185, %fd910, %fd910;
	@%p1185 bra 	$L__BB0_768;
	setp.neu.f64 	%p1186, %fd911, 0d7FF0000000000000;
	@%p1186 bra 	$L__BB0_769;
	setp.lt.s32 	%p1187, %r231, 0;
	selp.b32 	%r1868, 0, 2146435072, %p1187;
	and.b32  	%r1869, %r231, 2147483647;
	setp.ne.s32 	%p1188, %r1869, 1071644672;
	or.b32  	%r1870, %r1868, -2147483648;
	selp.b32 	%r1871, %r1870, %r1868, %p1188;
	selp.b32 	%r1872, %r1871, %r1868, %p74;
	mov.b32 	%r1873, 0;
	mov.b64 	%fd4033, {%r1873, %r1872};
	bra.uni 	$L__BB0_769;
$L__BB0_768:
	add.rn.f64 	%fd4033, %fd910, %fd934;
$L__BB0_769:
	setp.eq.f64 	%p1189, %fd910, 0d3FF0000000000000;
	selp.f64 	%fd2773, 0d3FF0000000000000, %fd4033, %p1189;
	div.rn.f64 	%fd2774, %fd933, %fd934;
	fma.rn.f64 	%fd4030, %fd2774, %fd2773, %fd4030;
$L__BB0_770:
	sub.f64 	%fd4045, %fd255, %fd4030;
	bra.uni 	$L__BB0_799;
$L__BB0_771:
	ld.param.u32 	%r3380, [_Z11distributordPdS_ii_param_3];
	setp.lt.s32 	%p1116, %r3380, 1;
	sub.f64 	%fd944, %fd752, %fd257;
	mov.f64 	%fd4040, 0d0000000000000000;
	@%p1116 bra 	$L__BB0_798;
	setp.eq.s32 	%p1117, %r77, 0;
	{
	.reg .b32 %temp; 
	mov.b64 	{%temp, %r232}, %fd944;
	}
	abs.f64 	%fd945, %fd944;
	mov.f64 	%fd4040, 0d0000000000000000;
	mov.b32 	%r3497, 0;
	@%p1117 bra 	$L__BB0_789;
	mov.f64 	%fd4040, 0d0000000000000000;
	mov.b32 	%r3496, 0;
$L__BB0_774:
	setp.neu.f64 	%p1118, %fd944, 0d0000000000000000;
	setp.lt.s32 	%p1119, %r232, 0;
	mul.wide.u32 	%rd397, %r3496, 8;
	add.s64 	%rd104, %rd153, %rd397;
	ld.f64 	%fd947, [%rd104];
	add.s32 	%r1778, %r3496, 1;
	cvt.rn.f64.u32 	%fd948, %r1778;
	{
	.reg .b32 %temp; 
	mov.b64 	{%temp, %r234}, %fd948;
	}
	shr.u32 	%r1779, %r234, 20;
	and.b32  	%r1780, %r1779, 2047;
	add.s32 	%r1781, %r1780, -1012;
	mov.b64 	%rd398, %fd948;
	shl.b64 	%rd399, %rd398, %r1781;
	setp.eq.s64 	%p1120, %rd399, -9223372036854775808;
	{ // callseq 80, 0
	.param .b64 param0;
	st.param.f64 	[param0], %fd945;
	.param .b64 param1;
	st.param.f64 	[param1], %fd948;
	.param .b64 retval0;
	call.uni (retval0), 
	__internal_accurate_pow, 
	(
	param0, 
	param1
	);
	ld.param.f64 	%fd2735, [retval0];
	} // callseq 80
	and.pred  	%p75, %p1119, %p1120;
	neg.f64 	%fd2737, %fd2735;
	selp.f64 	%fd4037, %fd2737, %fd2735, %p75;
	@%p1118 bra 	$L__BB0_776;
	selp.b32 	%r1782, %r232, 0, %p1120;
	setp.lt.s32 	%p1122, %r234, 0;
	or.b32  	%r1783, %r1782, 2146435072;
	selp.b32 	%r1784, %r1783, %r1782, %p1122;
	mov.b32 	%r1785, 0;
	mov.b64 	%fd4037, {%r1785, %r1784};
$L__BB0_776:
	add.f64 	%fd2738, %fd944, %fd948;
	{
	.reg .b32 %temp; 
	mov.b64 	{%temp, %r1786}, %fd2738;
	}
	and.b32  	%r1787, %r1786, 2146435072;
	setp.ne.s32 	%p1123, %r1787, 2146435072;
	@%p1123 bra 	$L__BB0_781;
	setp.num.f64 	%p1124, %fd944, %fd944;
	@%p1124 bra 	$L__BB0_779;
	add.rn.f64 	%fd4037, %fd944, %fd948;
	bra.uni 	$L__BB0_781;
$L__BB0_779:
	setp.neu.f64 	%p1125, %fd945, 0d7FF0000000000000;
	@%p1125 bra 	$L__BB0_781;
	setp.lt.s32 	%p1126, %r234, 0;
	selp.b32 	%r1788, 0, 2146435072, %p1126;
	and.b32  	%r1789, %r234, 2147483647;
	setp.ne.s32 	%p1127, %r1789, 1071644672;
	or.b32  	%r1790, %r1788, -2147483648;
	selp.b32 	%r1791, %r1790, %r1788, %p1127;
	selp.b32 	%r1792, %r1791, %r1788, %p75;
	mov.b32 	%r1793, 0;
	mov.b64 	%fd4037, {%r1793, %r1792};
$L__BB0_781:
	setp.eq.f64 	%p1128, %fd944, 0d3FF0000000000000;
	selp.f64 	%fd2739, 0d3FF0000000000000, %fd4037, %p1128;
	div.rn.f64 	%fd2740, %fd947, %fd948;
	fma.rn.f64 	%fd955, %fd2740, %fd2739, %fd4040;
	ld.f64 	%fd956, [%rd104+8];
	add.s32 	%r3496, %r3496, 2;
	cvt.rn.f64.u32 	%fd957, %r3496;
	{
	.reg .b32 %temp; 
	mov.b64 	{%temp, %r236}, %fd957;
	}
	shr.u32 	%r1794, %r236, 20;
	and.b32  	%r1795, %r1794, 2047;
	add.s32 	%r1796, %r1795, -1012;
	mov.b64 	%rd400, %fd957;
	shl.b64 	%rd401, %rd400, %r1796;
	setp.eq.s64 	%p1131, %rd401, -9223372036854775808;
	{ // callseq 81, 0
	.param .b64 param0;
	st.param.f64 	[param0], %fd945;
	.param .b64 param1;
	st.param.f64 	[param1], %fd957;
	.param .b64 retval0;
	call.uni (retval0), 
	__internal_accurate_pow, 
	(
	param0, 
	param1
	);
	ld.param.f64 	%fd2741, [retval0];
	} // callseq 81
	and.pred  	%p76, %p1119, %p1131;
	neg.f64 	%fd2743, %fd2741;
	selp.f64 	%fd4039, %fd2743, %fd2741, %p76;
	@%p1118 bra 	$L__BB0_783;
	selp.b32 	%r1797, %r232, 0, %p1131;
	setp.lt.s32 	%p1133, %r236, 0;
	or.b32  	%r1798, %r1797, 2146435072;
	selp.b32 	%r1799, %r1798, %r1797, %p1133;
	mov.b32 	%r1800, 0;
	mov.b64 	%fd4039, {%r1800, %r1799};
$L__BB0_783:
	add.f64 	%fd2744, %fd944, %fd957;
	{
	.reg .b32 %temp; 
	mov.b64 	{%temp, %r1801}, %fd2744;
	}
	and.b32  	%r1802, %r1801, 2146435072;
	setp.ne.s32 	%p1134, %r1802, 2146435072;
	@%p1134 bra 	$L__BB0_788;
	setp.nan.f64 	%p1135, %fd944, %fd944;
	@%p1135 bra 	$L__BB0_787;
	setp.neu.f64 	%p1136, %fd945, 0d7FF0000000000000;
	@%p1136 bra 	$L__BB0_788;
	setp.lt.s32 	%p1137, %r236, 0;
	selp.b32 	%r1803, 0, 2146435072, %p1137;
	and.b32  	%r1804, %r236, 2147483647;
	setp.ne.s32 	%p1138, %r1804, 1071644672;
	or.b32  	%r1805, %r1803, -2147483648;
	selp.b32 	%r1806, %r1805, %r1803, %p1138;
	selp.b32 	%r1807, %r1806, %r1803, %p76;
	mov.b32 	%r1808, 0;
	mov.b64 	%fd4039, {%r1808, %r1807};
	bra.uni 	$L__BB0_788;
$L__BB0_787:
	add.rn.f64 	%fd4039, %fd944, %fd957;
$L__BB0_788:
	selp.f64 	%fd2745, 0d3FF0000000000000, %fd4039, %p1128;
	div.rn.f64 	%fd2746, %fd956, %fd957;
	fma.rn.f64 	%fd4040, %fd2746, %fd2745, %fd955;
	setp.ne.s32 	%p1140, %r3496, %r76;
	mov.u32 	%r3497, %r76;
	@%p1140 bra 	$L__BB0_774;
$L__BB0_789:
	setp.eq.s32 	%p1141, %r78, 0;
	@%p1141 bra 	$L__BB0_798;
	setp.neu.f64 	%p1142, %fd944, 0d0000000000000000;
	setp.lt.s32 	%p1143, %r232, 0;
	mul.wide.u32 	%rd402, %r3497, 8;
	add.s64 	%rd403, %rd153, %rd402;
	ld.f64 	%fd967, [%rd403];
	add.s32 	%r1809, %r3497, 1;
	cvt.rn.f64.u32 	%fd968, %r1809;
	{
	.reg .b32 %temp; 
	mov.b64 	{%temp, %r238}, %fd968;
	}
	shr.u32 	%r1810, %r238, 20;
	and.b32  	%r1811, %r1810, 2047;
	add.s32 	%r1812, %r1811, -1012;
	mov.b64 	%rd404, %fd968;
	shl.b64 	%rd405, %rd404, %r1812;
	setp.eq.s64 	%p1144, %rd405, -9223372036854775808;
	{ // callseq 82, 0
	.param .b64 param0;
	st.param.f64 	[param0], %fd945;
	.param .b64 param1;
	st.param.f64 	[param1], %fd968;
	.param .b64 retval0;
	call.uni (retval0), 
	__internal_accurate_pow, 
	(
	param0, 
	param1
	);
	ld.param.f64 	%fd2747, [retval0];
	} // callseq 82
	and.pred  	%p77, %p1143, %p1144;
	neg.f64 	%fd2749, %fd2747;
	selp.f64 	%fd4043, %fd2749, %fd2747, %p77;
	@%p1142 bra 	$L__BB0_792;
	selp.b32 	%r1813, %r232, 0, %p1144;
	setp.lt.s32 	%p1146, %r238, 0;
	or.b32  	%r1814, %r1813, 2146435072;
	selp.b32 	%r1815, %r1814, %r1813, %p1146;
	mov.b32 	%r1816, 0;
	mov.b64 	%fd4043, {%r1816, %r1815};
$L__BB0_792:
	add.f64 	%fd2750, %fd944, %fd968;
	{
	.reg .b32 %temp; 
	mov.b64 	{%temp, %r1817}, %fd2750;
	}
	and.b32  	%r1818, %r1817, 2146435072;
	setp.ne.s32 	%p1147, %r1818, 2146435072;
	@%p1147 bra 	$L__BB0_797;
	setp.nan.f64 	%p1148, %fd944, %fd944;
	@%p1148 bra 	$L__BB0_796;
	setp.neu.f64 	%p1149, %fd945, 0d7FF0000000000000;
	@%p1149 bra 	$L__BB0_797;
	setp.lt.s32 	%p1150, %r238, 0;
	selp.b32 	%r1819, 0, 2146435072, %p1150;
	and.b32  	%r1820, %r238, 2147483647;
	setp.ne.s32 	%p1151, %r1820, 1071644672;
	or.b32  	%r1821, %r1819, -2147483648;
	selp.b32 	%r1822, %r1821, %r1819, %p1151;
	selp.b32 	%r1823, %r1822, %r1819, %p77;
	mov.b32 	%r1824, 0;
	mov.b64 	%fd4043, {%r1824, %r1823};
	bra.uni 	$L__BB0_797;
$L__BB0_796:
	add.rn.f64 	%fd4043, %fd944, %fd968;
$L__BB0_797:
	setp.eq.f64 	%p1152, %fd944, 0d3FF0000000000000;
	selp.f64 	%fd2751, 0d3FF0000000000000, %fd4043, %p1152;
	div.rn.f64 	%fd2752, %fd967, %fd968;
	fma.rn.f64 	%fd4040, %fd2752, %fd2751, %fd4040;
$L__BB0_798:
	add.f64 	%fd4045, %fd255, %fd4040;
$L__BB0_799:
	or.b32  	%r239, %r110, -2147483648;
	setp.lt.s32 	%p1190, %r75, 0;
	and.b32  	%r1874, %r75, 2146435072;
	setp.eq.s32 	%p1191, %r1874, 1062207488;
	sub.f64 	%fd979, %fd749, %fd4045;
	{
	.reg .b32 %temp; 
	mov.b64 	{%temp, %r240}, %fd979;
	}
	abs.f64 	%fd980, %fd979;
	{ // callseq 86, 0
	.param .b64 param0;
	st.param.f64 	[param0], %fd980;
	.param .b64 param1;
	st.param.f64 	[param1], 0d4000000000000000;
	.param .b64 retval0;
	call.uni (retval0), 
	__internal_accurate_pow, 
	(
	param0, 
	param1
	);
	ld.param.f64 	%fd2775, [retval0];
	} // callseq 86
	setp.lt.s32 	%p1192, %r240, 0;
	neg.f64 	%fd2777, %fd2775;
	selp.f64 	%fd2778, %fd2777, %fd2775, %p1191;
	selp.f64 	%fd2779, %fd2778, %fd2775, %p1192;
	setp.eq.f64 	%p1193, %fd979, 0d0000000000000000;
	selp.b32 	%r1875, %r240, 0, %p1191;
	or.b32  	%r1876, %r1875, 2146435072;
	selp.b32 	%r1877, %r1876, %r1875, %p1190;
	mov.b32 	%r1878, 0;
	mov.b64 	%fd2780, {%r1878, %r1877};
	selp.f64 	%fd4046, %fd2780, %fd2779, %p1193;
	add.f64 	%fd2781, %fd979, 0d4000000000000000;
	{
	.reg .b32 %temp; 
	mov.b64 	{%temp, %r1879}, %fd2781;
	}
	and.b32  	%r1880, %r1879, 2146435072;
	setp.ne.s32 	%p1194, %r1880, 2146435072;
	@%p1194 bra 	$L__BB0_804;
	setp.num.f64 	%p1195, %fd979, %fd979;
	@%p1195 bra 	$L__BB0_802;
	mov.f64 	%fd2782, 0d4000000000000000;
	add.rn.f64 	%fd4046, %fd979, %fd2782;
	bra.uni 	$L__BB0_804;
$L__BB0_802:
	setp.neu.f64 	%p1196, %fd980, 0d7FF0000000000000;
	@%p1196 bra 	$L__BB0_804;
	selp.b32 	%r1881, %r239, %r110, %p23;
	selp.b32 	%r1882, %r1881, %r110, %p1192;
	mov.b32 	%r1883, 0;
	mov.b64 	%fd4046, {%r1883, %r1882};
$L__BB0_804:
	setp.ne.s32 	%p1198, %r221, 2146435072;
	setp.eq.f64 	%p1199, %fd979, 0d3FF0000000000000;
	selp.f64 	%fd985, 0d3FF0000000000000, %fd4046, %p1199;
	@%p1198 bra 	$L__BB0_809;
	setp.num.f64 	%p1200, %fd751, %fd751;
	@%p1200 bra 	$L__BB0_807;
	mov.f64 	%fd2783, 0d4000000000000000;
	add.rn.f64 	%fd4047, %fd751, %fd2783;
	bra.uni 	$L__BB0_809;
$L__BB0_807:
	setp.neu.f64 	%p1201, %fd899, 0d7FF0000000000000;
	@%p1201 bra 	$L__BB0_809;
	setp.lt.s32 	%p1202, %r220, 0;
	selp.b32 	%r1884, %r239, %r110, %p23;
	selp.b32 	%r1885, %r1884, %r110, %p1202;
	mov.b32 	%r1886, 0;
	mov.b64 	%fd4047, {%r1886, %r1885};
$L__BB0_809:
	setp.eq.f64 	%p1203, %fd751, 0d3FF0000000000000;
	selp.f64 	%fd2784, 0d3FF0000000000000, %fd4047, %p1203;
	add.f64 	%fd989, %fd985, %fd2784;
	neg.f64 	%fd2785, %fd989;
	fma.rn.f64 	%fd2786, %fd989, 0dBFF71547652B82FE, 0d4338000000000000;
	{
	.reg .b32 %temp; 
	mov.b64 	{%r241, %temp}, %fd2786;
	}
	mov.f64 	%fd2787, 0dC338000000000000;
	add.rn.f64 	%fd2788, %fd2786, %fd2787;
	fma.rn.f64 	%fd2789, %fd2788, 0dBFE62E42FEFA39EF, %fd2785;
	fma.rn.f64 	%fd2790, %fd2788, 0dBC7ABC9E3B39803F, %fd2789;
	fma.rn.f64 	%fd2791, %fd2790, 0d3E5ADE1569CE2BDF, 0d3E928AF3FCA213EA;
	fma.rn.f64 	%fd2792, %fd2791, %fd2790, 0d3EC71DEE62401315;
	fma.rn.f64 	%fd2793, %fd2792, %fd2790, 0d3EFA01997C89EB71;
	fma.rn.f64 	%fd2794, %fd2793, %fd2790, 0d3F2A01A014761F65;
	fma.rn.f64 	%fd2795, %fd2794, %fd2790, 0d3F56C16C1852B7AF;
	fma.rn.f64 	%fd2796, %fd2795, %fd2790, 0d3F81111111122322;
	fma.rn.f64 	%fd2797, %fd2796, %fd2790, 0d3FA55555555502A1;
	fma.rn.f64 	%fd2798, %fd2797, %fd2790, 0d3FC5555555555511;
	fma.rn.f64 	%fd2799, %fd2798, %fd2790, 0d3FE000000000000B;
	fma.rn.f64 	%fd2800, %fd2799, %fd2790, 0d3FF0000000000000;
	fma.rn.f64 	%fd2801, %fd2800, %fd2790, 0d3FF0000000000000;
	{
	.reg .b32 %temp; 
	mov.b64 	{%r242, %temp}, %fd2801;
	}
	{
	.reg .b32 %temp; 
	mov.b64 	{%temp, %r243}, %fd2801;
	}
	shl.b32 	%r1887, %r241, 20;
	add.s32 	%r1888, %r1887, %r243;
	mov.b64 	%fd4048, {%r242, %r1888};
	{
	.reg .b32 %temp; 
	mov.b64 	{%temp, %r1889}, %fd2785;
	}
	mov.b32 	%f19, %r1889;
	abs.f32 	%f6, %f19;
	setp.lt.f32 	%p1204, %f6, 0f4086232B;
	@%p1204 bra 	$L__BB0_812;
	setp.gt.f64 	%p1205, %fd989, 0d0000000000000000;
	mov.f64 	%fd2802, 0d7FF0000000000000;
	sub.f64 	%fd2803, %fd2802, %fd989;
	selp.f64 	%fd4048, 0d0000000000000000, %fd2803, %p1205;
	setp.geu.f32 	%p1206, %f6, 0f40874800;
	@%p1206 bra 	$L__BB0_812;
	shr.u32 	%r1890, %r241, 31;
	add.s32 	%r1891, %r241, %r1890;
	shr.s32 	%r1892, %r1891, 1;
	shl.b32 	%r1893, %r1892, 20;
	add.s32 	%r1894, %r243, %r1893;
	mov.b64 	%fd2804, {%r242, %r1894};
	sub.s32 	%r1895, %r241, %r1892;
	shl.b32 	%r1896, %r1895, 20;
	add.s32 	%r1897, %r1896, 1072693248;
	mov.b32 	%r1898, 0;
	mov.b64 	%fd2805, {%r1898, %r1897};
	mul.f64 	%fd4048, %fd2805, %fd2804;
$L__BB0_812:
	mul.f64 	%fd2806, %fd751, 0dC043BD3CC9BE45DC;
	mul.f64 	%fd2807, %fd2806, %fd4048;
	mul.f64 	%fd994, %fd3841, %fd750;
	mul.f64 	%fd995, %fd3841, %fd909;
	fma.rn.f64 	%fd2808, %fd500, 0d3FB8000000000000, %fd4256;
	fma.rn.f64 	%fd2809, %fd748, 0d3FD2000000000000, %fd2808;
	mul.f64 	%fd996, %fd3841, %fd2809;
	mul.f64 	%fd997, %fd3841, %fd2807;
	mul.f64 	%fd2810, %fd3841, %fd4258;
	fma.rn.f64 	%fd2811, %fd2810, 0d3FEC23E39189614C, %fd4259;
	fma.rn.f64 	%fd2812, %fd499, 0d3FD0000000000000, %fd4258;
	mul.f64 	%fd2813, %fd3841, %fd2812;
	mul.f64 	%fd2814, %fd2813, 0d400A37B2A108BD3C;
	sub.f64 	%fd2815, %fd2811, %fd2814;
	fma.rn.f64 	%fd998, %fd994, 0d400A912FE408DB10, %fd2815;
	mul.f64 	%fd2816, %fd3841, %fd4256;
	fma.rn.f64 	%fd2817, %fd2816, 0d3FEC23E39189614C, %fd4257;
	fma.rn.f64 	%fd2818, %fd500, 0d3FD0000000000000, %fd4256;
	mul.f64 	%fd2819, %fd3841, %fd2818;
	mul.f64 	%fd2820, %fd2819, 0d400A37B2A108BD3C;
	sub.f64 	%fd2821, %fd2817, %fd2820;
	fma.rn.f64 	%fd999, %fd996, 0d400A912FE408DB10, %fd2821;
	fma.rn.f64 	%fd1000, %fd3841, 0d3FED89D89D89D89E, %fd253;
	setp.geu.f64 	%p1207, %fd1000, %fd257;
	@%p1207 bra 	$L__BB0_841;
	ld.param.u32 	%r3383, [_Z11distributordPdS_ii_param_3];
	setp.lt.s32 	%p1245, %r3383, 1;
	sub.f64 	%fd1001, %fd257, %fd1000;
	mov.f64 	%fd4054, 0d0000000000000000;
	@%p1245 bra 	$L__BB0_840;
	setp.eq.s32 	%p1246, %r77, 0;
	{
	.reg .b32 %temp; 
	mov.b64 	{%temp, %r244}, %fd1001;
	}
	abs.f64 	%fd1002, %fd1001;
	mov.f64 	%fd4054, 0d0000000000000000;
	mov.b32 	%r3499, 0;
	@%p1246 bra 	$L__BB0_831;
	mov.f64 	%fd4054, 0d0000000000000000;
	mov.b32 	%r3498, 0;
$L__BB0_816:
	setp.neu.f64 	%p1247, %fd1001, 0d0000000000000000;
	setp.lt.s32 	%p1248, %r244, 0;
	mul.wide.u32 	%rd424, %r3498, 8;
	add.s64 	%rd108, %rd153, %rd424;
	ld.f64 	%fd1004, [%rd108];
	add.s32 	%r1950, %r3498, 1;
	cvt.rn.f64.u32 	%fd1005, %r1950;
	{
	.reg .b32 %temp; 
	mov.b64 	{%temp, %r246}, %fd1005;
	}
	shr.u32 	%r1951, %r246, 20;
	and.b32  	%r1952, %r1951, 2047;
	add.s32 	%r1953, %r1952, -1012;
	mov.b64 	%rd425, %fd1005;
	shl.b64 	%rd426, %rd425, %r1953;
	setp.eq.s64 	%p1249, %rd426, -9223372036854775808;
	{ // callseq 90, 0
	.param .b64 param0;
	st.param.f64 	[param0], %fd1002;
	.param .b64 param1;
	st.param.f64 	[param1], %fd1005;
	.param .b64 retval0;
	call.uni (retval0), 
	__internal_accurate_pow, 
	(
	param0, 
	param1
	);
	ld.param.f64 	%fd2848, [retval0];
	} // callseq 90
	and.pred  	%p78, %p1248, %p1249;
	neg.f64 	%fd2850, %fd2848;
	selp.f64 	%fd4051, %fd2850, %fd2848, %p78;
	@%p1247 bra 	$L__BB0_818;
	selp.b32 	%r1954, %r244, 0, %p1249;
	setp.lt.s32 	%p1251, %r246, 0;
	or.b32  	%r1955, %r1954, 2146435072;
	selp.b32 	%r1956, %r1955, %r1954, %p1251;
	mov.b32 	%r1957, 0;
	mov.b64 	%fd4051, {%r1957, %r1956};
$L__BB0_818:
	add.f64 	%fd2851, %fd1001, %fd1005;
	{
	.reg .b32 %temp; 
	mov.b64 	{%temp, %r1958}, %fd2851;
	}
	and.b32  	%r1959, %r1958, 2146435072;
	setp.ne.s32 	%p1252, %r1959, 2146435072;
	@%p1252 bra 	$L__BB0_823;
	setp.num.f64 	%p1253, %fd1001, %fd1001;
	@%p1253 bra 	$L__BB0_821;
	add.rn.f64 	%fd4051, %fd1001, %fd1005;
	bra.uni 	$L__BB0_823;
$L__BB0_821:
	setp.neu.f64 	%p1254, %fd1002, 0d7FF0000000000000;
	@%p1254 bra 	$L__BB0_823;
	setp.lt.s32 	%p1255, %r246, 0;
	selp.b32 	%r1960, 0, 2146435072, %p1255;
	and.b32  	%r1961, %r246, 2147483647;
	setp.ne.s32 	%p1256, %r1961, 1071644672;
	or.b32  	%r1962, %r1960, -2147483648;
	selp.b32 	%r1963, %r1962, %r1960, %p1256;
	selp.b32 	%r1964, %r1963, %r1960, %p78;
	mov.b32 	%r1965, 0;
	mov.b64 	%fd4051, {%r1965, %r1964};
$L__BB0_823:
	setp.eq.f64 	%p1257, %fd1001, 0d3FF0000000000000;
	selp.f64 	%fd2852, 0d3FF0000000000000, %fd4051, %p1257;
	div.rn.f64 	%fd2853, %fd1004, %fd1005;
	fma.rn.f64 	%fd1012, %fd2853, %fd2852, %fd4054;
	ld.f64 	%fd1013, [%rd108+8];
	add.s32 	%r3498, %r3498, 2;
	cvt.rn.f64.u32 	%fd1014, %r3498;
	{
	.reg .b32 %temp; 
	mov.b64 	{%temp, %r248}, %fd1014;
	}
	shr.u32 	%r1966, %r248, 20;
	and.b32  	%r1967, %r1966, 2047;
	add.s32 	%r1968, %r1967, -1012;
	mov.b64 	%rd427, %fd1014;
	shl.b64 	%rd428, %rd427, %r1968;
	setp.eq.s64 	%p1260, %rd428, -9223372036854775808;
	{ // callseq 91, 0
	.param .b64 param0;
	st.param.f64 	[param0], %fd1002;
	.param .b64 param1;
	st.param.f64 	[param1], %fd1014;
	.param .b64 retval0;
	call.uni (retval0), 
	__internal_accurate_pow, 
	(
	param0, 
	param1
	);
	ld.param.f64 	%fd2854, [retval0];
	} // callseq 91
	and.pred  	%p79, %p1248, %p1260;
	neg.f64 	%fd2856, %fd2854;
	selp.f64 	%fd4053, %fd2856, %fd2854, %p79;
	@%p1247 bra 	$L__BB0_825;
	selp.b32 	%r1969, %r244, 0, %p1260;
	setp.lt.s32 	%p1262, %r248, 0;
	or.b32  	%r1970, %r1969, 2146435072;
	selp.b32 	%r1971, %r1970, %r1969, %p1262;
	mov.b32 	%r1972, 0;
	mov.b64 	%fd4053, {%r1972, %r1971};
$L__BB0_825:
	add.f64 	%fd2857, %fd1001, %fd1014;
	{
	.reg .b32 %temp; 
	mov.b64 	{%temp, %r1973}, %fd2857;
	}
	and.b32  	%r1974, %r1973, 2146435072;
	setp.ne.s32 	%p1263, %r1974, 2146435072;
	@%p1263 bra 	$L__BB0_830;
	setp.nan.f64 	%p1264, %fd1001, %fd1001;
	@%p1264 bra 	$L__BB0_829;
	setp.neu.f64 	%p1265, %fd1002, 0d7FF0000000000000;
	@%p1265 bra 	$L__BB0_830;
	setp.lt.s32 	%p1266, %r248, 0;
	selp.b32 	%r1975, 0, 2146435072, %p1266;
	and.b32  	%r1976, %r248, 2147483647;
	setp.ne.s32 	%p1267, %r1976, 1071644672;
	or.b32  	%r1977, %r1975, -2147483648;
	selp.b32 	%r1978, %r1977, %r1975, %p1267;
	selp.b32 	%r1979, %r1978, %r1975, %p79;
	mov.b32 	%r1980, 0;
	mov.b64 	%fd4053, {%r1980, %r1979};
	bra.uni 	$L__BB0_830;
$L__BB0_829:
	add.rn.f64 	%fd4053, %fd1001, %fd1014;
$L__BB0_830:
	selp.f64 	%fd2858, 0d3FF0000000000000, %fd4053, %p1257;
	div.rn.f64 	%fd2859, %fd1013, %fd1014;
	fma.rn.f64 	%fd4054, %fd2859, %fd2858, %fd1012;
	setp.ne.s32 	%p1269, %r3498, %r76;
	mov.u32 	%r3499, %r76;
	@%p1269 bra 	$L__BB0_816;
$L__BB0_831:
	setp.eq.s32 	%p1270, %r78, 0;
	@%p1270 bra 	$L__BB0_840;
	setp.neu.f64 	%p1271, %fd1001, 0d0000000000000000;
	setp.lt.s32 	%p1272, %r244, 0;
	mul.wide.u32 	%rd429, %r3499, 8;
	add.s64 	%rd430, %rd153, %rd429;
	ld.f64 	%fd1024, [%rd430];
	add.s32 	%r1981, %r3499, 1;
	cvt.rn.f64.u32 	%fd1025, %r1981;
	{
	.reg .b32 %temp; 
	mov.b64 	{%temp, %r250}, %fd1025;
	}
	shr.u32 	%r1982, %r250, 20;
	and.b32  	%r1983, %r1982, 2047;
	add.s32 	%r1984, %r1983, -1012;
	mov.b64 	%rd431, %fd1025;
	shl.b64 	%rd432, %rd431, %r1984;
	setp.eq.s64 	%p1273, %rd432, -9223372036854775808;
	{ // callseq 92, 0
	.param .b64 param0;
	st.param.f64 	[param0], %fd1002;
	.param .b64 param1;
	st.param.f64 	[param1], %fd1025;
	.param .b64 retval0;
	call.uni (retval0), 
	__internal_accurate_pow, 
	(
	param0, 
	param1
	);
	ld.param.f64 	%fd2860, [retval0];
	} // callseq 92
	and.pred  	%p80, %p1272, %p1273;
	neg.f64 	%fd2862, %fd2860;
	selp.f64 	%fd4057, %fd2862, %fd2860, %p80;
	@%p1271 bra 	$L__BB0_834;
	selp.b32 	%r1985, %r244, 0, %p1273;
	setp.lt.s32 	%p1275, %r250, 0;
	or.b32  	%r1986, %r1985, 2146435072;
	selp.b32 	%r1987, %r1986, %r1985, %p1275;
	mov.b32 	%r1988, 0;
	mov.b64 	%fd4057, {%r1988, %r1987};
$L__BB0_834:
	add.f64 	%fd2863, %fd1001, %fd1025;
	{
	.reg .b32 %temp; 
	mov.b64 	{%temp, %r1989}, %fd2863;
	}
	and.b32  	%r1990, %r1989, 2146435072;
	setp.ne.s32 	%p1276, %r1990, 2146435072;
	@%p1276 bra 	$L__BB0_839;
	setp.nan.f64 	%p1277, %fd1001, %fd1001;
	@%p1277 bra 	$L__BB0_838;
	setp.neu.f64 	%p1278, %fd1002, 0d7FF0000000000000;
	@%p1278 bra 	$L__BB0_839;
	setp.lt.s32 	%p1279, %r250, 0;
	selp.b32 	%r1991, 0, 2146435072, %p1279;
	and.b32  	%r1992, %r250, 2147483647;
	setp.ne.s32 	%p1280, %r1992, 1071644672;
	or.b32  	%r1993, %r1991, -2147483648;
	selp.b32 	%r1994, %r1993, %r1991, %p1280;
	selp.b32 	%r1995, %r1994, %r1991, %p80;
	mov.b32 	%r1996, 0;
	mov.b64 	%fd4057, {%r1996, %r1995};
	bra.uni 	$L__BB0_839;
$L__BB0_838:
	add.rn.f64 	%fd4057, %fd1001, %fd1025;
$L__BB0_839:
	setp.eq.f64 	%p1281, %fd1001, 0d3FF0000000000000;
	selp.f64 	%fd2864, 0d3FF0000000000000, %fd4057, %p1281;
	div.rn.f64 	%fd2865, %fd1024, %fd1025;
	fma.rn.f64 	%fd4054, %fd2865, %fd2864, %fd4054;
$L__BB0_840:
	sub.f64 	%fd4069, %fd255, %fd4054;
	bra.uni 	$L__BB0_869;
$L__BB0_841:
	ld.param.u32 	%r3382, [_Z11distributordPdS_ii_param_3];
	setp.lt.s32 	%p1208, %r3382, 1;
	sub.f64 	%fd1035, %fd1000, %fd257;
	mov.f64 	%fd4064, 0d0000000000000000;
	@%p1208 bra 	$L__BB0_868;
	setp.eq.s32 	%p1209, %r77, 0;
	{
	.reg .b32 %temp; 
	mov.b64 	{%temp, %r251}, %fd1035;
	}
	abs.f64 	%fd1036, %fd1035;
	mov.f64 	%fd4064, 0d0000000000000000;
	mov.b32 	%r3501, 0;
	@%p1209 bra 	$L__BB0_859;
	mov.f64 	%fd4064, 0d0000000000000000;
	mov.b32 	%r3500, 0;
$L__BB0_844:
	setp.neu.f64 	%p1210, %fd1035, 0d0000000000000000;
	setp.lt.s32 	%p1211, %r251, 0;
	mul.wide.u32 	%rd415, %r3500, 8;
	add.s64 	%rd112, %rd153, %rd415;
	ld.f64 	%fd1038, [%rd112];
	add.s32 	%r1901, %r3500, 1;
	cvt.rn.f64.u32 	%fd1039, %r1901;
	{
	.reg .b32 %temp; 
	mov.b64 	{%temp, %r253}, %fd1039;
	}
	shr.u32 	%r1902, %r253, 20;
	and.b32  	%r1903, %r1902, 2047;
	add.s32 	%r1904, %r1903, -1012;
	mov.b64 	%rd416, %fd1039;
	shl.b64 	%rd417, %rd416, %r1904;
	setp.eq.s64 	%p1212, %rd417, -9223372036854775808;
	{ // callseq 87, 0
	.param .b64 param0;
	st.param.f64 	[param0], %fd1036;
	.param .b64 param1;
	st.param.f64 	[param1], %fd1039;
	.param .b64 retval0;
	call.uni (retval0), 
	__internal_accurate_pow, 
	(
	param0, 
	param1
	);
	ld.param.f64 	%fd2826, [retval0];
	} // callseq 87
	and.pred  	%p81, %p1211, %p1212;
	neg.f64 	%fd2828, %fd2826;
	selp.f64 	%fd4061, %fd2828, %fd2826, %p81;
	@%p1210 bra 	$L__BB0_846;
	selp.b32 	%r1905, %r251, 0, %p1212;
	setp.lt.s32 	%p1214, %r253, 0;
	or.b32  	%r1906, %r1905, 2146435072;
	selp.b32 	%r1907, %r1906, %r1905, %p1214;
	mov.b32 	%r1908, 0;
	mov.b64 	%fd4061, {%r1908, %r1907};
$L__BB0_846:
	add.f64 	%fd2829, %fd1035, %fd1039;
	{
	.reg .b32 %temp; 
	mov.b64 	{%temp, %r1909}, %fd2829;
	}
	and.b32  	%r1910, %r1909, 2146435072;
	setp.ne.s32 	%p1215, %r1910, 2146435072;
	@%p1215 bra 	$L__BB0_851;
	setp.num.f64 	%p1216, %fd1035, %fd1035;
	@%p1216 bra 	$L__BB0_849;
	add.rn.f64 	%fd4061, %fd1035, %fd1039;
	bra.uni 	$L__BB0_851;
$L__BB0_849:
	setp.neu.f64 	%p1217, %fd1036, 0d7FF0000000000000;
	@%p1217 bra 	$L__BB0_851;
	setp.lt.s32 	%p1218, %r253, 0;
	selp.b32 	%r1911, 0, 2146435072, %p1218;
	and.b32  	%r1912, %r253, 2147483647;
	setp.ne.s32 	%p1219, %r1912, 1071644672;
	or.b32  	%r1913, %r1911, -2147483648;
	selp.b32 	%r1914, %r1913, %r1911, %p1219;
	selp.b32 	%r1915, %r1914, %r1911, %p81;
	mov.b32 	%r1916, 0;
	mov.b64 	%fd4061, {%r1916, %r1915};
$L__BB0_851:
	setp.eq.f64 	%p1220, %fd1035, 0d3FF0000000000000;
	selp.f64 	%fd2830, 0d3FF0000000000000, %fd4061, %p1220;
	div.rn.f64 	%fd2831, %fd1038, %fd1039;
	fma.rn.f64 	%fd1046, %fd2831, %fd2830, %fd4064;
	ld.f64 	%fd1047, [%rd112+8];
	add.s32 	%r3500, %r3500, 2;
	cvt.rn.f64.u32 	%fd1048, %r3500;
	{
	.reg .b32 %temp; 
	mov.b64 	{%temp, %r255}, %fd1048;
	}
	shr.u32 	%r1917, %r255, 20;
	and.b32  	%r1918, %r1917, 2047;
	add.s32 	%r1919, %r1918, -1012;
	mov.b64 	%rd418, %fd1048;
	shl.b64 	%rd419, %rd418, %r1919;
	setp.eq.s64 	%p1223, %rd419, -9223372036854775808;
	{ // callseq 88, 0
	.param .b64 param0;
	st.param.f64 	[param0], %fd1036;
	.param .b64 param1;
	st.param.f64 	[param1], %fd1048;
	.param .b64 retval0;
	call.uni (retval0), 
	__internal_accurate_pow, 
	(
	param0, 
	param1
	);
	ld.param.f64 	%fd2832, [retval0];
	} // callseq 88
	and.pred  	%p82, %p1211, %p1223;
	neg.f64 	%fd2834, %fd2832;
	selp.f64 	%fd4063, %fd2834, %fd2832, %p82;
	@%p1210 bra 	$L__BB0_853;
	selp.b32 	%r1920, %r251, 0, %p1223;
	setp.lt.s32 	%p1225, %r255, 0;
	or.b32  	%r1921, %r1920, 2146435072;
	selp.b32 	%r1922, %r1921, %r1920, %p1225;
	mov.b32 	%r1923, 0;
	mov.b64 	%fd4063, {%r1923, %r1922};
$L__BB0_853:
	add.f64 	%fd2835, %fd1035, %fd1048;
	{
	.reg .b32 %temp; 
	mov.b64 	{%temp, %r1924}, %fd2835;
	}
	and.b32  	%r1925, %r1924, 2146435072;
	setp.ne.s32 	%p1226, %r1925, 2146435072;
	@%p1226 bra 	$L__BB0_858;
	setp.nan.f64 	%p1227, %fd1035, %fd1035;
	@%p1227 bra 	$L__BB0_857;
	setp.neu.f64 	%p1228, %fd1036, 0d7FF0000000000000;
	@%p1228 bra 	$L__BB0_858;
	setp.lt.s32 	%p1229, %r255, 0;
	selp.b32 	%r1926, 0, 2146435072, %p1229;
	and.b32  	%r1927, %r255, 2147483647;
	setp.ne.s32 	%p1230, %r1927, 1071644672;
	or.b32  	%r1928, %r1926, -2147483648;
	selp.b32 	%r1929, %r1928, %r1926, %p1230;
	selp.b32 	%r1930, %r1929, %r1926, %p82;
	mov.b32 	%r1931, 0;
	mov.b64 	%fd4063, {%r1931, %r1930};
	bra.uni 	$L__BB0_858;
$L__BB0_857:
	add.rn.f64 	%fd4063, %fd1035, %fd1048;
$L__BB0_858:
	selp.f64 	%fd2836, 0d3FF0000000000000, %fd4063, %p1220;
	div.rn.f64 	%fd2837, %fd1047, %fd1048;
	fma.rn.f64 	%fd4064, %fd2837, %fd2836, %fd1046;
	setp.ne.s32 	%p1232, %r3500, %r76;
	mov.u32 	%r3501, %r76;
	@%p1232 bra 	$L__BB0_844;
$L__BB0_859:
	setp.eq.s32 	%p1233, %r78, 0;
	@%p1233 bra 	$L__BB0_868;
	setp.neu.f64 	%p1234, %fd1035, 0d0000000000000000;
	setp.lt.s32 	%p1235, %r251, 0;
	mul.wide.u32 	%rd420, %r3501, 8;
	add.s64 	%rd421, %rd153, %rd420;
	ld.f64 	%fd1058, [%rd421];
	add.s32 	%r1932, %r3501, 1;
	cvt.rn.f64.u32 	%fd1059, %r1932;
	{
	.reg .b32 %temp; 
	mov.b64 	{%temp, %r257}, %fd1059;
	}
	shr.u32 	%r1933, %r257, 20;
	and.b32  	%r1934, %r1933, 2047;
	add.s32 	%r1935, %r1934, -1012;
	mov.b64 	%rd422, %fd1059;
	shl.b64 	%rd423, %rd422, %r1935;
	setp.eq.s64 	%p1236, %rd423, -9223372036854775808;
	{ // callseq 89, 0
	.param .b64 param0;
	st.param.f64 	[param0], %fd1036;
	.param .b64 param1;
	st.param.f64 	[param1], %fd1059;
	.param .b64 retval0;
	call.uni (retval0), 
	__internal_accurate_pow, 
	(
	param0, 
	param1
	);
	ld.param.f64 	%fd2838, [retval0];
	} // callseq 89
	and.pred  	%p83, %p1235, %p1236;
	neg.f64 	%fd2840, %fd2838;
	selp.f64 	%fd4067, %fd2840, %fd2838, %p83;
	@%p1234 bra 	$L__BB0_862;
	selp.b32 	%r1936, %r251, 0, %p1236;
	setp.lt.s32 	%p1238, %r257, 0;
	or.b32  	%r1937, %r1936, 2146435072;
	selp.b32 	%r1938, %r1937, %r1936, %p1238;
	mov.b32 	%r1939, 0;
	mov.b64 	%fd4067, {%r1939, %r1938};
$L__BB0_862:
	add.f64 	%fd2841, %fd1035, %fd1059;
	{
	.reg .b32 %temp; 
	mov.b64 	{%temp, %r1940}, %fd2841;
	}
	and.b32  	%r1941, %r1940, 2146435072;
	setp.ne.s32 	%p1239, %r1941, 2146435072;
	@%p1239 bra 	$L__BB0_867;
	setp.nan.f64 	%p1240, %fd1035, %fd1035;
	@%p1240 bra 	$L__BB0_866;
	setp.neu.f64 	%p1241, %fd1036, 0d7FF0000000000000;
	@%p1241 bra 	$L__BB0_867;
	setp.lt.s32 	%p1242, %r257, 0;
	selp.b32 	%r1942, 0, 2146435072, %p1242;
	and.b32  	%r1943, %r257, 2147483647;
	setp.ne.s32 	%p1243, %r1943, 1071644672;
	or.b32  	%r1944, %r1942, -2147483648;
	selp.b32 	%r1945, %r1944, %r1942, %p1243;
	selp.b32 	%r1946, %r1945, %r1942, %p83;
	mov.b32 	%r1947, 0;
	mov.b64 	%fd4067, {%r1947, %r1946};
	bra.uni 	$L__BB0_867;
$L__BB0_866:
	add.rn.f64 	%fd4067, %fd1035, %fd1059;
$L__BB0_867:
	setp.eq.f64 	%p1244, %fd1035, 0d3FF0000000000000;
	selp.f64 	%fd2842, 0d3FF0000000000000, %fd4067, %p1244;
	div.rn.f64 	%fd2843, %fd1058, %fd1059;
	fma.rn.f64 	%fd4064, %fd2843, %fd2842, %fd4064;
$L__BB0_868:
	add.f64 	%fd4069, %fd255, %fd4064;
$L__BB0_869:
	setp.geu.f64 	%p1282, %fd1000, %fd257;
	sub.f64 	%fd1070, %fd998, %fd4069;
	@%p1282 bra 	$L__BB0_898;
	ld.param.u32 	%r3385, [_Z11distributordPdS_ii_param_3];
	setp.lt.s32 	%p1320, %r3385, 1;
	sub.f64 	%fd1071, %fd257, %fd1000;
	mov.f64 	%fd4075, 0d0000000000000000;
	@%p1320 bra 	$L__BB0_897;
	setp.eq.s32 	%p1321, %r77, 0;
	{
	.reg .b32 %temp; 
	mov.b64 	{%temp, %r258}, %fd1071;
	}
	abs.f64 	%fd1072, %fd1071;
	mov.f64 	%fd4075, 0d0000000000000000;
	mov.b32 	%r3503, 0;
	@%p1321 bra 	$L__BB0_888;
	mov.f64 	%fd4075, 0d0000000000000000;
	mov.b32 	%r3502, 0;
$L__BB0_873:
	setp.neu.f64 	%p1322, %fd1071, 0d0000000000000000;
	setp.lt.s32 	%p1323, %r258, 0;
	mul.wide.u32 	%rd442, %r3502, 8;
	add.s64 	%rd116, %rd153, %rd442;
	ld.f64 	%fd1074, [%rd116];
	add.s32 	%r2048, %r3502, 1;
	cvt.rn.f64.u32 	%fd1075, %r2048;
	{
	.reg .b32 %temp; 
	mov.b64 	{%temp, %r260}, %fd1075;
	}
	shr.u32 	%r2049, %r260, 20;
	and.b32  	%r2050, %r2049, 2047;
	add.s32 	%r2051, %r2050, -1012;
	mov.b64 	%rd443, %fd1075;
	shl.b64 	%rd444, %rd443, %r2051;
	setp.eq.s64 	%p1324, %rd444, -9223372036854775808;
	{ // callseq 96, 0
	.param .b64 param0;
	st.param.f64 	[param0], %fd1072;
	.param .b64 param1;
	st.param.f64 	[param1], %fd1075;
	.param .b64 retval0;
	call.uni (retval0), 
	__internal_accurate_pow, 
	(
	param0, 
	param1
	);
	ld.param.f64 	%fd2892, [retval0];
	} // callseq 96
	and.pred  	%p84, %p1323, %p1324;
	neg.f64 	%fd2894, %fd2892;
	selp.f64 	%fd4072, %fd2894, %fd2892, %p84;
	@%p1322 bra 	$L__BB0_875;
	selp.b32 	%r2052, %r258, 0, %p1324;
	setp.lt.s32 	%p1326, %r260, 0;
	or.b32  	%r2053, %r2052, 2146435072;
	selp.b32 	%r2054, %r2053, %r2052, %p1326;
	mov.b32 	%r2055, 0;
	mov.b64 	%fd4072, {%r2055, %r2054};
$L__BB0_875:
	add.f64 	%fd2895, %fd1071, %fd1075;
	{
	.reg .b32 %temp; 
	mov.b64 	{%temp, %r2056}, %fd2895;
	}
	and.b32  	%r2057, %r2056, 2146435072;
	setp.ne.s32 	%p1327, %r2057, 2146435072;
	@%p1327 bra 	$L__BB0_880;
	setp.num.f64 	%p1328, %fd1071, %fd1071;
	@%p1328 bra 	$L__BB0_878;
	add.rn.f64 	%fd4072, %fd1071, %fd1075;
	bra.uni 	$L__BB0_880;
$L__BB0_878:
	setp.neu.f64 	%p1329, %fd1072, 0d7FF0000000000000;
	@%p1329 bra 	$L__BB0_880;
	setp.lt.s32 	%p1330, %r260, 0;
	selp.b32 	%r2058, 0, 2146435072, %p1330;
	and.b32  	%r2059, %r260, 2147483647;
	setp.ne.s32 	%p1331, %r2059, 1071644672;
	or.b32  	%r2060, %r2058, -2147483648;
	selp.b32 	%r2061, %r2060, %r2058, %p1331;
	selp.b32 	%r2062, %r2061, %r2058, %p84;
	mov.b32 	%r2063, 0;
	mov.b64 	%fd4072, {%r2063, %r2062};
$L__BB0_880:
	setp.eq.f64 	%p1332, %fd1071, 0d3FF0000000000000;
	selp.f64 	%fd2896, 0d3FF0000000000000, %fd4072, %p1332;
	div.rn.f64 	%fd2897, %fd1074, %fd1075;
	fma.rn.f64 	%fd1082, %fd2897, %fd2896, %fd4075;
	ld.f64 	%fd1083, [%rd116+8];
	add.s32 	%r3502, %r3502, 2;
	cvt.rn.f64.u32 	%fd1084, %r3502;
	{
	.reg .b32 %temp; 
	mov.b64 	{%temp, %r262}, %fd1084;
	}
	shr.u32 	%r2064, %r262, 20;
	and.b32  	%r2065, %r2064, 2047;
	add.s32 	%r2066, %r2065, -1012;
	mov.b64 	%rd445, %fd1084;
	shl.b64 	%rd446, %rd445, %r2066;
	setp.eq.s64 	%p1335, %rd446, -9223372036854775808;
	{ // callseq 97, 0
	.param .b64 param0;
	st.param.f64 	[param0], %fd1072;
	.param .b64 param1;
	st.param.f64 	[param1], %fd1084;
	.param .b64 retval0;
	call.uni (retval0), 
	__internal_accurate_pow, 
	(
	param0, 
	param1
	);
	ld.param.f64 	%fd2898, [retval0];
	} // callseq 97
	and.pred  	%p85, %p1323, %p1335;
	neg.f64 	%fd2900, %fd2898;
	selp.f64 	%fd4074, %fd2900, %fd2898, %p85;
	@%p1322 bra 	$L__BB0_882;
	selp.b32 	%r2067, %r258, 0, %p1335;
	setp.lt.s32 	%p1337, %r262, 0;
	or.b32  	%r2068, %r2067, 2146435072;
	selp.b32 	%r2069, %r2068, %r2067, %p1337;
	mov.b32 	%r2070, 0;
	mov.b64 	%fd4074, {%r2070, %r2069};
$L__BB0_882:
	add.f64 	%fd2901, %fd1071, %fd1084;
	{
	.reg .b32 %temp; 
	mov.b64 	{%temp, %r2071}, %fd2901;
	}
	and.b32  	%r2072, %r2071, 2146435072;
	setp.ne.s32 	%p1338, %r2072, 2146435072;
	@%p1338 bra 	$L__BB0_887;
	setp.nan.f64 	%p1339, %fd1071, %fd1071;
	@%p1339 bra 	$L__BB0_886;
	setp.neu.f64 	%p1340, %fd1072, 0d7FF0000000000000;
	@%p1340 bra 	$L__BB0_887;
	setp.lt.s32 	%p1341, %r262, 0;
	selp.b32 	%r2073, 0, 2146435072, %p1341;
	and.b32  	%r2074, %r262, 2147483647;
	setp.ne.s32 	%p1342, %r2074, 1071644672;
	or.b32  	%r2075, %r2073, -2147483648;
	selp.b32 	%r2076, %r2075, %r2073, %p1342;
	selp.b32 	%r2077, %r2076, %r2073, %p85;
	mov.b32 	%r2078, 0;
	mov.b64 	%fd4074, {%r2078, %r2077};
	bra.uni 	$L__BB0_887;
$L__BB0_886:
	add.rn.f64 	%fd4074, %fd1071, %fd1084;
$L__BB0_887:
	selp.f64 	%fd2902, 0d3FF0000000000000, %fd4074, %p1332;
	div.rn.f64 	%fd2903, %fd1083, %fd1084;
	fma.rn.f64 	%fd4075, %fd2903, %fd2902, %fd1082;
	setp.ne.s32 	%p1344, %r3502, %r76;
	mov.u32 	%r3503, %r76;
	@%p1344 bra 	$L__BB0_873;
$L__BB0_888:
	setp.eq.s32 	%p1345, %r78, 0;
	@%p1345 bra 	$L__BB0_897;
	setp.neu.f64 	%p1346, %fd1071, 0d0000000000000000;
	setp.lt.s32 	%p1347, %r258, 0;
	mul.wide.u32 	%rd447, %r3503, 8;
	add.s64 	%rd448, %rd153, %rd447;
	ld.f64 	%fd1094, [%rd448];
	add.s32 	%r2079, %r3503, 1;
	cvt.rn.f64.u32 	%fd1095, %r2079;
	{
	.reg .b32 %temp; 
	mov.b64 	{%temp, %r264}, %fd1095;
	}
	shr.u32 	%r2080, %r264, 20;
	and.b32  	%r2081, %r2080, 2047;
	add.s32 	%r2082, %r2081, -1012;
	mov.b64 	%rd449, %fd1095;
	shl.b64 	%rd450, %rd449, %r2082;
	setp.eq.s64 	%p1348, %rd450, -9223372036854775808;
	{ // callseq 98, 0
	.param .b64 param0;
	st.param.f64 	[param0], %fd1072;
	.param .b64 param1;
	st.param.f64 	[param1], %fd1095;
	.param .b64 retval0;
	call.uni (retval0), 
	__internal_accurate_pow, 
	(
	param0, 
	param1
	);
	ld.param.f64 	%fd2904, [retval0];
	} // callseq 98
	and.pred  	%p86, %p1347, %p1348;
	neg.f64 	%fd2906, %fd2904;
	selp.f64 	%fd4078, %fd2906, %fd2904, %p86;
	@%p1346 bra 	$L__BB0_891;
	selp.b32 	%r2083, %r258, 0, %p1348;
	setp.lt.s32 	%p1350, %r264, 0;
	or.b32  	%r2084, %r2083, 2146435072;
	selp.b32 	%r2085, %r2084, %r2083, %p1350;
	mov.b32 	%r2086, 0;
	mov.b64 	%fd4078, {%r2086, %r2085};
$L__BB0_891:
	add.f64 	%fd2907, %fd1071, %fd1095;
	{
	.reg .b32 %temp; 
	mov.b64 	{%temp, %r2087}, %fd2907;
	}
	and.b32  	%r2088, %r2087, 2146435072;
	setp.ne.s32 	%p1351, %r2088, 2146435072;
	@%p1351 bra 	$L__BB0_896;
	setp.nan.f64 	%p1352, %fd1071, %fd1071;
	@%p1352 bra 	$L__BB0_895;
	setp.neu.f64 	%p1353, %fd1072, 0d7FF0000000000000;
	@%p1353 bra 	$L__BB0_896;
	setp.lt.s32 	%p1354, %r264, 0;
	selp.b32 	%r2089, 0, 2146435072, %p1354;
	and.b32  	%r2090, %r264, 2147483647;
	setp.ne.s32 	%p1355, %r2090, 1071644672;
	or.b32  	%r2091, %r2089, -2147483648;
	selp.b32 	%r2092, %r2091, %r2089, %p1355;
	selp.b32 	%r2093, %r2092, %r2089, %p86;
	mov.b32 	%r2094, 0;
	mov.b64 	%fd4078, {%r2094, %r2093};
	bra.uni 	$L__BB0_896;
$L__BB0_895:
	add.rn.f64 	%fd4078, %fd1071, %fd1095;
$L__BB0_896:
	setp.eq.f64 	%p1356, %fd1071, 0d3FF0000000000000;
	selp.f64 	%fd2908, 0d3FF0000000000000, %fd4078, %p1356;
	div.rn.f64 	%fd2909, %fd1094, %fd1095;
	fma.rn.f64 	%fd4075, %fd2909, %fd2908, %fd4075;
$L__BB0_897:
	sub.f64 	%fd4090, %fd255, %fd4075;
	bra.uni 	$L__BB0_926;
$L__BB0_898:
	ld.param.u32 	%r3384, [_Z11distributordPdS_ii_param_3];
	setp.lt.s32 	%p1283, %r3384, 1;
	sub.f64 	%fd1105, %fd1000, %fd257;
	mov.f64 	%fd4085, 0d0000000000000000;
	@%p1283 bra 	$L__BB0_925;
	setp.eq.s32 	%p1284, %r77, 0;
	{
	.reg .b32 %temp; 
	mov.b64 	{%temp, %r265}, %fd1105;
	}
	abs.f64 	%fd1106, %fd1105;
	mov.f64 	%fd4085, 0d0000000000000000;
	mov.b32 	%r3505, 0;
	@%p1284 bra 	$L__BB0_916;
	mov.f64 	%fd4085, 0d0000000000000000;
	mov.b32 	%r3504, 0;
$L__BB0_901:
	setp.neu.f64 	%p1285, %fd1105, 0d0000000000000000;
	setp.lt.s32 	%p1286, %r265, 0;
	mul.wide.u32 	%rd433, %r3504, 8;
	add.s64 	%rd120, %rd153, %rd433;
	ld.f64 	%fd1108, [%rd120];
	add.s32 	%r1999, %r3504, 1;
	cvt.rn.f64.u32 	%fd1109, %r1999;
	{
	.reg .b32 %temp; 
	mov.b64 	{%temp, %r267}, %fd1109;
	}
	shr.u32 	%r2000, %r267, 20;
	and.b32  	%r2001, %r2000, 2047;
	add.s32 	%r2002, %r2001, -1012;
	mov.b64 	%rd434, %fd1109;
	shl.b64 	%rd435, %rd434, %r2002;
	setp.eq.s64 	%p1287, %rd435, -9223372036854775808;
	{ // callseq 93, 0
	.param .b64 param0;
	st.param.f64 	[param0], %fd1106;
	.param .b64 param1;
	st.param.f64 	[param1], %fd1109;
	.param .b64 retval0;
	call.uni (retval0), 
	__internal_accurate_pow, 
	(
	param0, 
	param1
	);
	ld.param.f64 	%fd2870, [retval0];
	} // callseq 93
	and.pred  	%p87, %p1286, %p1287;
	neg.f64 	%fd2872, %fd2870;
	selp.f64 	%fd4082, %fd2872, %fd2870, %p87;
	@%p1285 bra 	$L__BB0_903;
	selp.b32 	%r2003, %r265, 0, %p1287;
	setp.lt.s32 	%p1289, %r267, 0;
	or.b32  	%r2004, %r2003, 2146435072;
	selp.b32 	%r2005, %r2004, %r2003, %p1289;
	mov.b32 	%r2006, 0;
	mov.b64 	%fd4082, {%r2006, %r2005};
$L__BB0_903:
	add.f64 	%fd2873, %fd1105, %fd1109;
	{
	.reg .b32 %temp; 
	mov.b64 	{%temp, %r2007}, %fd2873;
	}
	and.b32  	%r2008, %r2007, 2146435072;
	setp.ne.s32 	%p1290, %r2008, 2146435072;
	@%p1290 bra 	$L__BB0_908;
	setp.num.f64 	%p1291, %fd1105, %fd1105;
	@%p1291 bra 	$L__BB0_906;
	add.rn.f64 	%fd4082, %fd1105, %fd1109;
	bra.uni 	$L__BB0_908;
$L__BB0_906:
	setp.neu.f64 	%p1292, %fd1106, 0d7FF0000000000000;
	@%p1292 bra 	$L__BB0_908;
	setp.lt.s32 	%p1293, %r267, 0;
	selp.b32 	%r2009, 0, 2146435072, %p1293;
	and.b32  	%r2010, %r267, 2147483647;
	setp.ne.s32 	%p1294, %r2010, 1071644672;
	or.b32  	%r2011, %r2009, -2147483648;
	selp.b32 	%r2012, %r2011, %r2009, %p1294;
	selp.b32 	%r2013, %r2012, %r2009, %p87;
	mov.b32 	%r2014, 0;
	mov.b64 	%fd4082, {%r2014, %r2013};
$L__BB0_908:
	setp.eq.f64 	%p1295, %fd1105, 0d3FF0000000000000;
	selp.f64 	%fd2874, 0d3FF0000000000000, %fd4082, %p1295;
	div.rn.f64 	%fd2875, %fd1108, %fd1109;
	fma.rn.f64 	%fd1116, %fd2875, %fd2874, %fd4085;
	ld.f64 	%fd1117, [%rd120+8];
	add.s32 	%r3504, %r3504, 2;
	cvt.rn.f64.u32 	%fd1118, %r3504;
	{
	.reg .b32 %temp; 
	mov.b64 	{%temp, %r269}, %fd1118;
	}
	shr.u32 	%r2015, %r269, 20;
	and.b32  	%r2016, %r2015, 2047;
	add.s32 	%r2017, %r2016, -1012;
	mov.b64 	%rd436, %fd1118;
	shl.b64 	%rd437, %rd436, %r2017;
	setp.eq.s64 	%p1298, %rd437, -9223372036854775808;
	{ // callseq 94, 0
	.param .b64 param0;
	st.param.f64 	[param0], %fd1106;
	.param .b64 param1;
	st.param.f64 	[param1], %fd1118;
	.param .b64 retval0;
	call.uni (retval0), 
	__internal_accurate_pow, 
	(
	param0, 
	param1
	);
	ld.param.f64 	%fd2876, [retval0];
	} // callseq 94
	and.pred  	%p88, %p1286, %p1298;
	neg.f64 	%fd2878, %fd2876;
	selp.f64 	%fd4084, %fd2878, %fd2876, %p88;
	@%p1285 bra 	$L__BB0_910;
	selp.b32 	%r2018, %r265, 0, %p1298;
	setp.lt.s32 	%p1300, %r269, 0;
	or.b32  	%r2019, %r2018, 2146435072;
	selp.b32 	%r2020, %r2019, %r2018, %p1300;
	mov.b32 	%r2021, 0;
	mov.b64 	%fd4084, {%r2021, %r2020};
$L__BB0_910:
	add.f64 	%fd2879, %fd1105, %fd1118;
	{
	.reg .b32 %temp; 
	mov.b64 	{%temp, %r2022}, %fd2879;
	}
	and.b32  	%r2023, %r2022, 2146435072;
	setp.ne.s32 	%p1301, %r2023, 2146435072;
	@%p1301 bra 	$L__BB0_915;
	setp.nan.f64 	%p1302, %fd1105, %fd1105;
	@%p1302 bra 	$L__BB0_914;
	setp.neu.f64 	%p1303, %fd1106, 0d7FF0000000000000;
	@%p1303 bra 	$L__BB0_915;
	setp.lt.s32 	%p1304, %r269, 0;
	selp.b32 	%r2024, 0, 2146435072, %p1304;
	and.b32  	%r2025, %r269, 2147483647;
	setp.ne.s32 	%p1305, %r2025, 1071644672;
	or.b32  	%r2026, %r2024, -2147483648;
	selp.b32 	%r2027, %r2026, %r2024, %p1305;
	selp.b32 	%r2028, %r2027, %r2024, %p88;
	mov.b32 	%r2029, 0;
	mov.b64 	%fd4084, {%r2029, %r2028};
	bra.uni 	$L__BB0_915;
$L__BB0_914:
	add.rn.f64 	%fd4084, %fd1105, %fd1118;
$L__BB0_915:
	selp.f64 	%fd2880, 0d3FF0000000000000, %fd4084, %p1295;
	div.rn.f64 	%fd2881, %fd1117, %fd1118;
	fma.rn.f64 	%fd4085, %fd2881, %fd2880, %fd1116;
	setp.ne.s32 	%p1307, %r3504, %r76;
	mov.u32 	%r3505, %r76;
	@%p1307 bra 	$L__BB0_901;
$L__BB0_916:
	setp.eq.s32 	%p1308, %r78, 0;
	@%p1308 bra 	$L__BB0_925;
	setp.neu.f64 	%p1309, %fd1105, 0d0000000000000000;
	setp.lt.s32 	%p1310, %r265, 0;
	mul.wide.u32 	%rd438, %r3505, 8;
	add.s64 	%rd439, %rd153, %rd438;
	ld.f64 	%fd1128, [%rd439];
	add.s32 	%r2030, %r3505, 1;
	cvt.rn.f64.u32 	%fd1129, %r2030;
	{
	.reg .b32 %temp; 
	mov.b64 	{%temp, %r271}, %fd1129;
	}
	shr.u32 	%r2031, %r271, 20;
	and.b32  	%r2032, %r2031, 2047;
	add.s32 	%r2033, %r2032, -1012;
	mov.b64 	%rd440, %fd1129;
	shl.b64 	%rd441, %rd440, %r2033;
	setp.eq.s64 	%p1311, %rd441, -9223372036854775808;
	{ // callseq 95, 0
	.param .b64 param0;
	st.param.f64 	[param0], %fd1106;
	.param .b64 param1;
	st.param.f64 	[param1], %fd1129;
	.param .b64 retval0;
	call.uni (retval0), 
	__internal_accurate_pow, 
	(
	param0, 
	param1
	);
	ld.param.f64 	%fd2882, [retval0];
	} // callseq 95
	and.pred  	%p89, %p1310, %p1311;
	neg.f64 	%fd2884, %fd2882;
	selp.f64 	%fd4088, %fd2884, %fd2882, %p89;
	@%p1309 bra 	$L__BB0_919;
	selp.b32 	%r2034, %r265, 0, %p1311;
	setp.lt.s32 	%p1313, %r271, 0;
	or.b32  	%r2035, %r2034, 2146435072;
	selp.b32 	%r2036, %r2035, %r2034, %p1313;
	mov.b32 	%r2037, 0;
	mov.b64 	%fd4088, {%r2037, %r2036};
$L__BB0_919:
	add.f64 	%fd2885, %fd1105, %fd1129;
	{
	.reg .b32 %temp; 
	mov.b64 	{%temp, %r2038}, %fd2885;
	}
	and.b32  	%r2039, %r2038, 2146435072;
	setp.ne.s32 	%p1314, %r2039, 2146435072;
	@%p1314 bra 	$L__BB0_924;
	setp.nan.f64 	%p1315, %fd1105, %fd1105;
	@%p1315 bra 	$L__BB0_923;
	setp.neu.f64 	%p1316, %fd1106, 0d7FF0000000000000;
	@%p1316 bra 	$L__BB0_924;
	setp.lt.s32 	%p1317, %r271, 0;
	selp.b32 	%r2040, 0, 2146435072, %p1317;
	and.b32  	%r2041, %r271, 2147483647;
	setp.ne.s32 	%p1318, %r2041, 1071644672;
	or.b32  	%r2042, %r2040, -2147483648;
	selp.b32 	%r2043, %r2042, %r2040, %p1318;
	selp.b32 	%r2044, %r2043, %r2040, %p89;
	mov.b32 	%r2045, 0;
	mov.b64 	%fd4088, {%r2045, %r2044};
	bra.uni 	$L__BB0_924;
$L__BB0_923:
	add.rn.f64 	%fd4088, %fd1105, %fd1129;
$L__BB0_924:
	setp.eq.f64 	%p1319, %fd1105, 0d3FF0000000000000;
	selp.f64 	%fd2886, 0d3FF0000000000000, %fd4088, %p1319;
	div.rn.f64 	%fd2887, %fd1128, %fd1129;
	fma.rn.f64 	%fd4085, %fd2887, %fd2886, %fd4085;
$L__BB0_925:
	add.f64 	%fd4090, %fd255, %fd4085;
$L__BB0_926:
	setp.lt.s32 	%p1357, %r75, 0;
	selp.b32 	%r272, 0, 2146435072, %p1357;
	or.b32  	%r273, %r272, -2147483648;
	and.b32  	%r274, %r75, 2146435072;
	setp.eq.s32 	%p1358, %r274, 1062207488;
	sub.f64 	%fd1140, %fd998, %fd4090;
	{
	.reg .b32 %temp; 
	mov.b64 	{%temp, %r275}, %fd1140;
	}
	abs.f64 	%fd1141, %fd1140;
	{ // callseq 99, 0
	.param .b64 param0;
	st.param.f64 	[param0], %fd1141;
	.param .b64 param1;
	st.param.f64 	[param1], 0d4000000000000000;
	.param .b64 retval0;
	call.uni (retval0), 
	__internal_accurate_pow, 
	(
	param0, 
	param1
	);
	ld.param.f64 	%fd2910, [retval0];
	} // callseq 99
	setp.lt.s32 	%p1359, %r275, 0;
	neg.f64 	%fd2912, %fd2910;
	selp.f64 	%fd2913, %fd2912, %fd2910, %p1358;
	selp.f64 	%fd2914, %fd2913, %fd2910, %p1359;
	setp.eq.f64 	%p1360, %fd1140, 0d0000000000000000;
	selp.b32 	%r2095, %r275, 0, %p1358;
	or.b32  	%r2096, %r2095, 2146435072;
	selp.b32 	%r2097, %r2096, %r2095, %p1357;
	mov.b32 	%r2098, 0;
	mov.b64 	%fd2915, {%r2098, %r2097};
	selp.f64 	%fd4091, %fd2915, %fd2914, %p1360;
	add.f64 	%fd2916, %fd1140, 0d4000000000000000;
	{
	.reg .b32 %temp; 
	mov.b64 	{%temp, %r2099}, %fd2916;
	}
	and.b32  	%r2100, %r2099, 2146435072;
	setp.ne.s32 	%p1361, %r2100, 2146435072;
	@%p1361 bra 	$L__BB0_931;
	setp.num.f64 	%p1362, %fd1140, %fd1140;
	@%p1362 bra 	$L__BB0_929;
	mov.f64 	%fd2917, 0d4000000000000000;
	add.rn.f64 	%fd4091, %fd1140, %fd2917;
	bra.uni 	$L__BB0_931;
$L__BB0_929:
	setp.neu.f64 	%p1363, %fd1141, 0d7FF0000000000000;
	@%p1363 bra 	$L__BB0_931;
	selp.b32 	%r2101, %r273, %r272, %p23;
	selp.b32 	%r2102, %r2101, %r272, %p1359;
	mov.b32 	%r2103, 0;
	mov.b64 	%fd4091, {%r2103, %r2102};
$L__BB0_931:
	setp.eq.f64 	%p1368, %fd1140, 0d3FF0000000000000;
	selp.f64 	%fd1146, 0d3FF0000000000000, %fd4091, %p1368;
	{
	.reg .b32 %temp; 
	mov.b64 	{%temp, %r276}, %fd999;
	}
	abs.f64 	%fd1147, %fd999;
	{ // callseq 100, 0
	.param .b64 param0;
	st.param.f64 	[param0], %fd1147;
	.param .b64 param1;
	st.param.f64 	[param1], 0d4000000000000000;
	.param .b64 retval0;
	call.uni (retval0), 
	__internal_accurate_pow, 
	(
	param0, 
	param1
	);
	ld.param.f64 	%fd2918, [retval0];
	} // callseq 100
	setp.lt.s32 	%p1369, %r276, 0;
	neg.f64 	%fd2920, %fd2918;
	selp.f64 	%fd2921, %fd2920, %fd2918, %p1358;
	selp.f64 	%fd2922, %fd2921, %fd2918, %p1369;
	setp.eq.f64 	%p1370, %fd999, 0d0000000000000000;
	selp.b32 	%r2104, %r276, 0, %p1358;
	or.b32  	%r2105, %r2104, 2146435072;
	selp.b32 	%r2106, %r2105, %r2104, %p1357;
	mov.b32 	%r2107, 0;
	mov.b64 	%fd2923, {%r2107, %r2106};
	selp.f64 	%fd4116, %fd2923, %fd2922, %p1370;
	add.f64 	%fd2924, %fd999, 0d4000000000000000;
	{
	.reg .b32 %temp; 
	mov.b64 	{%temp, %r2108}, %fd2924;
	}
	and.b32  	%r277, %r2108, 2146435072;
	setp.ne.s32 	%p1371, %r277, 2146435072;
	mov.f64 	%fd4092, %fd4116;
	@%p1371 bra 	$L__BB0_936;
	setp.num.f64 	%p1372, %fd999, %fd999;
	@%p1372 bra 	$L__BB0_934;
	mov.f64 	%fd2925, 0d4000000000000000;
	add.rn.f64 	%fd4092, %fd999, %fd2925;
	bra.uni 	$L__BB0_936;
$L__BB0_934:
	setp.neu.f64 	%p1373, %fd1147, 0d7FF0000000000000;
	mov.f64 	%fd4092, %fd4116;
	@%p1373 bra 	$L__BB0_936;
	selp.b32 	%r2109, %r273, %r272, %p23;
	selp.b32 	%r2110, %r2109, %r272, %p1369;
	mov.b32 	%r2111, 0;
	mov.b64 	%fd4092, {%r2111, %r2110};
$L__BB0_936:
	setp.eq.f64 	%p1375, %fd999, 0d3FF0000000000000;
	selp.f64 	%fd2926, 0d3FF0000000000000, %fd4092, %p1375;
	add.f64 	%fd1152, %fd1146, %fd2926;
	neg.f64 	%fd2927, %fd1152;
	fma.rn.f64 	%fd2928, %fd1152, 0dBFF71547652B82FE, 0d4338000000000000;
	{
	.reg .b32 %temp; 
	mov.b64 	{%r278, %temp}, %fd2928;
	}
	mov.f64 	%fd2929, 0dC338000000000000;
	add.rn.f64 	%fd2930, %fd2928, %fd2929;
	fma.rn.f64 	%fd2931, %fd2930, 0dBFE62E42FEFA39EF, %fd2927;
	fma.rn.f64 	%fd2932, %fd2930, 0dBC7ABC9E3B39803F, %fd2931;
	fma.rn.f64 	%fd2933, %fd2932, 0d3E5ADE1569CE2BDF, 0d3E928AF3FCA213EA;
	fma.rn.f64 	%fd2934, %fd2933, %fd2932, 0d3EC71DEE62401315;
	fma.rn.f64 	%fd2935, %fd2934, %fd2932, 0d3EFA01997C89EB71;
	fma.rn.f64 	%fd2936, %fd2935, %fd2932, 0d3F2A01A014761F65;
	fma.rn.f64 	%fd2937, %fd2936, %fd2932, 0d3F56C16C1852B7AF;
	fma.rn.f64 	%fd2938, %fd2937, %fd2932, 0d3F81111111122322;
	fma.rn.f64 	%fd2939, %fd2938, %fd2932, 0d3FA55555555502A1;
	fma.rn.f64 	%fd2940, %fd2939, %fd2932, 0d3FC5555555555511;
	fma.rn.f64 	%fd2941, %fd2940, %fd2932, 0d3FE000000000000B;
	fma.rn.f64 	%fd2942, %fd2941, %fd2932, 0d3FF0000000000000;
	fma.rn.f64 	%fd2943, %fd2942, %fd2932, 0d3FF0000000000000;
	{
	.reg .b32 %temp; 
	mov.b64 	{%r279, %temp}, %fd2943;
	}
	{
	.reg .b32 %temp; 
	mov.b64 	{%temp, %r280}, %fd2943;
	}
	shl.b32 	%r2112, %r278, 20;
	add.s32 	%r2113, %r2112, %r280;
	mov.b64 	%fd4093, {%r279, %r2113};
	{
	.reg .b32 %temp; 
	mov.b64 	{%temp, %r2114}, %fd2927;
	}
	mov.b32 	%f20, %r2114;
	abs.f32 	%f7, %f20;
	setp.lt.f32 	%p1376, %f7, 0f4086232B;
	@%p1376 bra 	$L__BB0_939;
	setp.gt.f64 	%p1377, %fd1152, 0d0000000000000000;
	mov.f64 	%fd2944, 0d7FF0000000000000;
	sub.f64 	%fd2945, %fd2944, %fd1152;
	selp.f64 	%fd4093, 0d0000000000000000, %fd2945, %p1377;
	setp.geu.f32 	%p1378, %f7, 0f40874800;
	@%p1378 bra 	$L__BB0_939;
	shr.u32 	%r2115, %r278, 31;
	add.s32 	%r2116, %r278, %r2115;
	shr.s32 	%r2117, %r2116, 1;
	shl.b32 	%r2118, %r2117, 20;
	add.s32 	%r2119, %r280, %r2118;
	mov.b64 	%fd2946, {%r279, %r2119};
	sub.s32 	%r2120, %r278, %r2117;
	shl.b32 	%r2121, %r2120, 20;
	add.s32 	%r2122, %r2121, 1072693248;
	mov.b32 	%r2123, 0;
	mov.b64 	%fd2947, {%r2123, %r2122};
	mul.f64 	%fd4093, %fd2947, %fd2946;
$L__BB0_939:
	setp.geu.f64 	%p1379, %fd1000, %fd257;
	mul.f64 	%fd2948, %fd1070, 0dC043BD3CC9BE45DC;
	mul.f64 	%fd1157, %fd2948, %fd4093;
	@%p1379 bra 	$L__BB0_968;
	ld.param.u32 	%r3388, [_Z11distributordPdS_ii_param_3];
	setp.lt.s32 	%p1418, %r3388, 1;
	sub.f64 	%fd1158, %fd257, %fd1000;
	mov.f64 	%fd4099, 0d0000000000000000;
	@%p1418 bra 	$L__BB0_967;
	setp.eq.s32 	%p1419, %r77, 0;
	{
	.reg .b32 %temp; 
	mov.b64 	{%temp, %r281}, %fd1158;
	}
	abs.f64 	%fd1159, %fd1158;
	mov.f64 	%fd4099, 0d0000000000000000;
	mov.b32 	%r3507, 0;
	@%p1419 bra 	$L__BB0_958;
	mov.f64 	%fd4099, 0d0000000000000000;
	mov.b32 	%r3506, 0;
$L__BB0_943:
	setp.neu.f64 	%p1420, %fd1158, 0d0000000000000000;
	setp.lt.s32 	%p1421, %r281, 0;
	mul.wide.u32 	%rd463, %r3506, 8;
	add.s64 	%rd464, %rd153, %rd463;
	ld.f64 	%fd1161, [%rd464];
	add.s32 	%r2176, %r3506, 1;
	cvt.rn.f64.u32 	%fd1162, %r2176;
	{
	.reg .b32 %temp; 
	mov.b64 	{%temp, %r283}, %fd1162;
	}
	shr.u32 	%r2177, %r283, 20;
	and.b32  	%r2178, %r2177, 2047;
	add.s32 	%r2179, %r2178, -1012;
	mov.b64 	%rd465, %fd1162;
	shl.b64 	%rd466, %rd465, %r2179;
	setp.eq.s64 	%p1422, %rd466, -9223372036854775808;
	{ // callseq 104, 0
	.param .b64 param0;
	st.param.f64 	[param0], %fd1159;
	.param .b64 param1;
	st.param.f64 	[param1], %fd1162;
	.param .b64 retval0;
	call.uni (retval0), 
	__internal_accurate_pow, 
	(
	param0, 
	param1
	);
	ld.param.f64 	%fd2975, [retval0];
	} // callseq 104
	and.pred  	%p90, %p1421, %p1422;
	neg.f64 	%fd2977, %fd2975;
	selp.f64 	%fd4096, %fd2977, %fd2975, %p90;
	@%p1420 bra 	$L__BB0_945;
	selp.b32 	%r2180, %r281, 0, %p1422;
	setp.lt.s32 	%p1424, %r283, 0;
	or.b32  	%r2181, %r2180, 2146435072;
	selp.b32 	%r2182, %r2181, %r2180, %p1424;
	mov.b32 	%r2183, 0;
	mov.b64 	%fd4096, {%r2183, %r2182};
$L__BB0_945:
	add.f64 	%fd2978, %fd1158, %fd1162;
	{
	.reg .b32 %temp; 
	mov.b64 	{%temp, %r2184}, %fd2978;
	}
	and.b32  	%r2185, %r2184, 2146435072;
	setp.ne.s32 	%p1425, %r2185, 2146435072;
	@%p1425 bra 	$L__BB0_950;
	setp.num.f64 	%p1426, %fd1158, %fd1158;
	@%p1426 bra 	$L__BB0_948;
	add.rn.f64 	%fd4096, %fd1158, %fd1162;
	bra.uni 	$L__BB0_950;
$L__BB0_948:
	setp.neu.f64 	%p1427, %fd1159, 0d7FF0000000000000;
	@%p1427 bra 	$L__BB0_950;
	setp.lt.s32 	%p1428, %r283, 0;
	selp.b32 	%r2186, 0, 2146435072, %p1428;
	and.b32  	%r2187, %r283, 2147483647;
	setp.ne.s32 	%p1429, %r2187, 1071644672;
	or.b32  	%r2188, %r2186, -2147483648;
	selp.b32 	%r2189, %r2188, %r2186, %p1429;
	selp.b32 	%r2190, %r2189, %r2186, %p90;
	mov.b32 	%r2191, 0;
	mov.b64 	%fd4096, {%r2191, %r2190};
$L__BB0_950:
	setp.eq.f64 	%p1430, %fd1158, 0d3FF0000000000000;
	selp.f64 	%fd2979, 0d3FF0000000000000, %fd4096, %p1430;
	div.rn.f64 	%fd2980, %fd1161, %fd1162;
	fma.rn.f64 	%fd1169, %fd2980, %fd2979, %fd4099;
	mul.wide.u32 	%rd467, %r3506, 8;
	add.s64 	%rd468, %rd153, %rd467;
	ld.f64 	%fd1170, [%rd468+8];
	add.s32 	%r3506, %r3506, 2;
	cvt.rn.f64.u32 	%fd1171, %r3506;
	{
	.reg .b32 %temp; 
	mov.b64 	{%temp, %r285}, %fd1171;
	}
	shr.u32 	%r2192, %r285, 20;
	and.b32  	%r2193, %r2192, 2047;
	add.s32 	%r2194, %r2193, -1012;
	mov.b64 	%rd469, %fd1171;
	shl.b64 	%rd470, %rd469, %r2194;
	setp.eq.s64 	%p1433, %rd470, -9223372036854775808;
	{ // callseq 105, 0
	.param .b64 param0;
	st.param.f64 	[param0], %fd1159;
	.param .b64 param1;
	st.param.f64 	[param1], %fd1171;
	.param .b64 retval0;
	call.uni (retval0), 
	__internal_accurate_pow, 
	(
	param0, 
	param1
	);
	ld.param.f64 	%fd2981, [retval0];
	} // callseq 105
	and.pred  	%p91, %p1421, %p1433;
	neg.f64 	%fd2983, %fd2981;
	selp.f64 	%fd4098, %fd2983, %fd2981, %p91;
	@%p1420 bra 	$L__BB0_952;
	selp.b32 	%r2195, %r281, 0, %p1433;
	setp.lt.s32 	%p1435, %r285, 0;
	or.b32  	%r2196, %r2195, 2146435072;
	selp.b32 	%r2197, %r2196, %r2195, %p1435;
	mov.b32 	%r2198, 0;
	mov.b64 	%fd4098, {%r2198, %r2197};
$L__BB0_952:
	add.f64 	%fd2984, %fd1158, %fd1171;
	{
	.reg .b32 %temp; 
	mov.b64 	{%temp, %r2199}, %fd2984;
	}
	and.b32  	%r2200, %r2199, 2146435072;
	setp.ne.s32 	%p1436, %r2200, 2146435072;
	@%p1436 bra 	$L__BB0_957;
	setp.nan.f64 	%p1437, %fd1158, %fd1158;
	@%p1437 bra 	$L__BB0_956;
	setp.neu.f64 	%p1438, %fd1159, 0d7FF0000000000000;
	@%p1438 bra 	$L__BB0_957;
	setp.lt.s32 	%p1439, %r285, 0;
	selp.b32 	%r2201, 0, 2146435072, %p1439;
	and.b32  	%r2202, %r285, 2147483647;
	setp.ne.s32 	%p1440, %r2202, 1071644672;
	or.b32  	%r2203, %r2201, -2147483648;
	selp.b32 	%r2204, %r2203, %r2201, %p1440;
	selp.b32 	%r2205, %r2204, %r2201, %p91;
	mov.b32 	%r2206, 0;
	mov.b64 	%fd4098, {%r2206, %r2205};
	bra.uni 	$L__BB0_957;
$L__BB0_956:
	add.rn.f64 	%fd4098, %fd1158, %fd1171;
$L__BB0_957:
	selp.f64 	%fd2985, 0d3FF0000000000000, %fd4098, %p1430;
	div.rn.f64 	%fd2986, %fd1170, %fd1171;
	fma.rn.f64 	%fd4099, %fd2986, %fd2985, %fd1169;
	setp.ne.s32 	%p1442, %r3506, %r76;
	mov.u32 	%r3507, %r76;
	@%p1442 bra 	$L__BB0_943;
$L__BB0_958:
	ld.param.u32 	%r3389, [_Z11distributordPdS_ii_param_3];
	and.b32  	%r2207, %r3389, 1;
	setp.eq.b32 	%p1443, %r2207, 1;
	not.pred 	%p1444, %p1443;
	@%p1444 bra 	$L__BB0_967;
	setp.neu.f64 	%p1445, %fd1158, 0d0000000000000000;
	setp.lt.s32 	%p1446, %r281, 0;
	mul.wide.u32 	%rd471, %r3507, 8;
	add.s64 	%rd472, %rd153, %rd471;
	ld.f64 	%fd1181, [%rd472];
	add.s32 	%r2208, %r3507, 1;
	cvt.rn.f64.u32 	%fd1182, %r2208;
	{
	.reg .b32 %temp; 
	mov.b64 	{%temp, %r287}, %fd1182;
	}
	shr.u32 	%r2209, %r287, 20;
	and.b32  	%r2210, %r2209, 2047;
	add.s32 	%r2211, %r2210, -1012;
	mov.b64 	%rd473, %fd1182;
	shl.b64 	%rd474, %rd473, %r2211;
	setp.eq.s64 	%p1447, %rd474, -9223372036854775808;
	{ // callseq 106, 0
	.param .b64 param0;
	st.param.f64 	[param0], %fd1159;
	.param .b64 param1;
	st.param.f64 	[param1], %fd1182;
	.param .b64 retval0;
	call.uni (retval0), 
	__internal_accurate_pow, 
	(
	param0, 
	param1
	);
	ld.param.f64 	%fd2987, [retval0];
	} // callseq 106
	and.pred  	%p92, %p1446, %p1447;
	neg.f64 	%fd2989, %fd2987;
	selp.f64 	%fd4102, %fd2989, %fd2987, %p92;
	@%p1445 bra 	$L__BB0_961;
	selp.b32 	%r2212, %r281, 0, %p1447;
	setp.lt.s32 	%p1449, %r287, 0;
	or.b32  	%r2213, %r2212, 2146435072;
	selp.b32 	%r2214, %r2213, %r2212, %p1449;
	mov.b32 	%r2215, 0;
	mov.b64 	%fd4102, {%r2215, %r2214};
$L__BB0_961:
	add.f64 	%fd2990, %fd1158, %fd1182;
	{
	.reg .b32 %temp; 
	mov.b64 	{%temp, %r2216}, %fd2990;
	}
	and.b32  	%r2217, %r2216, 2146435072;
	setp.ne.s32 	%p1450, %r2217, 2146435072;
	@%p1450 bra 	$L__BB0_966;
	setp.nan.f64 	%p1451, %fd1158, %fd1158;
	@%p1451 bra 	$L__BB0_965;
	setp.neu.f64 	%p1452, %fd1159, 0d7FF0000000000000;
	@%p1452 bra 	$L__BB0_966;
	setp.lt.s32 	%p1453, %r287, 0;
	selp.b32 	%r2218, 0, 2146435072, %p1453;
	and.b32  	%r2219, %r287, 2147483647;
	setp.ne.s32 	%p1454, %r2219, 1071644672;
	or.b32  	%r2220, %r2218, -2147483648;
	selp.b32 	%r2221, %r2220, %r2218, %p1454;
	selp.b32 	%r2222, %r2221, %r2218, %p92;
	mov.b32 	%r2223, 0;
	mov.b64 	%fd4102, {%r2223, %r2222};
	bra.uni 	$L__BB0_966;
$L__BB0_965:
	add.rn.f64 	%fd4102, %fd1158, %fd1182;
$L__BB0_966:
	setp.eq.f64 	%p1455, %fd1158, 0d3FF0000000000000;
	selp.f64 	%fd2991, 0d3FF0000000000000, %fd4102, %p1455;
	div.rn.f64 	%fd2992, %fd1181, %fd1182;
	fma.rn.f64 	%fd4099, %fd2992, %fd2991, %fd4099;
$L__BB0_967:
	sub.f64 	%fd4114, %fd255, %fd4099;
	bra.uni 	$L__BB0_996;
$L__BB0_968:
	ld.param.u32 	%r3386, [_Z11distributordPdS_ii_param_3];
	setp.lt.s32 	%p1380, %r3386, 1;
	sub.f64 	%fd1192, %fd1000, %fd257;
	mov.f64 	%fd4109, 0d0000000000000000;
	@%p1380 bra 	$L__BB0_995;
	setp.eq.s32 	%p1381, %r77, 0;
	{
	.reg .b32 %temp; 
	mov.b64 	{%temp, %r288}, %fd1192;
	}
	abs.f64 	%fd1193, %fd1192;
	mov.f64 	%fd4109, 0d0000000000000000;
	mov.b32 	%r3509, 0;
	@%p1381 bra 	$L__BB0_986;
	mov.f64 	%fd4109, 0d0000000000000000;
	mov.b32 	%r3508, 0;
$L__BB0_971:
	setp.neu.f64 	%p1382, %fd1192, 0d0000000000000000;
	setp.lt.s32 	%p1383, %r288, 0;
	mul.wide.u32 	%rd451, %r3508, 8;
	add.s64 	%rd452, %rd153, %rd451;
	ld.f64 	%fd1195, [%rd452];
	add.s32 	%r2126, %r3508, 1;
	cvt.rn.f64.u32 	%fd1196, %r2126;
	{
	.reg .b32 %temp; 
	mov.b64 	{%temp, %r290}, %fd1196;
	}
	shr.u32 	%r2127, %r290, 20;
	and.b32  	%r2128, %r2127, 2047;
	add.s32 	%r2129, %r2128, -1012;
	mov.b64 	%rd453, %fd1196;
	shl.b64 	%rd454, %rd453, %r2129;
	setp.eq.s64 	%p1384, %rd454, -9223372036854775808;
	{ // callseq 101, 0
	.param .b64 param0;
	st.param.f64 	[param0], %fd1193;
	.param .b64 param1;
	st.param.f64 	[param1], %fd1196;
	.param .b64 retval0;
	call.uni (retval0), 
	__internal_accurate_pow, 
	(
	param0, 
	param1
	);
	ld.param.f64 	%fd2953, [retval0];
	} // callseq 101
	and.pred  	%p93, %p1383, %p1384;
	neg.f64 	%fd2955, %fd2953;
	selp.f64 	%fd4106, %fd2955, %fd2953, %p93;
	@%p1382 bra 	$L__BB0_973;
	selp.b32 	%r2130, %r288, 0, %p1384;
	setp.lt.s32 	%p1386, %r290, 0;
	or.b32  	%r2131, %r2130, 2146435072;
	selp.b32 	%r2132, %r2131, %r2130, %p1386;
	mov.b32 	%r2133, 0;
	mov.b64 	%fd4106, {%r2133, %r2132};
$L__BB0_973:
	add.f64 	%fd2956, %fd1192, %fd1196;
	{
	.reg .b32 %temp; 
	mov.b64 	{%temp, %r2134}, %fd2956;
	}
	and.b32  	%r2135, %r2134, 2146435072;
	setp.ne.s32 	%p1387, %r2135, 2146435072;
	@%p1387 bra 	$L__BB0_978;
	setp.num.f64 	%p1388, %fd1192, %fd1192;
	@%p1388 bra 	$L__BB0_976;
	add.rn.f64 	%fd4106, %fd1192, %fd1196;
	bra.uni 	$L__BB0_978;
$L__BB0_976:
	setp.neu.f64 	%p1389, %fd1193, 0d7FF0000000000000;
	@%p1389 bra 	$L__BB0_978;
	setp.lt.s32 	%p1390, %r290, 0;
	selp.b32 	%r2136, 0, 2146435072, %p1390;
	and.b32  	%r2137, %r290, 2147483647;
	setp.ne.s32 	%p1391, %r2137, 1071644672;
	or.b32  	%r2138, %r2136, -2147483648;
	selp.b32 	%r2139, %r2138, %r2136, %p1391;
	selp.b32 	%r2140, %r2139, %r2136, %p93;
	mov.b32 	%r2141, 0;
	mov.b64 	%fd4106, {%r2141, %r2140};
$L__BB0_978:
	setp.eq.f64 	%p1392, %fd1192, 0d3FF0000000000000;
	selp.f64 	%fd2957, 0d3FF0000000000000, %fd4106, %p1392;
	div.rn.f64 	%fd2958, %fd1195, %fd1196;
	fma.rn.f64 	%fd1203, %fd2958, %fd2957, %fd4109;
	mul.wide.u32 	%rd455, %r3508, 8;
	add.s64 	%rd456, %rd153, %rd455;
	ld.f64 	%fd1204, [%rd456+8];
	add.s32 	%r3508, %r3508, 2;
	cvt.rn.f64.u32 	%fd1205, %r3508;
	{
	.reg .b32 %temp; 
	mov.b64 	{%temp, %r292}, %fd1205;
	}
	shr.u32 	%r2142, %r292, 20;
	and.b32  	%r2143, %r2142, 2047;
	add.s32 	%r2144, %r2143, -1012;
	mov.b64 	%rd457, %fd1205;
	shl.b64 	%rd458, %rd457, %r2144;
	setp.eq.s64 	%p1395, %rd458, -9223372036854775808;
	{ // callseq 102, 0
	.param .b64 param0;
	st.param.f64 	[param0], %fd1193;
	.param .b64 param1;
	st.param.f64 	[param1], %fd1205;
	.param .b64 retval0;
	call.uni (retval0), 
	__internal_accurate_pow, 
	(
	param0, 
	param1
	);
	ld.param.f64 	%fd2959, [retval0];
	} // callseq 102
	and.pred  	%p94, %p1383, %p1395;
	neg.f64 	%fd2961, %fd2959;
	selp.f64 	%fd4108, %fd2961, %fd2959, %p94;
	@%p1382 bra 	$L__BB0_980;
	selp.b32 	%r2145, %r288, 0, %p1395;
	setp.lt.s32 	%p1397, %r292, 0;
	or.b32  	%r2146, %r2145, 2146435072;
	selp.b32 	%r2147, %r2146, %r2145, %p1397;
	mov.b32 	%r2148, 0;
	mov.b64 	%fd4108, {%r2148, %r2147};
$L__BB0_980:
	add.f64 	%fd2962, %fd1192, %fd1205;
	{
	.reg .b32 %temp; 
	mov.b64 	{%temp, %r2149}, %fd2962;
	}
	and.b32  	%r2150, %r2149, 2146435072;
	setp.ne.s32 	%p1398, %r2150, 2146435072;
	@%p1398 bra 	$L__BB0_985;
	setp.nan.f64 	%p1399, %fd1192, %fd1192;
	@%p1399 bra 	$L__BB0_984;
	setp.neu.f64 	%p1400, %fd1193, 0d7FF0000000000000;
	@%p1400 bra 	$L__BB0_985;
	setp.lt.s32 	%p1401, %r292, 0;
	selp.b32 	%r2151, 0, 2146435072, %p1401;
	and.b32  	%r2152, %r292, 2147483647;
	setp.ne.s32 	%p1402, %r2152, 1071644672;
	or.b32  	%r2153, %r2151, -2147483648;
	selp.b32 	%r2154, %r2153, %r2151, %p1402;
	selp.b32 	%r2155, %r2154, %r2151, %p94;
	mov.b32 	%r2156, 0;
	mov.b64 	%fd4108, {%r2156, %r2155};
	bra.uni 	$L__BB0_985;
$L__BB0_984:
	add.rn.f64 	%fd4108, %fd1192, %fd1205;
$L__BB0_985:
	selp.f64 	%fd2963, 0d3FF0000000000000, %fd4108, %p1392;
	div.rn.f64 	%fd2964, %fd1204, %fd1205;
	fma.rn.f64 	%fd4109, %fd2964, %fd2963, %fd1203;
	setp.ne.s32 	%p1404, %r3508, %r76;
	mov.u32 	%r3509, %r76;
	@%p1404 bra 	$L__BB0_971;
$L__BB0_986:
	ld.param.u32 	%r3387, [_Z11distributordPdS_ii_param_3];
	and.b32  	%r2157, %r3387, 1;
	setp.eq.b32 	%p1405, %r2157, 1;
	not.pred 	%p1406, %p1405;
	@%p1406 bra 	$L__BB0_995;
	setp.neu.f64 	%p1407, %fd1192, 0d0000000000000000;
	setp.lt.s32 	%p1408, %r288, 0;
	mul.wide.u32 	%rd459, %r3509, 8;
	add.s64 	%rd460, %rd153, %rd459;
	ld.f64 	%fd1215, [%rd460];
	add.s32 	%r2158, %r3509, 1;
	cvt.rn.f64.u32 	%fd1216, %r2158;
	{
	.reg .b32 %temp; 
	mov.b64 	{%temp, %r294}, %fd1216;
	}
	shr.u32 	%r2159, %r294, 20;
	and.b32  	%r2160, %r2159, 2047;
	add.s32 	%r2161, %r2160, -1012;
	mov.b64 	%rd461, %fd1216;
	shl.b64 	%rd462, %rd461, %r2161;
	setp.eq.s64 	%p1409, %rd462, -9223372036854775808;
	{ // callseq 103, 0
	.param .b64 param0;
	st.param.f64 	[param0], %fd1193;
	.param .b64 param1;
	st.param.f64 	[param1], %fd1216;
	.param .b64 retval0;
	call.uni (retval0), 
	__internal_accurate_pow, 
	(
	param0, 
	param1
	);
	ld.param.f64 	%fd2965, [retval0];
	} // callseq 103
	and.pred  	%p95, %p1408, %p1409;
	neg.f64 	%fd2967, %fd2965;
	selp.f64 	%fd4112, %fd2967, %fd2965, %p95;
	@%p1407 bra 	$L__BB0_989;
	selp.b32 	%r2162, %r288, 0, %p1409;
	setp.lt.s32 	%p1411, %r294, 0;
	or.b32  	%r2163, %r2162, 2146435072;
	selp.b32 	%r2164, %r2163, %r2162, %p1411;
	mov.b32 	%r2165, 0;
	mov.b64 	%fd4112, {%r2165, %r2164};
$L__BB0_989:
	add.f64 	%fd2968, %fd1192, %fd1216;
	{
	.reg .b32 %temp; 
	mov.b64 	{%temp, %r2166}, %fd2968;
	}
	and.b32  	%r2167, %r2166, 2146435072;
	setp.ne.s32 	%p1412, %r2167, 2146435072;
	@%p1412 bra 	$L__BB0_994;
	setp.nan.f64 	%p1413, %fd1192, %fd1192;
	@%p1413 bra 	$L__BB0_993;
	setp.neu.f64 	%p1414, %fd1193, 0d7FF0000000000000;
	@%p1414 bra 	$L__BB0_994;
	setp.lt.s32 	%p1415, %r294, 0;
	selp.b32 	%r2168, 0, 2146435072, %p1415;
	and.b32  	%r2169, %r294, 2147483647;
	setp.ne.s32 	%p1416, %r2169, 1071644672;
	or.b32  	%r2170, %r2168, -2147483648;
	selp.b32 	%r2171, %r2170, %r2168, %p1416;
	selp.b32 	%r2172, %r2171, %r2168, %p95;
	mov.b32 	%r2173, 0;
	mov.b64 	%fd4112, {%r2173, %r2172};
	bra.uni 	$L__BB0_994;
$L__BB0_993:
	add.rn.f64 	%fd4112, %fd1192, %fd1216;
$L__BB0_994:
	setp.eq.f64 	%p1417, %fd1192, 0d3FF0000000000000;
	selp.f64 	%fd2969, 0d3FF0000000000000, %fd4112, %p1417;
	div.rn.f64 	%fd2970, %fd1215, %fd1216;
	fma.rn.f64 	%fd4109, %fd2970, %fd2969, %fd4109;
$L__BB0_995:
	add.f64 	%fd4114, %fd255, %fd4109;
$L__BB0_996:
	setp.lt.s32 	%p1456, %r75, 0;
	selp.b32 	%r295, 0, 2146435072, %p1456;
	or.b32  	%r296, %r295, -2147483648;
	and.b32  	%r2224, %r75, 2146435072;
	setp.eq.s32 	%p1457, %r2224, 1062207488;
	sub.f64 	%fd1227, %fd998, %fd4114;
	{
	.reg .b32 %temp; 
	mov.b64 	{%temp, %r297}, %fd1227;
	}
	abs.f64 	%fd1228, %fd1227;
	{ // callseq 107, 0
	.param .b64 param0;
	st.param.f64 	[param0], %fd1228;
	.param .b64 param1;
	st.param.f64 	[param1], 0d4000000000000000;
	.param .b64 retval0;
	call.uni (retval0), 
	__internal_accurate_pow, 
	(
	param0, 
	param1
	);
	ld.param.f64 	%fd2993, [retval0];
	} // callseq 107
	setp.lt.s32 	%p1458, %r297, 0;
	neg.f64 	%fd2995, %fd2993;
	selp.f64 	%fd2996, %fd2995, %fd2993, %p1457;
	selp.f64 	%fd2997, %fd2996, %fd2993, %p1458;
	setp.eq.f64 	%p1459, %fd1227, 0d0000000000000000;
	selp.b32 	%r2225, %r297, 0, %p1457;
	or.b32  	%r2226, %r2225, 2146435072;
	selp.b32 	%r2227, %r2226, %r2225, %p1456;
	mov.b32 	%r2228, 0;
	mov.b64 	%fd2998, {%r2228, %r2227};
	selp.f64 	%fd4115, %fd2998, %fd2997, %p1459;
	add.f64 	%fd2999, %fd1227, 0d4000000000000000;
	{
	.reg .b32 %temp; 
	mov.b64 	{%temp, %r2229}, %fd2999;
	}
	and.b32  	%r2230, %r2229, 2146435072;
	setp.ne.s32 	%p1460, %r2230, 2146435072;
	@%p1460 bra 	$L__BB0_1001;
	setp.num.f64 	%p1461, %fd1227, %fd1227;
	@%p1461 bra 	$L__BB0_999;
	mov.f64 	%fd3000, 0d4000000000000000;
	add.rn.f64 	%fd4115, %fd1227, %fd3000;
	bra.uni 	$L__BB0_1001;
$L__BB0_999:
	setp.neu.f64 	%p1462, %fd1228, 0d7FF0000000000000;
	@%p1462 bra 	$L__BB0_1001;
	selp.b32 	%r2231, %r296, %r295, %p23;
	selp.b32 	%r2232, %r2231, %r295, %p1458;
	mov.b32 	%r2233, 0;
	mov.b64 	%fd4115, {%r2233, %r2232};
$L__BB0_1001:
	setp.ne.s32 	%p1464, %r277, 2146435072;
	setp.eq.f64 	%p1465, %fd1227, 0d3FF0000000000000;
	selp.f64 	%fd1233, 0d3FF0000000000000, %fd4115, %p1465;
	@%p1464 bra 	$L__BB0_1006;
	setp.num.f64 	%p1466, %fd999, %fd999;
	@%p1466 bra 	$L__BB0_1004;
	mov.f64 	%fd3001, 0d4000000000000000;
	add.rn.f64 	%fd4116, %fd999, %fd3001;
	bra.uni 	$L__BB0_1006;
$L__BB0_1004:
	setp.neu.f64 	%p1467, %fd1147, 0d7FF0000000000000;
	@%p1467 bra 	$L__BB0_1006;
	setp.lt.s32 	%p1468, %r276, 0;
	selp.b32 	%r2234, %r296, %r295, %p23;
	selp.b32 	%r2235, %r2234, %r295, %p1468;
	mov.b32 	%r2236, 0;
	mov.b64 	%fd4116, {%r2236, %r2235};
$L__BB0_1006:
	setp.eq.f64 	%p1469, %fd999, 0d3FF0000000000000;
	selp.f64 	%fd3002, 0d3FF0000000000000, %fd4116, %p1469;
	add.f64 	%fd1237, %fd1233, %fd3002;
	neg.f64 	%fd3003, %fd1237;
	fma.rn.f64 	%fd3004, %fd1237, 0dBFF71547652B82FE, 0d4338000000000000;
	{
	.reg .b32 %temp; 
	mov.b64 	{%r298, %temp}, %fd3004;
	}
	mov.f64 	%fd3005, 0dC338000000000000;
	add.rn.f64 	%fd3006, %fd3004, %fd3005;
	fma.rn.f64 	%fd3007, %fd3006, 0dBFE62E42FEFA39EF, %fd3003;
	fma.rn.f64 	%fd3008, %fd3006, 0dBC7ABC9E3B39803F, %fd3007;
	fma.rn.f64 	%fd3009, %fd3008, 0d3E5ADE1569CE2BDF, 0d3E928AF3FCA213EA;
	fma.rn.f64 	%fd3010, %fd3009, %fd3008, 0d3EC71DEE62401315;
	fma.rn.f64 	%fd3011, %fd3010, %fd3008, 0d3EFA01997C89EB71;
	fma.rn.f64 	%fd3012, %fd3011, %fd3008, 0d3F2A01A014761F65;
	fma.rn.f64 	%fd3013, %fd3012, %fd3008, 0d3F56C16C1852B7AF;
	fma.rn.f64 	%fd3014, %fd3013, %fd3008, 0d3F81111111122322;
	fma.rn.f64 	%fd3015, %fd3014, %fd3008, 0d3FA55555555502A1;
	fma.rn.f64 	%fd3016, %fd3015, %fd3008, 0d3FC5555555555511;
	fma.rn.f64 	%fd3017, %fd3016, %fd3008, 0d3FE000000000000B;
	fma.rn.f64 	%fd3018, %fd3017, %fd3008, 0d3FF0000000000000;
	fma.rn.f64 	%fd3019, %fd3018, %fd3008, 0d3FF0000000000000;
	{
	.reg .b32 %temp; 
	mov.b64 	{%r299, %temp}, %fd3019;
	}
	{
	.reg .b32 %temp; 
	mov.b64 	{%temp, %r300}, %fd3019;
	}
	shl.b32 	%r2237, %r298, 20;
	add.s32 	%r2238, %r2237, %r300;
	mov.b64 	%fd4117, {%r299, %r2238};
	{
	.reg .b32 %temp; 
	mov.b64 	{%temp, %r2239}, %fd3003;
	}
	mov.b32 	%f21, %r2239;
	abs.f32 	%f8, %f21;
	setp.lt.f32 	%p1470, %f8, 0f4086232B;
	@%p1470 bra 	$L__BB0_1009;
	setp.gt.f64 	%p1471, %fd1237, 0d0000000000000000;
	mov.f64 	%fd3020, 0d7FF0000000000000;
	sub.f64 	%fd3021, %fd3020, %fd1237;
	selp.f64 	%fd4117, 0d0000000000000000, %fd3021, %p1471;
	setp.geu.f32 	%p1472, %f8, 0f40874800;
	@%p1472 bra 	$L__BB0_1009;
	shr.u32 	%r2240, %r298, 31;
	add.s32 	%r2241, %r298, %r2240;
	shr.s32 	%r2242, %r2241, 1;
	shl.b32 	%r2243, %r2242, 20;
	add.s32 	%r2244, %r300, %r2243;
	mov.b64 	%fd3022, {%r299, %r2244};
	sub.s32 	%r2245, %r298, %r2242;
	shl.b32 	%r2246, %r2245, 20;
	add.s32 	%r2247, %r2246, 1072693248;
	mov.b32 	%r2248, 0;
	mov.b64 	%fd3023, {%r2248, %r2247};
	mul.f64 	%fd4117, %fd3023, %fd3022;
$L__BB0_1009:
	ld.param.u32 	%r3390, [_Z11distributordPdS_ii_param_3];
	add.s32 	%r301, %r3390, -1;
	mul.f64 	%fd3024, %fd999, 0dC043BD3CC9BE45DC;
	mul.f64 	%fd3025, %fd3024, %fd4117;
	fma.rn.f64 	%fd3026, %fd499, 0d3FEC23E39189614C, %fd4258;
	mul.f64 	%fd3027, %fd747, 0d400A37B2A108BD3C;
	sub.f64 	%fd3028, %fd3026, %fd3027;
	fma.rn.f64 	%fd3029, %fd995, 0d400A912FE408DB10, %fd3028;
	mul.f64 	%fd1242, %fd3841, %fd3029;
	mul.f64 	%fd1243, %fd3841, %fd1157;
	fma.rn.f64 	%fd3030, %fd500, 0d3FEC23E39189614C, %fd4256;
	mul.f64 	%fd3031, %fd748, 0d400A37B2A108BD3C;
	sub.f64 	%fd3032, %fd3030, %fd3031;
	fma.rn.f64 	%fd3033, %fd997, 0d400A912FE408DB10, %fd3032;
	mul.f64 	%fd1244, %fd3841, %fd3033;
	mul.f64 	%fd1245, %fd3841, %fd3025;
	mul.f64 	%fd3034, %fd3841, %fd4258;
	fma.rn.f64 	%fd3035, %fd3034, 0d4000425ED097B426, %fd4259;
	fma.rn.f64 	%fd3036, %fd499, 0d3FD0000000000000, %fd4258;
	mul.f64 	%fd3037, %fd3841, %fd3036;
	mul.f64 	%fd3038, %fd3037, 0d4020000000000000;
	sub.f64 	%fd3039, %fd3035, %fd3038;
	fma.rn.f64 	%fd3040, %fd994, 0d401CB1A72C69CB1A, %fd3039;
	mul.f64 	%fd3041, %fd1242, 0d3FCA5AD296B4A5AD;
	sub.f64 	%fd1246, %fd3040, %fd3041;
	mul.f64 	%fd3042, %fd3841, %fd4256;
	fma.rn.f64 	%fd3043, %fd3042, 0d4000425ED097B426, %fd4257;
	fma.rn.f64 	%fd3044, %fd500, 0d3FD0000000000000, %fd4256;
	mul.f64 	%fd3045, %fd3841, %fd3044;
	mul.f64 	%fd3046, %fd3045, 0d4020000000000000;
	sub.f64 	%fd3047, %fd3043, %fd3046;
	fma.rn.f64 	%fd3048, %fd996, 0d401CB1A72C69CB1A, %fd3047;
	mul.f64 	%fd3049, %fd1244, 0d3FCA5AD296B4A5AD;
	sub.f64 	%fd1247, %fd3048, %fd3049;
	add.f64 	%fd3840, %fd253, %fd3841;
	mul.f64 	%fd1249, %fd248, 0d3FE0000000000000;
	setp.geu.f64 	%p1473, %fd3840, %fd1249;
	@%p1473 bra 	$L__BB0_1038;
	ld.param.u32 	%r3394, [_Z11distributordPdS_ii_param_3];
	setp.lt.s32 	%p1512, %r3394, 1;
	sub.f64 	%fd1250, %fd1249, %fd3840;
	mov.f64 	%fd4123, 0d0000000000000000;
	@%p1512 bra 	$L__BB0_1037;
	setp.eq.s32 	%p1513, %r301, 0;
	{
	.reg .b32 %temp; 
	mov.b64 	{%temp, %r302}, %fd1250;
	}
	abs.f64 	%fd1251, %fd1250;
	mov.f64 	%fd4123, 0d0000000000000000;
	mov.b32 	%r3511, 0;
	@%p1513 bra 	$L__BB0_1028;
	mov.f64 	%fd4123, 0d0000000000000000;
	mov.b32 	%r3510, 0;
$L__BB0_1013:
	setp.neu.f64 	%p1514, %fd1250, 0d0000000000000000;
	setp.lt.s32 	%p1515, %r302, 0;
	mul.wide.u32 	%rd487, %r3510, 8;
	add.s64 	%rd488, %rd153, %rd487;
	ld.f64 	%fd1253, [%rd488];
	add.s32 	%r2301, %r3510, 1;
	cvt.rn.f64.u32 	%fd1254, %r2301;
	{
	.reg .b32 %temp; 
	mov.b64 	{%temp, %r304}, %fd1254;
	}
	shr.u32 	%r2302, %r304, 20;
	and.b32  	%r2303, %r2302, 2047;
	add.s32 	%r2304, %r2303, -1012;
	mov.b64 	%rd489, %fd1254;
	shl.b64 	%rd490, %rd489, %r2304;
	setp.eq.s64 	%p1516, %rd490, -9223372036854775808;
	{ // callseq 111, 0
	.param .b64 param0;
	st.param.f64 	[param0], %fd1251;
	.param .b64 param1;
	st.param.f64 	[param1], %fd1254;
	.param .b64 retval0;
	call.uni (retval0), 
	__internal_accurate_pow, 
	(
	param0, 
	param1
	);
	ld.param.f64 	%fd3076, [retval0];
	} // callseq 111
	and.pred  	%p96, %p1515, %p1516;
	neg.f64 	%fd3078, %fd3076;
	selp.f64 	%fd4120, %fd3078, %fd3076, %p96;
	@%p1514 bra 	$L__BB0_1015;
	selp.b32 	%r2305, %r302, 0, %p1516;
	setp.lt.s32 	%p1518, %r304, 0;
	or.b32  	%r2306, %r2305, 2146435072;
	selp.b32 	%r2307, %r2306, %r2305, %p1518;
	mov.b32 	%r2308, 0;
	mov.b64 	%fd4120, {%r2308, %r2307};
$L__BB0_1015:
	add.f64 	%fd3079, %fd1250, %fd1254;
	{
	.reg .b32 %temp; 
	mov.b64 	{%temp, %r2309}, %fd3079;
	}
	and.b32  	%r2310, %r2309, 2146435072;
	setp.ne.s32 	%p1519, %r2310, 2146435072;
	@%p1519 bra 	$L__BB0_1020;
	setp.num.f64 	%p1520, %fd1250, %fd1250;
	@%p1520 bra 	$L__BB0_1018;
	add.rn.f64 	%fd4120, %fd1250, %fd1254;
	bra.uni 	$L__BB0_1020;
$L__BB0_1018:
	setp.neu.f64 	%p1521, %fd1251, 0d7FF0000000000000;
	@%p1521 bra 	$L__BB0_1020;
	setp.lt.s32 	%p1522, %r304, 0;
	selp.b32 	%r2311, 0, 2146435072, %p1522;
	and.b32  	%r2312, %r304, 2147483647;
	setp.ne.s32 	%p1523, %r2312, 1071644672;
	or.b32  	%r2313, %r2311, -2147483648;
	selp.b32 	%r2314, %r2313, %r2311, %p1523;
	selp.b32 	%r2315, %r2314, %r2311, %p96;
	mov.b32 	%r2316, 0;
	mov.b64 	%fd4120, {%r2316, %r2315};
$L__BB0_1020:
	setp.eq.f64 	%p1524, %fd1250, 0d3FF0000000000000;
	selp.f64 	%fd3080, 0d3FF0000000000000, %fd4120, %p1524;
	div.rn.f64 	%fd3081, %fd1253, %fd1254;
	fma.rn.f64 	%fd1261, %fd3081, %fd3080, %fd4123;
	mul.wide.u32 	%rd491, %r3510, 8;
	add.s64 	%rd492, %rd153, %rd491;
	ld.f64 	%fd1262, [%rd492+8];
	add.s32 	%r3510, %r3510, 2;
	cvt.rn.f64.u32 	%fd1263, %r3510;
	{
	.reg .b32 %temp; 
	mov.b64 	{%temp, %r306}, %fd1263;
	}
	shr.u32 	%r2317, %r306, 20;
	and.b32  	%r2318, %r2317, 2047;
	add.s32 	%r2319, %r2318, -1012;
	mov.b64 	%rd493, %fd1263;
	shl.b64 	%rd494, %rd493, %r2319;
	setp.eq.s64 	%p1527, %rd494, -9223372036854775808;
	{ // callseq 112, 0
	.param .b64 param0;
	st.param.f64 	[param0], %fd1251;
	.param .b64 param1;
	st.param.f64 	[param1], %fd1263;
	.param .b64 retval0;
	call.uni (retval0), 
	__internal_accurate_pow, 
	(
	param0, 
	param1
	);
	ld.param.f64 	%fd3082, [retval0];
	} // callseq 112
	and.pred  	%p97, %p1515, %p1527;
	neg.f64 	%fd3084, %fd3082;
	selp.f64 	%fd4122, %fd3084, %fd3082, %p97;
	@%p1514 bra 	$L__BB0_1022;
	selp.b32 	%r2320, %r302, 0, %p1527;
	setp.lt.s32 	%p1529, %r306, 0;
	or.b32  	%r2321, %r2320, 2146435072;
	selp.b32 	%r2322, %r2321, %r2320, %p1529;
	mov.b32 	%r2323, 0;
	mov.b64 	%fd4122, {%r2323, %r2322};
$L__BB0_1022:
	add.f64 	%fd3085, %fd1250, %fd1263;
	{
	.reg .b32 %temp; 
	mov.b64 	{%temp, %r2324}, %fd3085;
	}
	and.b32  	%r2325, %r2324, 2146435072;
	setp.ne.s32 	%p1530, %r2325, 2146435072;
	@%p1530 bra 	$L__BB0_1027;
	setp.nan.f64 	%p1531, %fd1250, %fd1250;
	@%p1531 bra 	$L__BB0_1026;
	setp.neu.f64 	%p1532, %fd1251, 0d7FF0000000000000;
	@%p1532 bra 	$L__BB0_1027;
	setp.lt.s32 	%p1533, %r306, 0;
	selp.b32 	%r2326, 0, 2146435072, %p1533;
	and.b32  	%r2327, %r306, 2147483647;
	setp.ne.s32 	%p1534, %r2327, 1071644672;
	or.b32  	%r2328, %r2326, -2147483648;
	selp.b32 	%r2329, %r2328, %r2326, %p1534;
	selp.b32 	%r2330, %r2329, %r2326, %p97;
	mov.b32 	%r2331, 0;
	mov.b64 	%fd4122, {%r2331, %r2330};
	bra.uni 	$L__BB0_1027;
$L__BB0_1026:
	add.rn.f64 	%fd4122, %fd1250, %fd1263;
$L__BB0_1027:
	ld.param.u32 	%r3395, [_Z11distributordPdS_ii_param_3];
	selp.f64 	%fd3086, 0d3FF0000000000000, %fd4122, %p1524;
	div.rn.f64 	%fd3087, %fd1262, %fd1263;
	fma.rn.f64 	%fd4123, %fd3087, %fd3086, %fd1261;
	and.b32  	%r3511, %r3395, 2147483646;
	setp.ne.s32 	%p1536, %r3510, %r3511;
	@%p1536 bra 	$L__BB0_1013;
$L__BB0_1028:
	ld.param.u32 	%r3396, [_Z11distributordPdS_ii_param_3];
	and.b32  	%r2332, %r3396, 1;
	setp.eq.b32 	%p1537, %r2332, 1;
	not.pred 	%p1538, %p1537;
	@%p1538 bra 	$L__BB0_1037;
	setp.neu.f64 	%p1539, %fd1250, 0d0000000000000000;
	setp.lt.s32 	%p1540, %r302, 0;
	mul.wide.u32 	%rd495, %r3511, 8;
	add.s64 	%rd496, %rd153, %rd495;
	ld.f64 	%fd1273, [%rd496];
	add.s32 	%r2333, %r3511, 1;
	cvt.rn.f64.u32 	%fd1274, %r2333;
	{
	.reg .b32 %temp; 
	mov.b64 	{%temp, %r309}, %fd1274;
	}
	shr.u32 	%r2334, %r309, 20;
	and.b32  	%r2335, %r2334, 2047;
	add.s32 	%r2336, %r2335, -1012;
	mov.b64 	%rd497, %fd1274;
	shl.b64 	%rd498, %rd497, %r2336;
	setp.eq.s64 	%p1541, %rd498, -9223372036854775808;
	{ // callseq 113, 0
	.param .b64 param0;
	st.param.f64 	[param0], %fd1251;
	.param .b64 param1;
	st.param.f64 	[param1], %fd1274;
	.param .b64 retval0;
	call.uni (retval0), 
	__internal_accurate_pow, 
	(
	param0, 
	param1
	);
	ld.param.f64 	%fd3088, [retval0];
	} // callseq 113
	and.pred  	%p98, %p1540, %p1541;
	neg.f64 	%fd3090, %fd3088;
	selp.f64 	%fd4126, %fd3090, %fd3088, %p98;
	@%p1539 bra 	$L__BB0_1031;
	selp.b32 	%r2337, %r302, 0, %p1541;
	setp.lt.s32 	%p1543, %r309, 0;
	or.b32  	%r2338, %r2337, 2146435072;
	selp.b32 	%r2339, %r2338, %r2337, %p1543;
	mov.b32 	%r2340, 0;
	mov.b64 	%fd4126, {%r2340, %r2339};
$L__BB0_1031:
	add.f64 	%fd3091, %fd1250, %fd1274;
	{
	.reg .b32 %temp; 
	mov.b64 	{%temp, %r2341}, %fd3091;
	}
	and.b32  	%r2342, %r2341, 2146435072;
	setp.ne.s32 	%p1544, %r2342, 2146435072;
	@%p1544 bra 	$L__BB0_1036;
	setp.nan.f64 	%p1545, %fd1250, %fd1250;
	@%p1545 bra 	$L__BB0_1035;
	setp.neu.f64 	%p1546, %fd1251, 0d7FF0000000000000;
	@%p1546 bra 	$L__BB0_1036;
	setp.lt.s32 	%p1547, %r309, 0;
	selp.b32 	%r2343, 0, 2146435072, %p1547;
	and.b32  	%r2344, %r309, 2147483647;
	setp.ne.s32 	%p1548, %r2344, 1071644672;
	or.b32  	%r2345, %r2343, -2147483648;
	selp.b32 	%r2346, %r2345, %r2343, %p1548;
	selp.b32 	%r2347, %r2346, %r2343, %p98;
	mov.b32 	%r2348, 0;
	mov.b64 	%fd4126, {%r2348, %r2347};
	bra.uni 	$L__BB0_1036;
$L__BB0_1035:
	add.rn.f64 	%fd4126, %fd1250, %fd1274;
$L__BB0_1036:
	setp.eq.f64 	%p1549, %fd1250, 0d3FF0000000000000;
	selp.f64 	%fd3092, 0d3FF0000000000000, %fd4126, %p1549;
	div.rn.f64 	%fd3093, %fd1273, %fd1274;
	fma.rn.f64 	%fd4123, %fd3093, %fd3092, %fd4123;
$L__BB0_1037:
	sub.f64 	%fd4138, %fd255, %fd4123;
	bra.uni 	$L__BB0_1066;
$L__BB0_1038:
	ld.param.u32 	%r3391, [_Z11distributordPdS_ii_param_3];
	setp.lt.s32 	%p1474, %r3391, 1;
	sub.f64 	%fd1284, %fd3840, %fd1249;
	mov.f64 	%fd4133, 0d0000000000000000;
	@%p1474 bra 	$L__BB0_1065;
	setp.eq.s32 	%p1475, %r301, 0;
	{
	.reg .b32 %temp; 
	mov.b64 	{%temp, %r310}, %fd1284;
	}
	abs.f64 	%fd1285, %fd1284;
	mov.f64 	%fd4133, 0d0000000000000000;
	mov.b32 	%r3513, 0;
	@%p1475 bra 	$L__BB0_1056;
	mov.f64 	%fd4133, 0d0000000000000000;
	mov.b32 	%r3512, 0;
$L__BB0_1041:
	setp.neu.f64 	%p1476, %fd1284, 0d0000000000000000;
	setp.lt.s32 	%p1477, %r310, 0;
	mul.wide.u32 	%rd475, %r3512, 8;
	add.s64 	%rd476, %rd153, %rd475;
	ld.f64 	%fd1287, [%rd476];
	add.s32 	%r2251, %r3512, 1;
	cvt.rn.f64.u32 	%fd1288, %r2251;
	{
	.reg .b32 %temp; 
	mov.b64 	{%temp, %r312}, %fd1288;
	}
	shr.u32 	%r2252, %r312, 20;
	and.b32  	%r2253, %r2252, 2047;
	add.s32 	%r2254, %r2253, -1012;
	mov.b64 	%rd477, %fd1288;
	shl.b64 	%rd478, %rd477, %r2254;
	setp.eq.s64 	%p1478, %rd478, -9223372036854775808;
	{ // callseq 108, 0
	.param .b64 param0;
	st.param.f64 	[param0], %fd1285;
	.param .b64 param1;
	st.param.f64 	[param1], %fd1288;
	.param .b64 retval0;
	call.uni (retval0), 
	__internal_accurate_pow, 
	(
	param0, 
	param1
	);
	ld.param.f64 	%fd3054, [retval0];
	} // callseq 108
	and.pred  	%p99, %p1477, %p1478;
	neg.f64 	%fd3056, %fd3054;
	selp.f64 	%fd4130, %fd3056, %fd3054, %p99;
	@%p1476 bra 	$L__BB0_1043;
	selp.b32 	%r2255, %r310, 0, %p1478;
	setp.lt.s32 	%p1480, %r312, 0;
	or.b32  	%r2256, %r2255, 2146435072;
	selp.b32 	%r2257, %r2256, %r2255, %p1480;
	mov.b32 	%r2258, 0;
	mov.b64 	%fd4130, {%r2258, %r2257};
$L__BB0_1043:
	add.f64 	%fd3057, %fd1284, %fd1288;
	{
	.reg .b32 %temp; 
	mov.b64 	{%temp, %r2259}, %fd3057;
	}
	and.b32  	%r2260, %r2259, 2146435072;
	setp.ne.s32 	%p1481, %r2260, 2146435072;
	@%p1481 bra 	$L__BB0_1048;
	setp.num.f64 	%p1482, %fd1284, %fd1284;
	@%p1482 bra 	$L__BB0_1046;
	add.rn.f64 	%fd4130, %fd1284, %fd1288;
	bra.uni 	$L__BB0_1048;
$L__BB0_1046:
	setp.neu.f64 	%p1483, %fd1285, 0d7FF0000000000000;
	@%p1483 bra 	$L__BB0_1048;
	setp.lt.s32 	%p1484, %r312, 0;
	selp.b32 	%r2261, 0, 2146435072, %p1484;
	and.b32  	%r2262, %r312, 2147483647;
	setp.ne.s32 	%p1485, %r2262, 1071644672;
	or.b32  	%r2263, %r2261, -2147483648;
	selp.b32 	%r2264, %r2263, %r2261, %p1485;
	selp.b32 	%r2265, %r2264, %r2261, %p99;
	mov.b32 	%r2266, 0;
	mov.b64 	%fd4130, {%r2266, %r2265};
$L__BB0_1048:
	setp.eq.f64 	%p1486, %fd1284, 0d3FF0000000000000;
	selp.f64 	%fd3058, 0d3FF0000000000000, %fd4130, %p1486;
	div.rn.f64 	%fd3059, %fd1287, %fd1288;
	fma.rn.f64 	%fd1295, %fd3059, %fd3058, %fd4133;
	mul.wide.u32 	%rd479, %r3512, 8;
	add.s64 	%rd480, %rd153, %rd479;
	ld.f64 	%fd1296, [%rd480+8];
	add.s32 	%r3512, %r3512, 2;
	cvt.rn.f64.u32 	%fd1297, %r3512;
	{
	.reg .b32 %temp; 
	mov.b64 	{%temp, %r314}, %fd1297;
	}
	shr.u32 	%r2267, %r314, 20;
	and.b32  	%r2268, %r2267, 2047;
	add.s32 	%r2269, %r2268, -1012;
	mov.b64 	%rd481, %fd1297;
	shl.b64 	%rd482, %rd481, %r2269;
	setp.eq.s64 	%p1489, %rd482, -9223372036854775808;
	{ // callseq 109, 0
	.param .b64 param0;
	st.param.f64 	[param0], %fd1285;
	.param .b64 param1;
	st.param.f64 	[param1], %fd1297;
	.param .b64 retval0;
	call.uni (retval0), 
	__internal_accurate_pow, 
	(
	param0, 
	param1
	);
	ld.param.f64 	%fd3060, [retval0];
	} // callseq 109
	and.pred  	%p100, %p1477, %p1489;
	neg.f64 	%fd3062, %fd3060;
	selp.f64 	%fd4132, %fd3062, %fd3060, %p100;
	@%p1476 bra 	$L__BB0_1050;
	selp.b32 	%r2270, %r310, 0, %p1489;
	setp.lt.s32 	%p1491, %r314, 0;
	or.b32  	%r2271, %r2270, 2146435072;
	selp.b32 	%r2272, %r2271, %r2270, %p1491;
	mov.b32 	%r2273, 0;
	mov.b64 	%fd4132, {%r2273, %r2272};
$L__BB0_1050:
	add.f64 	%fd3063, %fd1284, %fd1297;
	{
	.reg .b32 %temp; 
	mov.b64 	{%temp, %r2274}, %fd3063;
	}
	and.b32  	%r2275, %r2274, 2146435072;
	setp.ne.s32 	%p1492, %r2275, 2146435072;
	@%p1492 bra 	$L__BB0_1055;
	setp.nan.f64 	%p1493, %fd1284, %fd1284;
	@%p1493 bra 	$L__BB0_1054;
	setp.neu.f64 	%p1494, %fd1285, 0d7FF0000000000000;
	@%p1494 bra 	$L__BB0_1055;
	setp.lt.s32 	%p1495, %r314, 0;
	selp.b32 	%r2276, 0, 2146435072, %p1495;
	and.b32  	%r2277, %r314, 2147483647;
	setp.ne.s32 	%p1496, %r2277, 1071644672;
	or.b32  	%r2278, %r2276, -2147483648;
	selp.b32 	%r2279, %r2278, %r2276, %p1496;
	selp.b32 	%r2280, %r2279, %r2276, %p100;
	mov.b32 	%r2281, 0;
	mov.b64 	%fd4132, {%r2281, %r2280};
	bra.uni 	$L__BB0_1055;
$L__BB0_1054:
	add.rn.f64 	%fd4132, %fd1284, %fd1297;
$L__BB0_1055:
	ld.param.u32 	%r3392, [_Z11distributordPdS_ii_param_3];
	selp.f64 	%fd3064, 0d3FF0000000000000, %fd4132, %p1486;
	div.rn.f64 	%fd3065, %fd1296, %fd1297;
	fma.rn.f64 	%fd4133, %fd3065, %fd3064, %fd1295;
	and.b32  	%r3513, %r3392, 2147483646;
	setp.ne.s32 	%p1498, %r3512, %r3513;
	@%p1498 bra 	$L__BB0_1041;
$L__BB0_1056:
	ld.param.u32 	%r3393, [_Z11distributordPdS_ii_param_3];
	and.b32  	%r2282, %r3393, 1;
	setp.eq.b32 	%p1499, %r2282, 1;
	not.pred 	%p1500, %p1499;
	@%p1500 bra 	$L__BB0_1065;
	setp.neu.f64 	%p1501, %fd1284, 0d0000000000000000;
	setp.lt.s32 	%p1502, %r310, 0;
	mul.wide.u32 	%rd483, %r3513, 8;
	add.s64 	%rd484, %rd153, %rd483;
	ld.f64 	%fd1307, [%rd484];
	add.s32 	%r2283, %r3513, 1;
	cvt.rn.f64.u32 	%fd1308, %r2283;
	{
	.reg .b32 %temp; 
	mov.b64 	{%temp, %r317}, %fd1308;
	}
	shr.u32 	%r2284, %r317, 20;
	and.b32  	%r2285, %r2284, 2047;
	add.s32 	%r2286, %r2285, -1012;
	mov.b64 	%rd485, %fd1308;
	shl.b64 	%rd486, %rd485, %r2286;
	setp.eq.s64 	%p1503, %rd486, -9223372036854775808;
	{ // callseq 110, 0
	.param .b64 param0;
	st.param.f64 	[param0], %fd1285;
	.param .b64 param1;
	st.param.f64 	[param1], %fd1308;
	.param .b64 retval0;
	call.uni (retval0), 
	__internal_accurate_pow, 
	(
	param0, 
	param1
	);
	ld.param.f64 	%fd3066, [retval0];
	} // callseq 110
	and.pred  	%p101, %p1502, %p1503;
	neg.f64 	%fd3068, %fd3066;
	selp.f64 	%fd4136, %fd3068, %fd3066, %p101;
	@%p1501 bra 	$L__BB0_1059;
	selp.b32 	%r2287, %r310, 0, %p1503;
	setp.lt.s32 	%p1505, %r317, 0;
	or.b32  	%r2288, %r2287, 2146435072;
	selp.b32 	%r2289, %r2288, %r2287, %p1505;
	mov.b32 	%r2290, 0;
	mov.b64 	%fd4136, {%r2290, %r2289};
$L__BB0_1059:
	add.f64 	%fd3069, %fd1284, %fd1308;
	{
	.reg .b32 %temp; 
	mov.b64 	{%temp, %r2291}, %fd3069;
	}
	and.b32  	%r2292, %r2291, 2146435072;
	setp.ne.s32 	%p1506, %r2292, 2146435072;
	@%p1506 bra 	$L__BB0_1064;
	setp.nan.f64 	%p1507, %fd1284, %fd1284;
	@%p1507 bra 	$L__BB0_1063;
	setp.neu.f64 	%p1508, %fd1285, 0d7FF0000000000000;
	@%p1508 bra 	$L__BB0_1064;
	setp.lt.s32 	%p1509, %r317, 0;
	selp.b32 	%r2293, 0, 2146435072, %p1509;
	and.b32  	%r2294, %r317, 2147483647;
	setp.ne.s32 	%p1510, %r2294, 1071644672;
	or.b32  	%r2295, %r2293, -2147483648;
	selp.b32 	%r2296, %r2295, %r2293, %p1510;
	selp.b32 	%r2297, %r2296, %r2293, %p101;
	mov.b32 	%r2298, 0;
	mov.b64 	%fd4136, {%r2298, %r2297};
	bra.uni 	$L__BB0_1064;
$L__BB0_1063:
	add.rn.f64 	%fd4136, %fd1284, %fd1308;
$L__BB0_1064:
	setp.eq.f64 	%p1511, %fd1284, 0d3FF0000000000000;
	selp.f64 	%fd3070, 0d3FF0000000000000, %fd4136, %p1511;
	div.rn.f64 	%fd3071, %fd1307, %fd1308;
	fma.rn.f64 	%fd4133, %fd3071, %fd3070, %fd4133;
$L__BB0_1065:
	add.f64 	%fd4138, %fd255, %fd4133;
$L__BB0_1066:
	ld.param.u32 	%r3397, [_Z11distributordPdS_ii_param_3];
	add.s32 	%r318, %r3397, -1;
	mul.f64 	%fd1319, %fd248, 0d3FE0000000000000;
	setp.geu.f64 	%p1550, %fd3840, %fd1319;
	sub.f64 	%fd1320, %fd1246, %fd4138;
	@%p1550 bra 	$L__BB0_1095;
	ld.param.u32 	%r3401, [_Z11distributordPdS_ii_param_3];
	setp.lt.s32 	%p1589, %r3401, 1;
	sub.f64 	%fd1321, %fd1319, %fd3840;
	mov.f64 	%fd4144, 0d0000000000000000;
	@%p1589 bra 	$L__BB0_1094;
	setp.eq.s32 	%p1590, %r318, 0;
	{
	.reg .b32 %temp; 
	mov.b64 	{%temp, %r319}, %fd1321;
	}
	abs.f64 	%fd1322, %fd1321;
	mov.f64 	%fd4144, 0d0000000000000000;
	mov.b32 	%r3515, 0;
	@%p1590 bra 	$L__BB0_1085;
	mov.f64 	%fd4144, 0d0000000000000000;
	mov.b32 	%r3514, 0;
$L__BB0_1070:
	setp.neu.f64 	%p1591, %fd1321, 0d0000000000000000;
	setp.lt.s32 	%p1592, %r319, 0;
	mul.wide.u32 	%rd517, %r3514, 8;
	add.s64 	%rd518, %rd153, %rd517;
	ld.f64 	%fd1324, [%rd518];
	add.s32 	%r2407, %r3514, 1;
	cvt.rn.f64.u32 	%fd1325, %r2407;
	{
	.reg .b32 %temp; 
	mov.b64 	{%temp, %r321}, %fd1325;
	}
	shr.u32 	%r2408, %r321, 20;
	and.b32  	%r2409, %r2408, 2047;
	add.s32 	%r2410, %r2409, -1012;
	mov.b64 	%rd519, %fd1325;
	shl.b64 	%rd520, %rd519, %r2410;
	setp.eq.s64 	%p1593, %rd520, -9223372036854775808;
	{ // callseq 117, 0
	.param .b64 param0;
	st.param.f64 	[param0], %fd1322;
	.param .b64 param1;
	st.param.f64 	[param1], %fd1325;
	.param .b64 retval0;
	call.uni (retval0), 
	__internal_accurate_pow, 
	(
	param0, 
	param1
	);
	ld.param.f64 	%fd3120, [retval0];
	} // callseq 117
	and.pred  	%p102, %p1592, %p1593;
	neg.f64 	%fd3122, %fd3120;
	selp.f64 	%fd4141, %fd3122, %fd3120, %p102;
	@%p1591 bra 	$L__BB0_1072;
	mov.b64 	%rd522, %fd1325;
	shr.u32 	%r2411, %r321, 20;
	and.b32  	%r2412, %r2411, 2047;
	add.s32 	%r2413, %r2412, -1012;
	shl.b64 	%rd523, %rd522, %r2413;
	setp.eq.s64 	%p1594, %rd523, -9223372036854775808;
	selp.b32 	%r2414, %r319, 0, %p1594;
	setp.lt.s32 	%p1595, %r321, 0;
	or.b32  	%r2415, %r2414, 2146435072;
	selp.b32 	%r2416, %r2415, %r2414, %p1595;
	mov.b32 	%r2417, 0;
	mov.b64 	%fd4141, {%r2417, %r2416};
$L__BB0_1072:
	add.f64 	%fd3123, %fd1321, %fd1325;
	{
	.reg .b32 %temp; 
	mov.b64 	{%temp, %r2418}, %fd3123;
	}
	and.b32  	%r2419, %r2418, 2146435072;
	setp.ne.s32 	%p1596, %r2419, 2146435072;
	@%p1596 bra 	$L__BB0_1077;
	setp.num.f64 	%p1597, %fd1321, %fd1321;
	@%p1597 bra 	$L__BB0_1075;
	add.rn.f64 	%fd4141, %fd1321, %fd1325;
	bra.uni 	$L__BB0_1077;
$L__BB0_1075:
	setp.neu.f64 	%p1598, %fd1322, 0d7FF0000000000000;
	@%p1598 bra 	$L__BB0_1077;
	setp.lt.s32 	%p1599, %r321, 0;
	selp.b32 	%r2420, 0, 2146435072, %p1599;
	and.b32  	%r2421, %r321, 2147483647;
	setp.ne.s32 	%p1600, %r2421, 1071644672;
	or.b32  	%r2422, %r2420, -2147483648;
	selp.b32 	%r2423, %r2422, %r2420, %p1600;
	selp.b32 	%r2424, %r2423, %r2420, %p102;
	mov.b32 	%r2425, 0;
	mov.b64 	%fd4141, {%r2425, %r2424};
$L__BB0_1077:
	setp.eq.f64 	%p1601, %fd1321, 0d3FF0000000000000;
	selp.f64 	%fd3124, 0d3FF0000000000000, %fd4141, %p1601;
	div.rn.f64 	%fd3125, %fd1324, %fd1325;
	fma.rn.f64 	%fd1332, %fd3125, %fd3124, %fd4144;
	mul.wide.u32 	%rd524, %r3514, 8;
	add.s64 	%rd525, %rd153, %rd524;
	ld.f64 	%fd1333, [%rd525+8];
	add.s32 	%r3514, %r3514, 2;
	cvt.rn.f64.u32 	%fd1334, %r3514;
	{
	.reg .b32 %temp; 
	mov.b64 	{%temp, %r323}, %fd1334;
	}
	shr.u32 	%r2426, %r323, 20;
	and.b32  	%r2427, %r2426, 2047;
	add.s32 	%r2428, %r2427, -1012;
	mov.b64 	%rd526, %fd1334;
	shl.b64 	%rd527, %rd526, %r2428;
	setp.eq.s64 	%p1604, %rd527, -9223372036854775808;
	{ // callseq 118, 0
	.param .b64 param0;
	st.param.f64 	[param0], %fd1322;
	.param .b64 param1;
	st.param.f64 	[param1], %fd1334;
	.param .b64 retval0;
	call.uni (retval0), 
	__internal_accurate_pow, 
	(
	param0, 
	param1
	);
	ld.param.f64 	%fd3126, [retval0];
	} // callseq 118
	and.pred  	%p103, %p1592, %p1604;
	neg.f64 	%fd3128, %fd3126;
	selp.f64 	%fd4143, %fd3128, %fd3126, %p103;
	@%p1591 bra 	$L__BB0_1079;
	mov.b64 	%rd529, %fd1334;
	shr.u32 	%r2429, %r323, 20;
	and.b32  	%r2430, %r2429, 2047;
	add.s32 	%r2431, %r2430, -1012;
	shl.b64 	%rd530, %rd529, %r2431;
	setp.eq.s64 	%p1605, %rd530, -9223372036854775808;
	selp.b32 	%r2432, %r319, 0, %p1605;
	setp.lt.s32 	%p1606, %r323, 0;
	or.b32  	%r2433, %r2432, 2146435072;
	selp.b32 	%r2434, %r2433, %r2432, %p1606;
	mov.b32 	%r2435, 0;
	mov.b64 	%fd4143, {%r2435, %r2434};
$L__BB0_1079:
	add.f64 	%fd3129, %fd1321, %fd1334;
	{
	.reg .b32 %temp; 
	mov.b64 	{%temp, %r2436}, %fd3129;
	}
	and.b32  	%r2437, %r2436, 2146435072;
	setp.ne.s32 	%p1607, %r2437, 2146435072;
	@%p1607 bra 	$L__BB0_1084;
	setp.nan.f64 	%p1608, %fd1321, %fd1321;
	@%p1608 bra 	$L__BB0_1083;
	setp.neu.f64 	%p1609, %fd1322, 0d7FF0000000000000;
	@%p1609 bra 	$L__BB0_1084;
	setp.lt.s32 	%p1610, %r323, 0;
	selp.b32 	%r2438, 0, 2146435072, %p1610;
	and.b32  	%r2439, %r323, 2147483647;
	setp.ne.s32 	%p1611, %r2439, 1071644672;
	or.b32  	%r2440, %r2438, -2147483648;
	selp.b32 	%r2441, %r2440, %r2438, %p1611;
	selp.b32 	%r2442, %r2441, %r2438, %p103;
	mov.b32 	%r2443, 0;
	mov.b64 	%fd4143, {%r2443, %r2442};
	bra.uni 	$L__BB0_1084;
$L__BB0_1083:
	add.rn.f64 	%fd4143, %fd1321, %fd1334;
$L__BB0_1084:
	ld.param.u32 	%r3402, [_Z11distributordPdS_ii_param_3];
	selp.f64 	%fd3130, 0d3FF0000000000000, %fd4143, %p1601;
	div.rn.f64 	%fd3131, %fd1333, %fd1334;
	fma.rn.f64 	%fd4144, %fd3131, %fd3130, %fd1332;
	and.b32  	%r3515, %r3402, 2147483646;
	setp.ne.s32 	%p1613, %r3514, %r3515;
	@%p1613 bra 	$L__BB0_1070;
$L__BB0_1085:
	ld.param.u32 	%r3403, [_Z11distributordPdS_ii_param_3];
	and.b32  	%r2444, %r3403, 1;
	setp.eq.b32 	%p1614, %r2444, 1;
	not.pred 	%p1615, %p1614;
	@%p1615 bra 	$L__BB0_1094;
	setp.neu.f64 	%p1616, %fd1321, 0d0000000000000000;
	setp.lt.s32 	%p1617, %r319, 0;
	mul.wide.u32 	%rd531, %r3515, 8;
	add.s64 	%rd532, %rd153, %rd531;
	ld.f64 	%fd1344, [%rd532];
	add.s32 	%r2445, %r3515, 1;
	cvt.rn.f64.u32 	%fd1345, %r2445;
	{
	.reg .b32 %temp; 
	mov.b64 	{%temp, %r326}, %fd1345;
	}
	shr.u32 	%r2446, %r326, 20;
	and.b32  	%r2447, %r2446, 2047;
	add.s32 	%r2448, %r2447, -1012;
	mov.b64 	%rd533, %fd1345;
	shl.b64 	%rd534, %rd533, %r2448;
	setp.eq.s64 	%p1618, %rd534, -9223372036854775808;
	{ // callseq 119, 0
	.param .b64 param0;
	st.param.f64 	[param0], %fd1322;
	.param .b64 param1;
	st.param.f64 	[param1], %fd1345;
	.param .b64 retval0;
	call.uni (retval0), 
	__internal_accurate_pow, 
	(
	param0, 
	param1
	);
	ld.param.f64 	%fd3132, [retval0];
	} // callseq 119
	and.pred  	%p104, %p1617, %p1618;
	neg.f64 	%fd3134, %fd3132;
	selp.f64 	%fd4147, %fd3134, %fd3132, %p104;
	@%p1616 bra 	$L__BB0_1088;
	selp.b32 	%r2449, %r319, 0, %p1618;
	setp.lt.s32 	%p1620, %r326, 0;
	or.b32  	%r2450, %r2449, 2146435072;
	selp.b32 	%r2451, %r2450, %r2449, %p1620;
	mov.b32 	%r2452, 0;
	mov.b64 	%fd4147, {%r2452, %r2451};
$L__BB0_1088:
	add.f64 	%fd3135, %fd1321, %fd1345;
	{
	.reg .b32 %temp; 
	mov.b64 	{%temp, %r2453}, %fd3135;
	}
	and.b32  	%r2454, %r2453, 2146435072;
	setp.ne.s32 	%p1621, %r2454, 2146435072;
	@%p1621 bra 	$L__BB0_1093;
	setp.nan.f64 	%p1622, %fd1321, %fd1321;
	@%p1622 bra 	$L__BB0_1092;
	setp.neu.f64 	%p1623, %fd1322, 0d7FF0000000000000;
	@%p1623 bra 	$L__BB0_1093;
	setp.lt.s32 	%p1624, %r326, 0;
	selp.b32 	%r2455, 0, 2146435072, %p1624;
	and.b32  	%r2456, %r326, 2147483647;
	setp.ne.s32 	%p1625, %r2456, 1071644672;
	or.b32  	%r2457, %r2455, -2147483648;
	selp.b32 	%r2458, %r2457, %r2455, %p1625;
	selp.b32 	%r2459, %r2458, %r2455, %p104;
	mov.b32 	%r2460, 0;
	mov.b64 	%fd4147, {%r2460, %r2459};
	bra.uni 	$L__BB0_1093;
$L__BB0_1092:
	add.rn.f64 	%fd4147, %fd1321, %fd1345;
$L__BB0_1093:
	setp.eq.f64 	%p1626, %fd1321, 0d3FF0000000000000;
	selp.f64 	%fd3136, 0d3FF0000000000000, %fd4147, %p1626;
	div.rn.f64 	%fd3137, %fd1344, %fd1345;
	fma.rn.f64 	%fd4144, %fd3137, %fd3136, %fd4144;
$L__BB0_1094:
	ld.param.f64 	%fd3749, [_Z11distributordPdS_ii_param_0];
	mul.f64 	%fd3138, %fd3749, 0d3FE0000000000000;
	sub.f64 	%fd4159, %fd3138, %fd4144;
	bra.uni 	$L__BB0_1123;
$L__BB0_1095:
	ld.param.u32 	%r3398, [_Z11distributordPdS_ii_param_3];
	setp.lt.s32 	%p1551, %r3398, 1;
	sub.f64 	%fd1355, %fd3840, %fd1319;
	mov.f64 	%fd4154, 0d0000000000000000;
	@%p1551 bra 	$L__BB0_1122;
	setp.eq.s32 	%p1552, %r318, 0;
	{
	.reg .b32 %temp; 
	mov.b64 	{%temp, %r327}, %fd1355;
	}
	abs.f64 	%fd1356, %fd1355;
	mov.f64 	%fd4154, 0d0000000000000000;
	mov.b32 	%r3517, 0;
	@%p1552 bra 	$L__BB0_1113;
	mov.f64 	%fd4154, 0d0000000000000000;
	mov.b32 	%r3516, 0;
$L__BB0_1098:
	setp.neu.f64 	%p1553, %fd1355, 0d0000000000000000;
	setp.lt.s32 	%p1554, %r327, 0;
	mul.wide.u32 	%rd499, %r3516, 8;
	add.s64 	%rd500, %rd153, %rd499;
	ld.f64 	%fd1358, [%rd500];
	add.s32 	%r2351, %r3516, 1;
	cvt.rn.f64.u32 	%fd1359, %r2351;
	{
	.reg .b32 %temp; 
	mov.b64 	{%temp, %r329}, %fd1359;
	}
	shr.u32 	%r2352, %r329, 20;
	and.b32  	%r2353, %r2352, 2047;
	add.s32 	%r2354, %r2353, -1012;
	mov.b64 	%rd501, %fd1359;
	shl.b64 	%rd502, %rd501, %r2354;
	setp.eq.s64 	%p1555, %rd502, -9223372036854775808;
	{ // callseq 114, 0
	.param .b64 param0;
	st.param.f64 	[param0], %fd1356;
	.param .b64 param1;
	st.param.f64 	[param1], %fd1359;
	.param .b64 retval0;
	call.uni (retval0), 
	__internal_accurate_pow, 
	(
	param0, 
	param1
	);
	ld.param.f64 	%fd3098, [retval0];
	} // callseq 114
	and.pred  	%p105, %p1554, %p1555;
	neg.f64 	%fd3100, %fd3098;
	selp.f64 	%fd4151, %fd3100, %fd3098, %p105;
	@%p1553 bra 	$L__BB0_1100;
	mov.b64 	%rd504, %fd1359;
	shr.u32 	%r2355, %r329, 20;
	and.b32  	%r2356, %r2355, 2047;
	add.s32 	%r2357, %r2356, -1012;
	shl.b64 	%rd505, %rd504, %r2357;
	setp.eq.s64 	%p1556, %rd505, -9223372036854775808;
	selp.b32 	%r2358, %r327, 0, %p1556;
	setp.lt.s32 	%p1557, %r329, 0;
	or.b32  	%r2359, %r2358, 2146435072;
	selp.b32 	%r2360, %r2359, %r2358, %p1557;
	mov.b32 	%r2361, 0;
	mov.b64 	%fd4151, {%r2361, %r2360};
$L__BB0_1100:
	add.f64 	%fd3101, %fd1355, %fd1359;
	{
	.reg .b32 %temp; 
	mov.b64 	{%temp, %r2362}, %fd3101;
	}
	and.b32  	%r2363, %r2362, 2146435072;
	setp.ne.s32 	%p1558, %r2363, 2146435072;
	@%p1558 bra 	$L__BB0_1105;
	setp.num.f64 	%p1559, %fd1355, %fd1355;
	@%p1559 bra 	$L__BB0_1103;
	add.rn.f64 	%fd4151, %fd1355, %fd1359;
	bra.uni 	$L__BB0_1105;
$L__BB0_1103:
	setp.neu.f64 	%p1560, %fd1356, 0d7FF0000000000000;
	@%p1560 bra 	$L__BB0_1105;
	setp.lt.s32 	%p1561, %r329, 0;
	selp.b32 	%r2364, 0, 2146435072, %p1561;
	and.b32  	%r2365, %r329, 2147483647;
	setp.ne.s32 	%p1562, %r2365, 1071644672;
	or.b32  	%r2366, %r2364, -2147483648;
	selp.b32 	%r2367, %r2366, %r2364, %p1562;
	selp.b32 	%r2368, %r2367, %r2364, %p105;
	mov.b32 	%r2369, 0;
	mov.b64 	%fd4151, {%r2369, %r2368};
$L__BB0_1105:
	setp.eq.f64 	%p1563, %fd1355, 0d3FF0000000000000;
	selp.f64 	%fd3102, 0d3FF0000000000000, %fd4151, %p1563;
	div.rn.f64 	%fd3103, %fd1358, %fd1359;
	fma.rn.f64 	%fd1366, %fd3103, %fd3102, %fd4154;
	mul.wide.u32 	%rd506, %r3516, 8;
	add.s64 	%rd507, %rd153, %rd506;
	ld.f64 	%fd1367, [%rd507+8];
	add.s32 	%r3516, %r3516, 2;
	cvt.rn.f64.u32 	%fd1368, %r3516;
	{
	.reg .b32 %temp; 
	mov.b64 	{%temp, %r331}, %fd1368;
	}
	shr.u32 	%r2370, %r331, 20;
	and.b32  	%r2371, %r2370, 2047;
	add.s32 	%r2372, %r2371, -1012;
	mov.b64 	%rd508, %fd1368;
	shl.b64 	%rd509, %rd508, %r2372;
	setp.eq.s64 	%p1566, %rd509, -9223372036854775808;
	{ // callseq 115, 0
	.param .b64 param0;
	st.param.f64 	[param0], %fd1356;
	.param .b64 param1;
	st.param.f64 	[param1], %fd1368;
	.param .b64 retval0;
	call.uni (retval0), 
	__internal_accurate_pow, 
	(
	param0, 
	param1
	);
	ld.param.f64 	%fd3104, [retval0];
	} // callseq 115
	and.pred  	%p106, %p1554, %p1566;
	neg.f64 	%fd3106, %fd3104;
	selp.f64 	%fd4153, %fd3106, %fd3104, %p106;
	@%p1553 bra 	$L__BB0_1107;
	mov.b64 	%rd511, %fd1368;
	shr.u32 	%r2373, %r331, 20;
	and.b32  	%r2374, %r2373, 2047;
	add.s32 	%r2375, %r2374, -1012;
	shl.b64 	%rd512, %rd511, %r2375;
	setp.eq.s64 	%p1567, %rd512, -9223372036854775808;
	selp.b32 	%r2376, %r327, 0, %p1567;
	setp.lt.s32 	%p1568, %r331, 0;
	or.b32  	%r2377, %r2376, 2146435072;
	selp.b32 	%r2378, %r2377, %r2376, %p1568;
	mov.b32 	%r2379, 0;
	mov.b64 	%fd4153, {%r2379, %r2378};
$L__BB0_1107:
	add.f64 	%fd3107, %fd1355, %fd1368;
	{
	.reg .b32 %temp; 
	mov.b64 	{%temp, %r2380}, %fd3107;
	}
	and.b32  	%r2381, %r2380, 2146435072;
	setp.ne.s32 	%p1569, %r2381, 2146435072;
	@%p1569 bra 	$L__BB0_1112;
	setp.nan.f64 	%p1570, %fd1355, %fd1355;
	@%p1570 bra 	$L__BB0_1111;
	setp.neu.f64 	%p1571, %fd1356, 0d7FF0000000000000;
	@%p1571 bra 	$L__BB0_1112;
	setp.lt.s32 	%p1572, %r331, 0;
	selp.b32 	%r2382, 0, 2146435072, %p1572;
	and.b32  	%r2383, %r331, 2147483647;
	setp.ne.s32 	%p1573, %r2383, 1071644672;
	or.b32  	%r2384, %r2382, -2147483648;
	selp.b32 	%r2385, %r2384, %r2382, %p1573;
	selp.b32 	%r2386, %r2385, %r2382, %p106;
	mov.b32 	%r2387, 0;
	mov.b64 	%fd4153, {%r2387, %r2386};
	bra.uni 	$L__BB0_1112;
$L__BB0_1111:
	add.rn.f64 	%fd4153, %fd1355, %fd1368;
$L__BB0_1112:
	ld.param.u32 	%r3399, [_Z11distributordPdS_ii_param_3];
	selp.f64 	%fd3108, 0d3FF0000000000000, %fd4153, %p1563;
	div.rn.f64 	%fd3109, %fd1367, %fd1368;
	fma.rn.f64 	%fd4154, %fd3109, %fd3108, %fd1366;
	and.b32  	%r3517, %r3399, 2147483646;
	setp.ne.s32 	%p1575, %r3516, %r3517;
	@%p1575 bra 	$L__BB0_1098;
$L__BB0_1113:
	ld.param.u32 	%r3400, [_Z11distributordPdS_ii_param_3];
	and.b32  	%r2388, %r3400, 1;
	setp.eq.b32 	%p1576, %r2388, 1;
	not.pred 	%p1577, %p1576;
	@%p1577 bra 	$L__BB0_1122;
	setp.neu.f64 	%p1578, %fd1355, 0d0000000000000000;
	setp.lt.s32 	%p1579, %r327, 0;
	mul.wide.u32 	%rd513, %r3517, 8;
	add.s64 	%rd514, %rd153, %rd513;
	ld.f64 	%fd1378, [%rd514];
	add.s32 	%r2389, %r3517, 1;
	cvt.rn.f64.u32 	%fd1379, %r2389;
	{
	.reg .b32 %temp; 
	mov.b64 	{%temp, %r334}, %fd1379;
	}
	shr.u32 	%r2390, %r334, 20;
	and.b32  	%r2391, %r2390, 2047;
	add.s32 	%r2392, %r2391, -1012;
	mov.b64 	%rd515, %fd1379;
	shl.b64 	%rd516, %rd515, %r2392;
	setp.eq.s64 	%p1580, %rd516, -9223372036854775808;
	{ // callseq 116, 0
	.param .b64 param0;
	st.param.f64 	[param0], %fd1356;
	.param .b64 param1;
	st.param.f64 	[param1], %fd1379;
	.param .b64 retval0;
	call.uni (retval0), 
	__internal_accurate_pow, 
	(
	param0, 
	param1
	);
	ld.param.f64 	%fd3110, [retval0];
	} // callseq 116
	and.pred  	%p107, %p1579, %p1580;
	neg.f64 	%fd3112, %fd3110;
	selp.f64 	%fd4157, %fd3112, %fd3110, %p107;
	@%p1578 bra 	$L__BB0_1116;
	selp.b32 	%r2393, %r327, 0, %p1580;
	setp.lt.s32 	%p1582, %r334, 0;
	or.b32  	%r2394, %r2393, 2146435072;
	selp.b32 	%r2395, %r2394, %r2393, %p1582;
	mov.b32 	%r2396, 0;
	mov.b64 	%fd4157, {%r2396, %r2395};
$L__BB0_1116:
	add.f64 	%fd3113, %fd1355, %fd1379;
	{
	.reg .b32 %temp; 
	mov.b64 	{%temp, %r2397}, %fd3113;
	}
	and.b32  	%r2398, %r2397, 2146435072;
	setp.ne.s32 	%p1583, %r2398, 2146435072;
	@%p1583 bra 	$L__BB0_1121;
	setp.nan.f64 	%p1584, %fd1355, %fd1355;
	@%p1584 bra 	$L__BB0_1120;
	setp.neu.f64 	%p1585, %fd1356, 0d7FF0000000000000;
	@%p1585 bra 	$L__BB0_1121;
	setp.lt.s32 	%p1586, %r334, 0;
	selp.b32 	%r2399, 0, 2146435072, %p1586;
	and.b32  	%r2400, %r334, 2147483647;
	setp.ne.s32 	%p1587, %r2400, 1071644672;
	or.b32  	%r2401, %r2399, -2147483648;
	selp.b32 	%r2402, %r2401, %r2399, %p1587;
	selp.b32 	%r2403, %r2402, %r2399, %p107;
	mov.b32 	%r2404, 0;
	mov.b64 	%fd4157, {%r2404, %r2403};
	bra.uni 	$L__BB0_1121;
$L__BB0_1120:
	add.rn.f64 	%fd4157, %fd1355, %fd1379;
$L__BB0_1121:
	setp.eq.f64 	%p1588, %fd1355, 0d3FF0000000000000;
	selp.f64 	%fd3114, 0d3FF0000000000000, %fd4157, %p1588;
	div.rn.f64 	%fd3115, %fd1378, %fd1379;
	fma.rn.f64 	%fd4154, %fd3115, %fd3114, %fd4154;
$L__BB0_1122:
	ld.param.f64 	%fd3748, [_Z11distributordPdS_ii_param_0];
	fma.rn.f64 	%fd4159, %fd3748, 0d3FE0000000000000, %fd4154;
$L__BB0_1123:
	setp.lt.s32 	%p1627, %r75, 0;
	selp.b32 	%r335, 0, 2146435072, %p1627;
	and.b32  	%r2461, %r75, 2146435072;
	setp.eq.s32 	%p1628, %r2461, 1062207488;
	sub.f64 	%fd1390, %fd1246, %fd4159;
	{
	.reg .b32 %temp; 
	mov.b64 	{%temp, %r336}, %fd1390;
	}
	abs.f64 	%fd1391, %fd1390;
	{ // callseq 120, 0
	.param .b64 param0;
	st.param.f64 	[param0], %fd1391;
	.param .b64 param1;
	st.param.f64 	[param1], 0d4000000000000000;
	.param .b64 retval0;
	call.uni (retval0), 
	__internal_accurate_pow, 
	(
	param0, 
	param1
	);
	ld.param.f64 	%fd3139, [retval0];
	} // callseq 120
	setp.lt.s32 	%p1629, %r336, 0;
	neg.f64 	%fd3141, %fd3139;
	selp.f64 	%fd3142, %fd3141, %fd3139, %p1628;
	selp.f64 	%fd3143, %fd3142, %fd3139, %p1629;
	setp.eq.f64 	%p1630, %fd1390, 0d0000000000000000;
	selp.b32 	%r2462, %r336, 0, %p1628;
	or.b32  	%r2463, %r2462, 2146435072;
	selp.b32 	%r2464, %r2463, %r2462, %p1627;
	mov.b32 	%r2465, 0;
	mov.b64 	%fd3144, {%r2465, %r2464};
	selp.f64 	%fd4160, %fd3144, %fd3143, %p1630;
	add.f64 	%fd3145, %fd1390, 0d4000000000000000;
	{
	.reg .b32 %temp; 
	mov.b64 	{%temp, %r2466}, %fd3145;
	}
	and.b32  	%r2467, %r2466, 2146435072;
	setp.ne.s32 	%p1631, %r2467, 2146435072;
	@%p1631 bra 	$L__BB0_1128;
	setp.num.f64 	%p1632, %fd1390, %fd1390;
	@%p1632 bra 	$L__BB0_1126;
	mov.f64 	%fd3146, 0d4000000000000000;
	add.rn.f64 	%fd4160, %fd1390, %fd3146;
	bra.uni 	$L__BB0_1128;
$L__BB0_1126:
	setp.neu.f64 	%p1633, %fd1391, 0d7FF0000000000000;
	@%p1633 bra 	$L__BB0_1128;
	or.b32  	%r2468, %r335, -2147483648;
	selp.b32 	%r2469, %r2468, %r335, %p23;
	selp.b32 	%r2470, %r2469, %r335, %p1629;
	mov.b32 	%r2471, 0;
	mov.b64 	%fd4160, {%r2471, %r2470};
$L__BB0_1128:
	setp.eq.f64 	%p1637, %fd1390, 0d3FF0000000000000;
	selp.f64 	%fd1396, 0d3FF0000000000000, %fd4160, %p1637;
	{
	.reg .b32 %temp; 
	mov.b64 	{%temp, %r337}, %fd1247;
	}
	abs.f64 	%fd1397, %fd1247;
	{ // callseq 121, 0
	.param .b64 param0;
	st.param.f64 	[param0], %fd1397;
	.param .b64 param1;
	st.param.f64 	[param1], 0d4000000000000000;
	.param .b64 retval0;
	call.uni (retval0), 
	__internal_accurate_pow, 
	(
	param0, 
	param1
	);
	ld.param.f64 	%fd3147, [retval0];
	} // callseq 121
	setp.lt.s32 	%p1638, %r337, 0;
	neg.f64 	%fd3149, %fd3147;
	selp.f64 	%fd3150, %fd3149, %fd3147, %p1628;
	selp.f64 	%fd3151, %fd3150, %fd3147, %p1638;
	setp.eq.f64 	%p1639, %fd1247, 0d0000000000000000;
	selp.b32 	%r2473, %r337, 0, %p1628;
	or.b32  	%r2474, %r2473, 2146435072;
	selp.b32 	%r2475, %r2474, %r2473, %p1627;
	mov.b32 	%r2476, 0;
	mov.b64 	%fd3152, {%r2476, %r2475};
	selp.f64 	%fd4185, %fd3152, %fd3151, %p1639;
	add.f64 	%fd3153, %fd1247, 0d4000000000000000;
	{
	.reg .b32 %temp; 
	mov.b64 	{%temp, %r2477}, %fd3153;
	}
	and.b32  	%r338, %r2477, 2146435072;
	setp.ne.s32 	%p1640, %r338, 2146435072;
	mov.f64 	%fd4161, %fd4185;
	@%p1640 bra 	$L__BB0_1133;
	setp.num.f64 	%p1641, %fd1247, %fd1247;
	@%p1641 bra 	$L__BB0_1131;
	mov.f64 	%fd3154, 0d4000000000000000;
	add.rn.f64 	%fd4161, %fd1247, %fd3154;
	bra.uni 	$L__BB0_1133;
$L__BB0_1131:
	setp.neu.f64 	%p1642, %fd1397, 0d7FF0000000000000;
	mov.f64 	%fd4161, %fd4185;
	@%p1642 bra 	$L__BB0_1133;
	or.b32  	%r2478, %r335, -2147483648;
	selp.b32 	%r2479, %r2478, %r335, %p23;
	selp.b32 	%r2480, %r2479, %r335, %p1638;
	mov.b32 	%r2481, 0;
	mov.b64 	%fd4161, {%r2481, %r2480};
$L__BB0_1133:
	setp.eq.f64 	%p1644, %fd1247, 0d3FF0000000000000;
	selp.f64 	%fd3155, 0d3FF0000000000000, %fd4161, %p1644;
	add.f64 	%fd1402, %fd1396, %fd3155;
	neg.f64 	%fd3156, %fd1402;
	fma.rn.f64 	%fd3157, %fd1402, 0dBFF71547652B82FE, 0d4338000000000000;
	{
	.reg .b32 %temp; 
	mov.b64 	{%r339, %temp}, %fd3157;
	}
	mov.f64 	%fd3158, 0dC338000000000000;
	add.rn.f64 	%fd3159, %fd3157, %fd3158;
	fma.rn.f64 	%fd3160, %fd3159, 0dBFE62E42FEFA39EF, %fd3156;
	fma.rn.f64 	%fd3161, %fd3159, 0dBC7ABC9E3B39803F, %fd3160;
	fma.rn.f64 	%fd3162, %fd3161, 0d3E5ADE1569CE2BDF, 0d3E928AF3FCA213EA;
	fma.rn.f64 	%fd3163, %fd3162, %fd3161, 0d3EC71DEE62401315;
	fma.rn.f64 	%fd3164, %fd3163, %fd3161, 0d3EFA01997C89EB71;
	fma.rn.f64 	%fd3165, %fd3164, %fd3161, 0d3F2A01A014761F65;
	fma.rn.f64 	%fd3166, %fd3165, %fd3161, 0d3F56C16C1852B7AF;
	fma.rn.f64 	%fd3167, %fd3166, %fd3161, 0d3F81111111122322;
	fma.rn.f64 	%fd3168, %fd3167, %fd3161, 0d3FA55555555502A1;
	fma.rn.f64 	%fd3169, %fd3168, %fd3161, 0d3FC5555555555511;
	fma.rn.f64 	%fd3170, %fd3169, %fd3161, 0d3FE000000000000B;
	fma.rn.f64 	%fd3171, %fd3170, %fd3161, 0d3FF0000000000000;
	fma.rn.f64 	%fd3172, %fd3171, %fd3161, 0d3FF0000000000000;
	{
	.reg .b32 %temp; 
	mov.b64 	{%r340, %temp}, %fd3172;
	}
	{
	.reg .b32 %temp; 
	mov.b64 	{%temp, %r341}, %fd3172;
	}
	shl.b32 	%r2482, %r339, 20;
	add.s32 	%r2483, %r2482, %r341;
	mov.b64 	%fd4162, {%r340, %r2483};
	{
	.reg .b32 %temp; 
	mov.b64 	{%temp, %r2484}, %fd3156;
	}
	mov.b32 	%f22, %r2484;
	abs.f32 	%f9, %f22;
	setp.lt.f32 	%p1645, %f9, 0f4086232B;
	@%p1645 bra 	$L__BB0_1136;
	setp.gt.f64 	%p1646, %fd1402, 0d0000000000000000;
	mov.f64 	%fd3173, 0d7FF0000000000000;
	sub.f64 	%fd3174, %fd3173, %fd1402;
	selp.f64 	%fd4162, 0d0000000000000000, %fd3174, %p1646;
	setp.geu.f32 	%p1647, %f9, 0f40874800;
	@%p1647 bra 	$L__BB0_1136;
	shr.u32 	%r2485, %r339, 31;
	add.s32 	%r2486, %r339, %r2485;
	shr.s32 	%r2487, %r2486, 1;
	shl.b32 	%r2488, %r2487, 20;
	add.s32 	%r2489, %r341, %r2488;
	mov.b64 	%fd3175, {%r340, %r2489};
	sub.s32 	%r2490, %r339, %r2487;
	shl.b32 	%r2491, %r2490, 20;
	add.s32 	%r2492, %r2491, 1072693248;
	mov.b32 	%r2493, 0;
	mov.b64 	%fd3176, {%r2493, %r2492};
	mul.f64 	%fd4162, %fd3176, %fd3175;
$L__BB0_1136:
	ld.param.u32 	%r3404, [_Z11distributordPdS_ii_param_3];
	add.s32 	%r342, %r3404, -1;
	mul.f64 	%fd1407, %fd248, 0d3FE0000000000000;
	setp.geu.f64 	%p1648, %fd3840, %fd1407;
	mul.f64 	%fd3177, %fd1320, 0dC043BD3CC9BE45DC;
	mul.f64 	%fd1408, %fd3177, %fd4162;
	@%p1648 bra 	$L__BB0_1165;
	ld.param.u32 	%r3408, [_Z11distributordPdS_ii_param_3];
	setp.lt.s32 	%p1687, %r3408, 1;
	sub.f64 	%fd1409, %fd1407, %fd3840;
	mov.f64 	%fd4168, 0d0000000000000000;
	@%p1687 bra 	$L__BB0_1164;
	setp.eq.s32 	%p1688, %r342, 0;
	{
	.reg .b32 %temp; 
	mov.b64 	{%temp, %r343}, %fd1409;
	}
	abs.f64 	%fd1410, %fd1409;
	mov.f64 	%fd4168, 0d0000000000000000;
	mov.b32 	%r3519, 0;
	@%p1688 bra 	$L__BB0_1155;
	mov.f64 	%fd4168, 0d0000000000000000;
	mov.b32 	%r3518, 0;
$L__BB0_1140:
	mul.f64 	%fd3206, %fd248, 0d3FE0000000000000;
	sub.f64 	%fd3207, %fd3206, %fd3840;
	setp.neu.f64 	%p1689, %fd3207, 0d0000000000000000;
	setp.lt.s32 	%p1690, %r343, 0;
	mul.wide.u32 	%rd556, %r3518, 8;
	add.s64 	%rd557, %rd153, %rd556;
	ld.f64 	%fd1412, [%rd557];
	add.s32 	%r2555, %r3518, 1;
	cvt.rn.f64.u32 	%fd1413, %r2555;
	{
	.reg .b32 %temp; 
	mov.b64 	{%temp, %r345}, %fd1413;
	}
	shr.u32 	%r2556, %r345, 20;
	and.b32  	%r2557, %r2556, 2047;
	add.s32 	%r2558, %r2557, -1012;
	mov.b64 	%rd558, %fd1413;
	shl.b64 	%rd559, %rd558, %r2558;
	setp.eq.s64 	%p1691, %rd559, -9223372036854775808;
	{ // callseq 125, 0
	.param .b64 param0;
	st.param.f64 	[param0], %fd1410;
	.param .b64 param1;
	st.param.f64 	[param1], %fd1413;
	.param .b64 retval0;
	call.uni (retval0), 
	__internal_accurate_pow, 
	(
	param0, 
	param1
	);
	ld.param.f64 	%fd3208, [retval0];
	} // callseq 125
	and.pred  	%p108, %p1690, %p1691;
	neg.f64 	%fd3210, %fd3208;
	selp.f64 	%fd4165, %fd3210, %fd3208, %p108;
	@%p1689 bra 	$L__BB0_1142;
	mov.b64 	%rd561, %fd1413;
	shr.u32 	%r2559, %r345, 20;
	and.b32  	%r2560, %r2559, 2047;
	add.s32 	%r2561, %r2560, -1012;
	shl.b64 	%rd562, %rd561, %r2561;
	setp.eq.s64 	%p1692, %rd562, -9223372036854775808;
	selp.b32 	%r2562, %r343, 0, %p1692;
	setp.lt.s32 	%p1693, %r345, 0;
	or.b32  	%r2563, %r2562, 2146435072;
	selp.b32 	%r2564, %r2563, %r2562, %p1693;
	mov.b32 	%r2565, 0;
	mov.b64 	%fd4165, {%r2565, %r2564};
$L__BB0_1142:
	mul.f64 	%fd3211, %fd248, 0d3FE0000000000000;
	sub.f64 	%fd1417, %fd3211, %fd3840;
	add.f64 	%fd3212, %fd1417, %fd1413;
	{
	.reg .b32 %temp; 
	mov.b64 	{%temp, %r2566}, %fd3212;
	}
	and.b32  	%r2567, %r2566, 2146435072;
	setp.ne.s32 	%p1694, %r2567, 2146435072;
	@%p1694 bra 	$L__BB0_1147;
	setp.num.f64 	%p1695, %fd1417, %fd1417;
	@%p1695 bra 	$L__BB0_1145;
	add.rn.f64 	%fd4165, %fd1417, %fd1413;
	bra.uni 	$L__BB0_1147;
$L__BB0_1145:
	setp.neu.f64 	%p1696, %fd1410, 0d7FF0000000000000;
	@%p1696 bra 	$L__BB0_1147;
	setp.lt.s32 	%p1697, %r345, 0;
	selp.b32 	%r2568, 0, 2146435072, %p1697;
	and.b32  	%r2569, %r345, 2147483647;
	setp.ne.s32 	%p1698, %r2569, 1071644672;
	or.b32  	%r2570, %r2568, -2147483648;
	selp.b32 	%r2571, %r2570, %r2568, %p1698;
	selp.b32 	%r2572, %r2571, %r2568, %p108;
	mov.b32 	%r2573, 0;
	mov.b64 	%fd4165, {%r2573, %r2572};
$L__BB0_1147:
	mul.f64 	%fd3213, %fd248, 0d3FE0000000000000;
	sub.f64 	%fd3214, %fd3213, %fd3840;
	setp.eq.f64 	%p1699, %fd3214, 0d3FF0000000000000;
	setp.neu.f64 	%p1700, %fd3214, 0d0000000000000000;
	selp.f64 	%fd3215, 0d3FF0000000000000, %fd4165, %p1699;
	div.rn.f64 	%fd3216, %fd1412, %fd1413;
	fma.rn.f64 	%fd1421, %fd3216, %fd3215, %fd4168;
	mul.wide.u32 	%rd563, %r3518, 8;
	add.s64 	%rd564, %rd153, %rd563;
	ld.f64 	%fd1422, [%rd564+8];
	add.s32 	%r3518, %r3518, 2;
	cvt.rn.f64.u32 	%fd1423, %r3518;
	{
	.reg .b32 %temp; 
	mov.b64 	{%temp, %r347}, %fd1423;
	}
	shr.u32 	%r2574, %r347, 20;
	and.b32  	%r2575, %r2574, 2047;
	add.s32 	%r2576, %r2575, -1012;
	mov.b64 	%rd565, %fd1423;
	shl.b64 	%rd566, %rd565, %r2576;
	setp.eq.s64 	%p1702, %rd566, -9223372036854775808;
	{ // callseq 126, 0
	.param .b64 param0;
	st.param.f64 	[param0], %fd1410;
	.param .b64 param1;
	st.param.f64 	[param1], %fd1423;
	.param .b64 retval0;
	call.uni (retval0), 
	__internal_accurate_pow, 
	(
	param0, 
	param1
	);
	ld.param.f64 	%fd3217, [retval0];
	} // callseq 126
	and.pred  	%p109, %p1690, %p1702;
	neg.f64 	%fd3219, %fd3217;
	selp.f64 	%fd4167, %fd3219, %fd3217, %p109;
	@%p1700 bra 	$L__BB0_1149;
	mov.b64 	%rd568, %fd1423;
	shr.u32 	%r2577, %r347, 20;
	and.b32  	%r2578, %r2577, 2047;
	add.s32 	%r2579, %r2578, -1012;
	shl.b64 	%rd569, %rd568, %r2579;
	setp.eq.s64 	%p1703, %rd569, -9223372036854775808;
	selp.b32 	%r2580, %r343, 0, %p1703;
	setp.lt.s32 	%p1704, %r347, 0;
	or.b32  	%r2581, %r2580, 2146435072;
	selp.b32 	%r2582, %r2581, %r2580, %p1704;
	mov.b32 	%r2583, 0;
	mov.b64 	%fd4167, {%r2583, %r2582};
$L__BB0_1149:
	mul.f64 	%fd3220, %fd248, 0d3FE0000000000000;
	sub.f64 	%fd1427, %fd3220, %fd3840;
	add.f64 	%fd3221, %fd1427, %fd1423;
	{
	.reg .b32 %temp; 
	mov.b64 	{%temp, %r2584}, %fd3221;
	}
	and.b32  	%r2585, %r2584, 2146435072;
	setp.ne.s32 	%p1705, %r2585, 2146435072;
	@%p1705 bra 	$L__BB0_1154;
	setp.nan.f64 	%p1706, %fd1427, %fd1427;
	@%p1706 bra 	$L__BB0_1153;
	setp.neu.f64 	%p1707, %fd1410, 0d7FF0000000000000;
	@%p1707 bra 	$L__BB0_1154;
	setp.lt.s32 	%p1708, %r347, 0;
	selp.b32 	%r2586, 0, 2146435072, %p1708;
	and.b32  	%r2587, %r347, 2147483647;
	setp.ne.s32 	%p1709, %r2587, 1071644672;
	or.b32  	%r2588, %r2586, -2147483648;
	selp.b32 	%r2589, %r2588, %r2586, %p1709;
	selp.b32 	%r2590, %r2589, %r2586, %p109;
	mov.b32 	%r2591, 0;
	mov.b64 	%fd4167, {%r2591, %r2590};
	bra.uni 	$L__BB0_1154;
$L__BB0_1153:
	add.rn.f64 	%fd4167, %fd1427, %fd1423;
$L__BB0_1154:
	ld.param.u32 	%r3409, [_Z11distributordPdS_ii_param_3];
	setp.eq.f64 	%p1710, %fd1427, 0d3FF0000000000000;
	selp.f64 	%fd3222, 0d3FF0000000000000, %fd4167, %p1710;
	div.rn.f64 	%fd3223, %fd1422, %fd1423;
	fma.rn.f64 	%fd4168, %fd3223, %fd3222, %fd1421;
	and.b32  	%r3519, %r3409, 2147483646;
	setp.ne.s32 	%p1711, %r3518, %r3519;
	@%p1711 bra 	$L__BB0_1140;
$L__BB0_1155:
	ld.param.u32 	%r3410, [_Z11distributordPdS_ii_param_3];
	and.b32  	%r2592, %r3410, 1;
	setp.eq.b32 	%p1712, %r2592, 1;
	not.pred 	%p1713, %p1712;
	@%p1713 bra 	$L__BB0_1164;
	mul.f64 	%fd3224, %fd248, 0d3FE0000000000000;
	sub.f64 	%fd1434, %fd3224, %fd3840;
	setp.neu.f64 	%p1714, %fd1434, 0d0000000000000000;
	setp.lt.s32 	%p1715, %r343, 0;
	mul.wide.u32 	%rd570, %r3519, 8;
	add.s64 	%rd571, %rd153, %rd570;
	ld.f64 	%fd1435, [%rd571];
	add.s32 	%r2593, %r3519, 1;
	cvt.rn.f64.u32 	%fd1436, %r2593;
	{
	.reg .b32 %temp; 
	mov.b64 	{%temp, %r350}, %fd1436;
	}
	shr.u32 	%r2594, %r350, 20;
	and.b32  	%r2595, %r2594, 2047;
	add.s32 	%r2596, %r2595, -1012;
	mov.b64 	%rd572, %fd1436;
	shl.b64 	%rd573, %rd572, %r2596;
	setp.eq.s64 	%p1716, %rd573, -9223372036854775808;
	{ // callseq 127, 0
	.param .b64 param0;
	st.param.f64 	[param0], %fd1410;
	.param .b64 param1;
	st.param.f64 	[param1], %fd1436;
	.param .b64 retval0;
	call.uni (retval0), 
	__internal_accurate_pow, 
	(
	param0, 
	param1
	);
	ld.param.f64 	%fd3225, [retval0];
	} // callseq 127
	and.pred  	%p110, %p1715, %p1716;
	neg.f64 	%fd3227, %fd3225;
	selp.f64 	%fd4171, %fd3227, %fd3225, %p110;
	@%p1714 bra 	$L__BB0_1158;
	mov.b64 	%rd575, %fd1436;
	shr.u32 	%r2597, %r350, 20;
	and.b32  	%r2598, %r2597, 2047;
	add.s32 	%r2599, %r2598, -1012;
	shl.b64 	%rd576, %rd575, %r2599;
	setp.eq.s64 	%p1717, %rd576, -9223372036854775808;
	selp.b32 	%r2600, %r343, 0, %p1717;
	setp.lt.s32 	%p1718, %r350, 0;
	or.b32  	%r2601, %r2600, 2146435072;
	selp.b32 	%r2602, %r2601, %r2600, %p1718;
	mov.b32 	%r2603, 0;
	mov.b64 	%fd4171, {%r2603, %r2602};
$L__BB0_1158:
	add.f64 	%fd3228, %fd1434, %fd1436;
	{
	.reg .b32 %temp; 
	mov.b64 	{%temp, %r2604}, %fd3228;
	}
	and.b32  	%r2605, %r2604, 2146435072;
	setp.ne.s32 	%p1719, %r2605, 2146435072;
	@%p1719 bra 	$L__BB0_1163;
	setp.nan.f64 	%p1720, %fd1434, %fd1434;
	@%p1720 bra 	$L__BB0_1162;
	setp.neu.f64 	%p1721, %fd1410, 0d7FF0000000000000;
	@%p1721 bra 	$L__BB0_1163;
	setp.lt.s32 	%p1722, %r350, 0;
	selp.b32 	%r2606, 0, 2146435072, %p1722;
	and.b32  	%r2607, %r350, 2147483647;
	setp.ne.s32 	%p1723, %r2607, 1071644672;
	or.b32  	%r2608, %r2606, -2147483648;
	selp.b32 	%r2609, %r2608, %r2606, %p1723;
	selp.b32 	%r2610, %r2609, %r2606, %p110;
	mov.b32 	%r2611, 0;
	mov.b64 	%fd4171, {%r2611, %r2610};
	bra.uni 	$L__BB0_1163;
$L__BB0_1162:
	add.rn.f64 	%fd4171, %fd1434, %fd1436;
$L__BB0_1163:
	setp.eq.f64 	%p1724, %fd1434, 0d3FF0000000000000;
	selp.f64 	%fd3229, 0d3FF0000000000000, %fd4171, %p1724;
	div.rn.f64 	%fd3230, %fd1435, %fd1436;
	fma.rn.f64 	%fd4168, %fd3230, %fd3229, %fd4168;
$L__BB0_1164:
	ld.param.f64 	%fd3751, [_Z11distributordPdS_ii_param_0];
	mul.f64 	%fd3231, %fd3751, 0d3FE0000000000000;
	sub.f64 	%fd4183, %fd3231, %fd4168;
	bra.uni 	$L__BB0_1193;
$L__BB0_1165:
	ld.param.u32 	%r3405, [_Z11distributordPdS_ii_param_3];
	setp.lt.s32 	%p1649, %r3405, 1;
	sub.f64 	%fd1446, %fd3840, %fd1407;
	mov.f64 	%fd4178, 0d0000000000000000;
	@%p1649 bra 	$L__BB0_1192;
	setp.eq.s32 	%p1650, %r342, 0;
	{
	.reg .b32 %temp; 
	mov.b64 	{%temp, %r351}, %fd1446;
	}
	abs.f64 	%fd1447, %fd1446;
	mov.f64 	%fd4178, 0d0000000000000000;
	mov.b32 	%r3521, 0;
	@%p1650 bra 	$L__BB0_1183;
	mov.f64 	%fd4178, 0d0000000000000000;
	mov.b32 	%r3520, 0;
$L__BB0_1168:
	fma.rn.f64 	%fd3182, %fd248, 0dBFE0000000000000, %fd3840;
	setp.neu.f64 	%p1651, %fd3182, 0d0000000000000000;
	setp.lt.s32 	%p1652, %r351, 0;
	mul.wide.u32 	%rd535, %r3520, 8;
	add.s64 	%rd536, %rd153, %rd535;
	ld.f64 	%fd1449, [%rd536];
	add.s32 	%r2496, %r3520, 1;
	cvt.rn.f64.u32 	%fd1450, %r2496;
	{
	.reg .b32 %temp; 
	mov.b64 	{%temp, %r353}, %fd1450;
	}
	shr.u32 	%r2497, %r353, 20;
	and.b32  	%r2498, %r2497, 2047;
	add.s32 	%r2499, %r2498, -1012;
	mov.b64 	%rd537, %fd1450;
	shl.b64 	%rd538, %rd537, %r2499;
	setp.eq.s64 	%p1653, %rd538, -9223372036854775808;
	{ // callseq 122, 0
	.param .b64 param0;
	st.param.f64 	[param0], %fd1447;
	.param .b64 param1;
	st.param.f64 	[param1], %fd1450;
	.param .b64 retval0;
	call.uni (retval0), 
	__internal_accurate_pow, 
	(
	param0, 
	param1
	);
	ld.param.f64 	%fd3183, [retval0];
	} // callseq 122
	and.pred  	%p111, %p1652, %p1653;
	neg.f64 	%fd3185, %fd3183;
	selp.f64 	%fd4175, %fd3185, %fd3183, %p111;
	@%p1651 bra 	$L__BB0_1170;
	mov.b64 	%rd540, %fd1450;
	shr.u32 	%r2500, %r353, 20;
	and.b32  	%r2501, %r2500, 2047;
	add.s32 	%r2502, %r2501, -1012;
	shl.b64 	%rd541, %rd540, %r2502;
	setp.eq.s64 	%p1654, %rd541, -9223372036854775808;
	selp.b32 	%r2503, %r351, 0, %p1654;
	setp.lt.s32 	%p1655, %r353, 0;
	or.b32  	%r2504, %r2503, 2146435072;
	selp.b32 	%r2505, %r2504, %r2503, %p1655;
	mov.b32 	%r2506, 0;
	mov.b64 	%fd4175, {%r2506, %r2505};
$L__BB0_1170:
	fma.rn.f64 	%fd1454, %fd248, 0dBFE0000000000000, %fd3840;
	add.f64 	%fd3186, %fd1454, %fd1450;
	{
	.reg .b32 %temp; 
	mov.b64 	{%temp, %r2507}, %fd3186;
	}
	and.b32  	%r2508, %r2507, 2146435072;
	setp.ne.s32 	%p1656, %r2508, 2146435072;
	@%p1656 bra 	$L__BB0_1175;
	setp.num.f64 	%p1657, %fd1454, %fd1454;
	@%p1657 bra 	$L__BB0_1173;
	add.rn.f64 	%fd4175, %fd1454, %fd1450;
	bra.uni 	$L__BB0_1175;
$L__BB0_1173:
	setp.neu.f64 	%p1658, %fd1447, 0d7FF0000000000000;
	@%p1658 bra 	$L__BB0_1175;
	setp.lt.s32 	%p1659, %r353, 0;
	selp.b32 	%r2509, 0, 2146435072, %p1659;
	and.b32  	%r2510, %r353, 2147483647;
	setp.ne.s32 	%p1660, %r2510, 1071644672;
	or.b32  	%r2511, %r2509, -2147483648;
	selp.b32 	%r2512, %r2511, %r2509, %p1660;
	selp.b32 	%r2513, %r2512, %r2509, %p111;
	mov.b32 	%r2514, 0;
	mov.b64 	%fd4175, {%r2514, %r2513};
$L__BB0_1175:
	fma.rn.f64 	%fd3187, %fd248, 0dBFE0000000000000, %fd3840;
	setp.eq.f64 	%p1661, %fd3187, 0d3FF0000000000000;
	setp.neu.f64 	%p1662, %fd3187, 0d0000000000000000;
	selp.f64 	%fd3188, 0d3FF0000000000000, %fd4175, %p1661;
	div.rn.f64 	%fd3189, %fd1449, %fd1450;
	fma.rn.f64 	%fd1458, %fd3189, %fd3188, %fd4178;
	mul.wide.u32 	%rd542, %r3520, 8;
	add.s64 	%rd543, %rd153, %rd542;
	ld.f64 	%fd1459, [%rd543+8];
	add.s32 	%r3520, %r3520, 2;
	cvt.rn.f64.u32 	%fd1460, %r3520;
	{
	.reg .b32 %temp; 
	mov.b64 	{%temp, %r355}, %fd1460;
	}
	shr.u32 	%r2515, %r355, 20;
	and.b32  	%r2516, %r2515, 2047;
	add.s32 	%r2517, %r2516, -1012;
	mov.b64 	%rd544, %fd1460;
	shl.b64 	%rd545, %rd544, %r2517;
	setp.eq.s64 	%p1664, %rd545, -9223372036854775808;
	{ // callseq 123, 0
	.param .b64 param0;
	st.param.f64 	[param0], %fd1447;
	.param .b64 param1;
	st.param.f64 	[param1], %fd1460;
	.param .b64 retval0;
	call.uni (retval0), 
	__internal_accurate_pow, 
	(
	param0, 
	param1
	);
	ld.param.f64 	%fd3190, [retval0];
	} // callseq 123
	and.pred  	%p112, %p1652, %p1664;
	neg.f64 	%fd3192, %fd3190;
	selp.f64 	%fd4177, %fd3192, %fd3190, %p112;
	@%p1662 bra 	$L__BB0_1177;
	mov.b64 	%rd547, %fd1460;
	shr.u32 	%r2518, %r355, 20;
	and.b32  	%r2519, %r2518, 2047;
	add.s32 	%r2520, %r2519, -1012;
	shl.b64 	%rd548, %rd547, %r2520;
	setp.eq.s64 	%p1665, %rd548, -9223372036854775808;
	selp.b32 	%r2521, %r351, 0, %p1665;
	setp.lt.s32 	%p1666, %r355, 0;
	or.b32  	%r2522, %r2521, 2146435072;
	selp.b32 	%r2523, %r2522, %r2521, %p1666;
	mov.b32 	%r2524, 0;
	mov.b64 	%fd4177, {%r2524, %r2523};
$L__BB0_1177:
	fma.rn.f64 	%fd1464, %fd248, 0dBFE0000000000000, %fd3840;
	add.f64 	%fd3193, %fd1464, %fd1460;
	{
	.reg .b32 %temp; 
	mov.b64 	{%temp, %r2525}, %fd3193;
	}
	and.b32  	%r2526, %r2525, 2146435072;
	setp.ne.s32 	%p1667, %r2526, 2146435072;
	@%p1667 bra 	$L__BB0_1182;
	setp.nan.f64 	%p1668, %fd1464, %fd1464;
	@%p1668 bra 	$L__BB0_1181;
	setp.neu.f64 	%p1669, %fd1447, 0d7FF0000000000000;
	@%p1669 bra 	$L__BB0_1182;
	setp.lt.s32 	%p1670, %r355, 0;
	selp.b32 	%r2527, 0, 2146435072, %p1670;
	and.b32  	%r2528, %r355, 2147483647;
	setp.ne.s32 	%p1671, %r2528, 1071644672;
	or.b32  	%r2529, %r2527, -2147483648;
	selp.b32 	%r2530, %r2529, %r2527, %p1671;
	selp.b32 	%r2531, %r2530, %r2527, %p112;
	mov.b32 	%r2532, 0;
	mov.b64 	%fd4177, {%r2532, %r2531};
	bra.uni 	$L__BB0_1182;
$L__BB0_1181:
	add.rn.f64 	%fd4177, %fd1464, %fd1460;
$L__BB0_1182:
	ld.param.u32 	%r3406, [_Z11distributordPdS_ii_param_3];
	setp.eq.f64 	%p1672, %fd1464, 0d3FF0000000000000;
	selp.f64 	%fd3194, 0d3FF0000000000000, %fd4177, %p1672;
	div.rn.f64 	%fd3195, %fd1459, %fd1460;
	fma.rn.f64 	%fd4178, %fd3195, %fd3194, %fd1458;
	and.b32  	%r3521, %r3406, 2147483646;
	setp.ne.s32 	%p1673, %r3520, %r3521;
	@%p1673 bra 	$L__BB0_1168;
$L__BB0_1183:
	ld.param.u32 	%r3407, [_Z11distributordPdS_ii_param_3];
	and.b32  	%r2533, %r3407, 1;
	setp.eq.b32 	%p1674, %r2533, 1;
	not.pred 	%p1675, %p1674;
	@%p1675 bra 	$L__BB0_1192;
	fma.rn.f64 	%fd1471, %fd248, 0dBFE0000000000000, %fd3840;
	setp.neu.f64 	%p1676, %fd1471, 0d0000000000000000;
	setp.lt.s32 	%p1677, %r351, 0;
	mul.wide.u32 	%rd549, %r3521, 8;
	add.s64 	%rd550, %rd153, %rd549;
	ld.f64 	%fd1472, [%rd550];
	add.s32 	%r2534, %r3521, 1;
	cvt.rn.f64.u32 	%fd1473, %r2534;
	{
	.reg .b32 %temp; 
	mov.b64 	{%temp, %r358}, %fd1473;
	}
	shr.u32 	%r2535, %r358, 20;
	and.b32  	%r2536, %r2535, 2047;
	add.s32 	%r2537, %r2536, -1012;
	mov.b64 	%rd551, %fd1473;
	shl.b64 	%rd552, %rd551, %r2537;
	setp.eq.s64 	%p1678, %rd552, -9223372036854775808;
	{ // callseq 124, 0
	.param .b64 param0;
	st.param.f64 	[param0], %fd1447;
	.param .b64 param1;
	st.param.f64 	[param1], %fd1473;
	.param .b64 retval0;
	call.uni (retval0), 
	__internal_accurate_pow, 
	(
	param0, 
	param1
	);
	ld.param.f64 	%fd3196, [retval0];
	} // callseq 124
	and.pred  	%p113, %p1677, %p1678;
	neg.f64 	%fd3198, %fd3196;
	selp.f64 	%fd4181, %fd3198, %fd3196, %p113;
	@%p1676 bra 	$L__BB0_1186;
	mov.b64 	%rd554, %fd1473;
	shr.u32 	%r2538, %r358, 20;
	and.b32  	%r2539, %r2538, 2047;
	add.s32 	%r2540, %r2539, -1012;
	shl.b64 	%rd555, %rd554, %r2540;
	setp.eq.s64 	%p1679, %rd555, -9223372036854775808;
	selp.b32 	%r2541, %r351, 0, %p1679;
	setp.lt.s32 	%p1680, %r358, 0;
	or.b32  	%r2542, %r2541, 2146435072;
	selp.b32 	%r2543, %r2542, %r2541, %p1680;
	mov.b32 	%r2544, 0;
	mov.b64 	%fd4181, {%r2544, %r2543};
$L__BB0_1186:
	add.f64 	%fd3199, %fd1471, %fd1473;
	{
	.reg .b32 %temp; 
	mov.b64 	{%temp, %r2545}, %fd3199;
	}
	and.b32  	%r2546, %r2545, 2146435072;
	setp.ne.s32 	%p1681, %r2546, 2146435072;
	@%p1681 bra 	$L__BB0_1191;
	setp.nan.f64 	%p1682, %fd1471, %fd1471;
	@%p1682 bra 	$L__BB0_1190;
	setp.neu.f64 	%p1683, %fd1447, 0d7FF0000000000000;
	@%p1683 bra 	$L__BB0_1191;
	setp.lt.s32 	%p1684, %r358, 0;
	selp.b32 	%r2547, 0, 2146435072, %p1684;
	and.b32  	%r2548, %r358, 2147483647;
	setp.ne.s32 	%p1685, %r2548, 1071644672;
	or.b32  	%r2549, %r2547, -2147483648;
	selp.b32 	%r2550, %r2549, %r2547, %p1685;
	selp.b32 	%r2551, %r2550, %r2547, %p113;
	mov.b32 	%r2552, 0;
	mov.b64 	%fd4181, {%r2552, %r2551};
	bra.uni 	$L__BB0_1191;
$L__BB0_1190:
	add.rn.f64 	%fd4181, %fd1471, %fd1473;
$L__BB0_1191:
	setp.eq.f64 	%p1686, %fd1471, 0d3FF0000000000000;
	selp.f64 	%fd3200, 0d3FF0000000000000, %fd4181, %p1686;
	div.rn.f64 	%fd3201, %fd1472, %fd1473;
	fma.rn.f64 	%fd4178, %fd3201, %fd3200, %fd4178;
$L__BB0_1192:
	ld.param.f64 	%fd3750, [_Z11distributordPdS_ii_param_0];
	fma.rn.f64 	%fd4183, %fd3750, 0d3FE0000000000000, %fd4178;
$L__BB0_1193:
	selp.b32 	%r359, 0, 2146435072, %p1627;
	and.b32  	%r2612, %r75, 2146435072;
	setp.eq.s32 	%p1726, %r2612, 1062207488;
	sub.f64 	%fd1484, %fd1246, %fd4183;
	{
	.reg .b32 %temp; 
	mov.b64 	{%temp, %r360}, %fd1484;
	}
	abs.f64 	%fd1485, %fd1484;
	{ // callseq 128, 0
	.param .b64 param0;
	st.param.f64 	[param0], %fd1485;
	.param .b64 param1;
	st.param.f64 	[param1], 0d4000000000000000;
	.param .b64 retval0;
	call.uni (retval0), 
	__internal_accurate_pow, 
	(
	param0, 
	param1
	);
	ld.param.f64 	%fd3232, [retval0];
	} // callseq 128
	setp.lt.s32 	%p1727, %r360, 0;
	neg.f64 	%fd3234, %fd3232;
	selp.f64 	%fd3235, %fd3234, %fd3232, %p1726;
	selp.f64 	%fd3236, %fd3235, %fd3232, %p1727;
	setp.eq.f64 	%p1728, %fd1484, 0d0000000000000000;
	selp.b32 	%r2613, %r360, 0, %p1726;
	or.b32  	%r2614, %r2613, 2146435072;
	selp.b32 	%r2615, %r2614, %r2613, %p1627;
	mov.b32 	%r2616, 0;
	mov.b64 	%fd3237, {%r2616, %r2615};
	selp.f64 	%fd4184, %fd3237, %fd3236, %p1728;
	add.f64 	%fd3238, %fd1484, 0d4000000000000000;
	{
	.reg .b32 %temp; 
	mov.b64 	{%temp, %r2617}, %fd3238;
	}
	and.b32  	%r2618, %r2617, 2146435072;
	setp.ne.s32 	%p1729, %r2618, 2146435072;
	@%p1729 bra 	$L__BB0_1198;
	setp.num.f64 	%p1730, %fd1484, %fd1484;
	@%p1730 bra 	$L__BB0_1196;
	mov.f64 	%fd3239, 0d4000000000000000;
	add.rn.f64 	%fd4184, %fd1484, %fd3239;
	bra.uni 	$L__BB0_1198;
$L__BB0_1196:
	setp.neu.f64 	%p1731, %fd1485, 0d7FF0000000000000;
	@%p1731 bra 	$L__BB0_1198;
	or.b32  	%r2619, %r359, -2147483648;
	selp.b32 	%r2620, %r2619, %r359, %p23;
	selp.b32 	%r2621, %r2620, %r359, %p1727;
	mov.b32 	%r2622, 0;
	mov.b64 	%fd4184, {%r2622, %r2621};
$L__BB0_1198:
	setp.ne.s32 	%p1733, %r338, 2146435072;
	setp.eq.f64 	%p1734, %fd1484, 0d3FF0000000000000;
	selp.f64 	%fd1490, 0d3FF0000000000000, %fd4184, %p1734;
	@%p1733 bra 	$L__BB0_1203;
	setp.num.f64 	%p1735, %fd1247, %fd1247;
	@%p1735 bra 	$L__BB0_1201;
	mov.f64 	%fd3240, 0d4000000000000000;
	add.rn.f64 	%fd4185, %fd1247, %fd3240;
	bra.uni 	$L__BB0_1203;
$L__BB0_1201:
	setp.neu.f64 	%p1736, %fd1397, 0d7FF0000000000000;
	@%p1736 bra 	$L__BB0_1203;
	setp.lt.s32 	%p1737, %r337, 0;
	or.b32  	%r2623, %r359, -2147483648;
	selp.b32 	%r2624, %r2623, %r359, %p23;
	selp.b32 	%r2625, %r2624, %r359, %p1737;
	mov.b32 	%r2626, 0;
	mov.b64 	%fd4185, {%r2626, %r2625};
$L__BB0_1203:
	setp.eq.f64 	%p1738, %fd1247, 0d3FF0000000000000;
	selp.f64 	%fd3241, 0d3FF0000000000000, %fd4185, %p1738;
	add.f64 	%fd1494, %fd1490, %fd3241;
	neg.f64 	%fd3242, %fd1494;
	fma.rn.f64 	%fd3243, %fd1494, 0dBFF71547652B82FE, 0d4338000000000000;
	{
	.reg .b32 %temp; 
	mov.b64 	{%r361, %temp}, %fd3243;
	}
	mov.f64 	%fd3244, 0dC338000000000000;
	add.rn.f64 	%fd3245, %fd3243, %fd3244;
	fma.rn.f64 	%fd3246, %fd3245, 0dBFE62E42FEFA39EF, %fd3242;
	fma.rn.f64 	%fd3247, %fd3245, 0dBC7ABC9E3B39803F, %fd3246;
	fma.rn.f64 	%fd3248, %fd3247, 0d3E5ADE1569CE2BDF, 0d3E928AF3FCA213EA;
	fma.rn.f64 	%fd3249, %fd3248, %fd3247, 0d3EC71DEE62401315;
	fma.rn.f64 	%fd3250, %fd3249, %fd3247, 0d3EFA01997C89EB71;
	fma.rn.f64 	%fd3251, %fd3250, %fd3247, 0d3F2A01A014761F65;
	fma.rn.f64 	%fd3252, %fd3251, %fd3247, 0d3F56C16C1852B7AF;
	fma.rn.f64 	%fd3253, %fd3252, %fd3247, 0d3F81111111122322;
	fma.rn.f64 	%fd3254, %fd3253, %fd3247, 0d3FA55555555502A1;
	fma.rn.f64 	%fd3255, %fd3254, %fd3247, 0d3FC5555555555511;
	fma.rn.f64 	%fd3256, %fd3255, %fd3247, 0d3FE000000000000B;
	fma.rn.f64 	%fd3257, %fd3256, %fd3247, 0d3FF0000000000000;
	fma.rn.f64 	%fd3258, %fd3257, %fd3247, 0d3FF0000000000000;
	{
	.reg .b32 %temp; 
	mov.b64 	{%r362, %temp}, %fd3258;
	}
	{
	.reg .b32 %temp; 
	mov.b64 	{%temp, %r363}, %fd3258;
	}
	shl.b32 	%r2627, %r361, 20;
	add.s32 	%r2628, %r2627, %r363;
	mov.b64 	%fd4186, {%r362, %r2628};
	{
	.reg .b32 %temp; 
	mov.b64 	{%temp, %r2629}, %fd3242;
	}
	mov.b32 	%f23, %r2629;
	abs.f32 	%f10, %f23;
	setp.lt.f32 	%p1739, %f10, 0f4086232B;
	@%p1739 bra 	$L__BB0_1206;
	setp.gt.f64 	%p1740, %fd1494, 0d0000000000000000;
	mov.f64 	%fd3259, 0d7FF0000000000000;
	sub.f64 	%fd3260, %fd3259, %fd1494;
	selp.f64 	%fd4186, 0d0000000000000000, %fd3260, %p1740;
	setp.geu.f32 	%p1741, %f10, 0f40874800;
	@%p1741 bra 	$L__BB0_1206;
	shr.u32 	%r2630, %r361, 31;
	add.s32 	%r2631, %r361, %r2630;
	shr.s32 	%r2632, %r2631, 1;
	shl.b32 	%r2633, %r2632, 20;
	add.s32 	%r2634, %r363, %r2633;
	mov.b64 	%fd3261, {%r362, %r2634};
	sub.s32 	%r2635, %r361, %r2632;
	shl.b32 	%r2636, %r2635, 20;
	add.s32 	%r2637, %r2636, 1072693248;
	mov.b32 	%r2638, 0;
	mov.b64 	%fd3262, {%r2638, %r2637};
	mul.f64 	%fd4186, %fd3262, %fd3261;
$L__BB0_1206:
	ld.param.u32 	%r3411, [_Z11distributordPdS_ii_param_3];
	add.s32 	%r364, %r3411, -1;
	mul.f64 	%fd3263, %fd1247, 0dC043BD3CC9BE45DC;
	mul.f64 	%fd1499, %fd3263, %fd4186;
	mul.f64 	%fd3264, %fd1243, 0d3FCA5AD296B4A5AD;
	fma.rn.f64 	%fd3265, %fd499, 0d4000425ED097B426, %fd4258;
	mul.f64 	%fd3266, %fd747, 0d4020000000000000;
	sub.f64 	%fd3267, %fd3265, %fd3266;
	fma.rn.f64 	%fd3268, %fd995, 0d401CB1A72C69CB1A, %fd3267;
	sub.f64 	%fd3269, %fd3268, %fd3264;
	mul.f64 	%fd1500, %fd3841, %fd3269;
	mul.f64 	%fd3270, %fd1245, 0d3FCA5AD296B4A5AD;
	fma.rn.f64 	%fd3271, %fd500, 0d4000425ED097B426, %fd4256;
	mul.f64 	%fd3272, %fd748, 0d4020000000000000;
	sub.f64 	%fd3273, %fd3271, %fd3272;
	fma.rn.f64 	%fd3274, %fd997, 0d401CB1A72C69CB1A, %fd3273;
	sub.f64 	%fd3275, %fd3274, %fd3270;
	mul.f64 	%fd1501, %fd3841, %fd3275;
	mul.f64 	%fd3276, %fd3841, %fd4258;
	mul.f64 	%fd3277, %fd3276, 0d3FD2F684BDA12F68;
	sub.f64 	%fd3278, %fd4259, %fd3277;
	fma.rn.f64 	%fd3279, %fd499, 0d3FD0000000000000, %fd4258;
	mul.f64 	%fd3280, %fd3841, %fd3279;
	fma.rn.f64 	%fd3281, %fd3280, 0d4000000000000000, %fd3278;
	mul.f64 	%fd3282, %fd994, 0d3FF61B58BA0961B6;
	sub.f64 	%fd3283, %fd3281, %fd3282;
	fma.rn.f64 	%fd3284, %fd1242, 0d3FDCFD813F604FD8, %fd3283;
	mul.f64 	%fd3285, %fd1500, 0d3FD199999999999A;
	sub.f64 	%fd1502, %fd3284, %fd3285;
	mul.f64 	%fd3286, %fd499, 0d3FD2F684BDA12F68;
	sub.f64 	%fd3287, %fd4258, %fd3286;
	fma.rn.f64 	%fd3288, %fd747, 0d4000000000000000, %fd3287;
	mul.f64 	%fd3289, %fd995, 0d3FF61B58BA0961B6;
	sub.f64 	%fd3290, %fd3288, %fd3289;
	fma.rn.f64 	%fd1503, %fd1243, 0d3FDCFD813F604FD8, %fd3290;
	mul.f64 	%fd3291, %fd3841, %fd4256;
	mul.f64 	%fd3292, %fd3291, 0d3FD2F684BDA12F68;
	sub.f64 	%fd3293, %fd4257, %fd3292;
	fma.rn.f64 	%fd3294, %fd500, 0d3FD0000000000000, %fd4256;
	mul.f64 	%fd3295, %fd3841, %fd3294;
	fma.rn.f64 	%fd3296, %fd3295, 0d4000000000000000, %fd3293;
	mul.f64 	%fd3297, %fd996, 0d3FF61B58BA0961B6;
	sub.f64 	%fd3298, %fd3296, %fd3297;
	fma.rn.f64 	%fd3299, %fd1244, 0d3FDCFD813F604FD8, %fd3298;
	mul.f64 	%fd3300, %fd1501, 0d3FD199999999999A;
	sub.f64 	%fd1504, %fd3299, %fd3300;
	mul.f64 	%fd3301, %fd500, 0d3FD2F684BDA12F68;
	sub.f64 	%fd3302, %fd4256, %fd3301;
	fma.rn.f64 	%fd3303, %fd748, 0d4000000000000000, %fd3302;
	mul.f64 	%fd3304, %fd997, 0d3FF61B58BA0961B6;
	sub.f64 	%fd3305, %fd3303, %fd3304;
	fma.rn.f64 	%fd1505, %fd1245, 0d3FDCFD813F604FD8, %fd3305;
	fma.rn.f64 	%fd1506, %fd3841, 0d3FE0000000000000, %fd253;
	mul.f64 	%fd1507, %fd248, 0d3FE0000000000000;
	setp.geu.f64 	%p1742, %fd1506, %fd1507;
	@%p1742 bra 	$L__BB0_1235;
	ld.param.u32 	%r3415, [_Z11distributordPdS_ii_param_3];
	setp.lt.s32 	%p1781, %r3415, 1;
	sub.f64 	%fd1508, %fd1507, %fd1506;
	mov.f64 	%fd4192, 0d0000000000000000;
	@%p1781 bra 	$L__BB0_1234;
	setp.eq.s32 	%p1782, %r364, 0;
	{
	.reg .b32 %temp; 
	mov.b64 	{%temp, %r365}, %fd1508;
	}
	abs.f64 	%fd1509, %fd1508;
	mov.f64 	%fd4192, 0d0000000000000000;
	mov.b32 	%r3523, 0;
	@%p1782 bra 	$L__BB0_1225;
	mov.f64 	%fd4192, 0d0000000000000000;
	mov.b32 	%r3522, 0;
$L__BB0_1210:
	mul.f64 	%fd3334, %fd248, 0d3FE0000000000000;
	sub.f64 	%fd3335, %fd3334, %fd1506;
	setp.neu.f64 	%p1783, %fd3335, 0d0000000000000000;
	setp.lt.s32 	%p1784, %r365, 0;
	mul.wide.u32 	%rd598, %r3522, 8;
	add.s64 	%rd599, %rd153, %rd598;
	ld.f64 	%fd1511, [%rd599];
	add.s32 	%r2700, %r3522, 1;
	cvt.rn.f64.u32 	%fd1512, %r2700;
	{
	.reg .b32 %temp; 
	mov.b64 	{%temp, %r367}, %fd1512;
	}
	shr.u32 	%r2701, %r367, 20;
	and.b32  	%r2702, %r2701, 2047;
	add.s32 	%r2703, %r2702, -1012;
	mov.b64 	%rd600, %fd1512;
	shl.b64 	%rd601, %rd600, %r2703;
	setp.eq.s64 	%p1785, %rd601, -9223372036854775808;
	{ // callseq 132, 0
	.param .b64 param0;
	st.param.f64 	[param0], %fd1509;
	.param .b64 param1;
	st.param.f64 	[param1], %fd1512;
	.param .b64 retval0;
	call.uni (retval0), 
	__internal_accurate_pow, 
	(
	param0, 
	param1
	);
	ld.param.f64 	%fd3336, [retval0];
	} // callseq 132
	and.pred  	%p114, %p1784, %p1785;
	neg.f64 	%fd3338, %fd3336;
	selp.f64 	%fd4189, %fd3338, %fd3336, %p114;
	@%p1783 bra 	$L__BB0_1212;
	mov.b64 	%rd603, %fd1512;
	shr.u32 	%r2704, %r367, 20;
	and.b32  	%r2705, %r2704, 2047;
	add.s32 	%r2706, %r2705, -1012;
	shl.b64 	%rd604, %rd603, %r2706;
	setp.eq.s64 	%p1786, %rd604, -9223372036854775808;
	selp.b32 	%r2707, %r365, 0, %p1786;
	setp.lt.s32 	%p1787, %r367, 0;
	or.b32  	%r2708, %r2707, 2146435072;
	selp.b32 	%r2709, %r2708, %r2707, %p1787;
	mov.b32 	%r2710, 0;
	mov.b64 	%fd4189, {%r2710, %r2709};
$L__BB0_1212:
	mul.f64 	%fd3339, %fd248, 0d3FE0000000000000;
	sub.f64 	%fd1516, %fd3339, %fd1506;
	add.f64 	%fd3340, %fd1516, %fd1512;
	{
	.reg .b32 %temp; 
	mov.b64 	{%temp, %r2711}, %fd3340;
	}
	and.b32  	%r2712, %r2711, 2146435072;
	setp.ne.s32 	%p1788, %r2712, 2146435072;
	@%p1788 bra 	$L__BB0_1217;
	setp.num.f64 	%p1789, %fd1516, %fd1516;
	@%p1789 bra 	$L__BB0_1215;
	add.rn.f64 	%fd4189, %fd1516, %fd1512;
	bra.uni 	$L__BB0_1217;
$L__BB0_1215:
	setp.neu.f64 	%p1790, %fd1509, 0d7FF0000000000000;
	@%p1790 bra 	$L__BB0_1217;
	setp.lt.s32 	%p1791, %r367, 0;
	selp.b32 	%r2713, 0, 2146435072, %p1791;
	and.b32  	%r2714, %r367, 2147483647;
	setp.ne.s32 	%p1792, %r2714, 1071644672;
	or.b32  	%r2715, %r2713, -2147483648;
	selp.b32 	%r2716, %r2715, %r2713, %p1792;
	selp.b32 	%r2717, %r2716, %r2713, %p114;
	mov.b32 	%r2718, 0;
	mov.b64 	%fd4189, {%r2718, %r2717};
$L__BB0_1217:
	mul.f64 	%fd3341, %fd248, 0d3FE0000000000000;
	sub.f64 	%fd3342, %fd3341, %fd1506;
	setp.eq.f64 	%p1793, %fd3342, 0d3FF0000000000000;
	setp.neu.f64 	%p1794, %fd3342, 0d0000000000000000;
	selp.f64 	%fd3343, 0d3FF0000000000000, %fd4189, %p1793;
	div.rn.f64 	%fd3344, %fd1511, %fd1512;
	fma.rn.f64 	%fd1520, %fd3344, %fd3343, %fd4192;
	mul.wide.u32 	%rd605, %r3522, 8;
	add.s64 	%rd606, %rd153, %rd605;
	ld.f64 	%fd1521, [%rd606+8];
	add.s32 	%r3522, %r3522, 2;
	cvt.rn.f64.u32 	%fd1522, %r3522;
	{
	.reg .b32 %temp; 
	mov.b64 	{%temp, %r369}, %fd1522;
	}
	shr.u32 	%r2719, %r369, 20;
	and.b32  	%r2720, %r2719, 2047;
	add.s32 	%r2721, %r2720, -1012;
	mov.b64 	%rd607, %fd1522;
	shl.b64 	%rd608, %rd607, %r2721;
	setp.eq.s64 	%p1796, %rd608, -9223372036854775808;
	{ // callseq 133, 0
	.param .b64 param0;
	st.param.f64 	[param0], %fd1509;
	.param .b64 param1;
	st.param.f64 	[param1], %fd1522;
	.param .b64 retval0;
	call.uni (retval0), 
	__internal_accurate_pow, 
	(
	param0, 
	param1
	);
	ld.param.f64 	%fd3345, [retval0];
	} // callseq 133
	and.pred  	%p115, %p1784, %p1796;
	neg.f64 	%fd3347, %fd3345;
	selp.f64 	%fd4191, %fd3347, %fd3345, %p115;
	@%p1794 bra 	$L__BB0_1219;
	mov.b64 	%rd610, %fd1522;
	shr.u32 	%r2722, %r369, 20;
	and.b32  	%r2723, %r2722, 2047;
	add.s32 	%r2724, %r2723, -1012;
	shl.b64 	%rd611, %rd610, %r2724;
	setp.eq.s64 	%p1797, %rd611, -9223372036854775808;
	selp.b32 	%r2725, %r365, 0, %p1797;
	setp.lt.s32 	%p1798, %r369, 0;
	or.b32  	%r2726, %r2725, 2146435072;
	selp.b32 	%r2727, %r2726, %r2725, %p1798;
	mov.b32 	%r2728, 0;
	mov.b64 	%fd4191, {%r2728, %r2727};
$L__BB0_1219:
	mul.f64 	%fd3348, %fd248, 0d3FE0000000000000;
	sub.f64 	%fd1526, %fd3348, %fd1506;
	add.f64 	%fd3349, %fd1526, %fd1522;
	{
	.reg .b32 %temp; 
	mov.b64 	{%temp, %r2729}, %fd3349;
	}
	and.b32  	%r2730, %r2729, 2146435072;
	setp.ne.s32 	%p1799, %r2730, 2146435072;
	@%p1799 bra 	$L__BB0_1224;
	setp.nan.f64 	%p1800, %fd1526, %fd1526;
	@%p1800 bra 	$L__BB0_1223;
	setp.neu.f64 	%p1801, %fd1509, 0d7FF0000000000000;
	@%p1801 bra 	$L__BB0_1224;
	setp.lt.s32 	%p1802, %r369, 0;
	selp.b32 	%r2731, 0, 2146435072, %p1802;
	and.b32  	%r2732, %r369, 2147483647;
	setp.ne.s32 	%p1803, %r2732, 1071644672;
	or.b32  	%r2733, %r2731, -2147483648;
	selp.b32 	%r2734, %r2733, %r2731, %p1803;
	selp.b32 	%r2735, %r2734, %r2731, %p115;
	mov.b32 	%r2736, 0;
	mov.b64 	%fd4191, {%r2736, %r2735};
	bra.uni 	$L__BB0_1224;
$L__BB0_1223:
	add.rn.f64 	%fd4191, %fd1526, %fd1522;
$L__BB0_1224:
	ld.param.u32 	%r3416, [_Z11distributordPdS_ii_param_3];
	setp.eq.f64 	%p1804, %fd1526, 0d3FF0000000000000;
	selp.f64 	%fd3350, 0d3FF0000000000000, %fd4191, %p1804;
	div.rn.f64 	%fd3351, %fd1521, %fd1522;
	fma.rn.f64 	%fd4192, %fd3351, %fd3350, %fd1520;
	and.b32  	%r3523, %r3416, 2147483646;
	setp.ne.s32 	%p1805, %r3522, %r3523;
	@%p1805 bra 	$L__BB0_1210;
$L__BB0_1225:
	ld.param.u32 	%r3417, [_Z11distributordPdS_ii_param_3];
	and.b32  	%r2737, %r3417, 1;
	setp.eq.b32 	%p1806, %r2737, 1;
	not.pred 	%p1807, %p1806;
	@%p1807 bra 	$L__BB0_1234;
	mul.f64 	%fd3352, %fd248, 0d3FE0000000000000;
	sub.f64 	%fd1533, %fd3352, %fd1506;
	setp.neu.f64 	%p1808, %fd1533, 0d0000000000000000;
	setp.lt.s32 	%p1809, %r365, 0;
	mul.wide.u32 	%rd612, %r3523, 8;
	add.s64 	%rd613, %rd153, %rd612;
	ld.f64 	%fd1534, [%rd613];
	add.s32 	%r2738, %r3523, 1;
	cvt.rn.f64.u32 	%fd1535, %r2738;
	{
	.reg .b32 %temp; 
	mov.b64 	{%temp, %r372}, %fd1535;
	}
	shr.u32 	%r2739, %r372, 20;
	and.b32  	%r2740, %r2739, 2047;
	add.s32 	%r2741, %r2740, -1012;
	mov.b64 	%rd614, %fd1535;
	shl.b64 	%rd615, %rd614, %r2741;
	setp.eq.s64 	%p1810, %rd615, -9223372036854775808;
	{ // callseq 134, 0
	.param .b64 param0;
	st.param.f64 	[param0], %fd1509;
	.param .b64 param1;
	st.param.f64 	[param1], %fd1535;
	.param .b64 retval0;
	call.uni (retval0), 
	__internal_accurate_pow, 
	(
	param0, 
	param1
	);
	ld.param.f64 	%fd3353, [retval0];
	} // callseq 134
	and.pred  	%p116, %p1809, %p1810;
	neg.f64 	%fd3355, %fd3353;
	selp.f64 	%fd4195, %fd3355, %fd3353, %p116;
	@%p1808 bra 	$L__BB0_1228;
	mov.b64 	%rd617, %fd1535;
	shr.u32 	%r2742, %r372, 20;
	and.b32  	%r2743, %r2742, 2047;
	add.s32 	%r2744, %r2743, -1012;
	shl.b64 	%rd618, %rd617, %r2744;
	setp.eq.s64 	%p1811, %rd618, -9223372036854775808;
	selp.b32 	%r2745, %r365, 0, %p1811;
	setp.lt.s32 	%p1812, %r372, 0;
	or.b32  	%r2746, %r2745, 2146435072;
	selp.b32 	%r2747, %r2746, %r2745, %p1812;
	mov.b32 	%r2748, 0;
	mov.b64 	%fd4195, {%r2748, %r2747};
$L__BB0_1228:
	add.f64 	%fd3356, %fd1533, %fd1535;
	{
	.reg .b32 %temp; 
	mov.b64 	{%temp, %r2749}, %fd3356;
	}
	and.b32  	%r2750, %r2749, 2146435072;
	setp.ne.s32 	%p1813, %r2750, 2146435072;
	@%p1813 bra 	$L__BB0_1233;
	setp.nan.f64 	%p1814, %fd1533, %fd1533;
	@%p1814 bra 	$L__BB0_1232;
	setp.neu.f64 	%p1815, %fd1509, 0d7FF0000000000000;
	@%p1815 bra 	$L__BB0_1233;
	setp.lt.s32 	%p1816, %r372, 0;
	selp.b32 	%r2751, 0, 2146435072, %p1816;
	and.b32  	%r2752, %r372, 2147483647;
	setp.ne.s32 	%p1817, %r2752, 1071644672;
	or.b32  	%r2753, %r2751, -2147483648;
	selp.b32 	%r2754, %r2753, %r2751, %p1817;
	selp.b32 	%r2755, %r2754, %r2751, %p116;
	mov.b32 	%r2756, 0;
	mov.b64 	%fd4195, {%r2756, %r2755};
	bra.uni 	$L__BB0_1233;
$L__BB0_1232:
	add.rn.f64 	%fd4195, %fd1533, %fd1535;
$L__BB0_1233:
	setp.eq.f64 	%p1818, %fd1533, 0d3FF0000000000000;
	selp.f64 	%fd3357, 0d3FF0000000000000, %fd4195, %p1818;
	div.rn.f64 	%fd3358, %fd1534, %fd1535;
	fma.rn.f64 	%fd4192, %fd3358, %fd3357, %fd4192;
$L__BB0_1234:
	ld.param.f64 	%fd3753, [_Z11distributordPdS_ii_param_0];
	mul.f64 	%fd3359, %fd3753, 0d3FE0000000000000;
	sub.f64 	%fd4207, %fd3359, %fd4192;
	bra.uni 	$L__BB0_1263;
$L__BB0_1235:
	ld.param.u32 	%r3412, [_Z11distributordPdS_ii_param_3];
	setp.lt.s32 	%p1743, %r3412, 1;
	sub.f64 	%fd1545, %fd1506, %fd1507;
	mov.f64 	%fd4202, 0d0000000000000000;
	@%p1743 bra 	$L__BB0_1262;
	setp.eq.s32 	%p1744, %r364, 0;
	{
	.reg .b32 %temp; 
	mov.b64 	{%temp, %r373}, %fd1545;
	}
	abs.f64 	%fd1546, %fd1545;
	mov.f64 	%fd4202, 0d0000000000000000;
	mov.b32 	%r3525, 0;
	@%p1744 bra 	$L__BB0_1253;
	mov.f64 	%fd4202, 0d0000000000000000;
	mov.b32 	%r3524, 0;
$L__BB0_1238:
	fma.rn.f64 	%fd3310, %fd248, 0dBFE0000000000000, %fd1506;
	setp.neu.f64 	%p1745, %fd3310, 0d0000000000000000;
	setp.lt.s32 	%p1746, %r373, 0;
	mul.wide.u32 	%rd577, %r3524, 8;
	add.s64 	%rd578, %rd153, %rd577;
	ld.f64 	%fd1548, [%rd578];
	add.s32 	%r2641, %r3524, 1;
	cvt.rn.f64.u32 	%fd1549, %r2641;
	{
	.reg .b32 %temp; 
	mov.b64 	{%temp, %r375}, %fd1549;
	}
	shr.u32 	%r2642, %r375, 20;
	and.b32  	%r2643, %r2642, 2047;
	add.s32 	%r2644, %r2643, -1012;
	mov.b64 	%rd579, %fd1549;
	shl.b64 	%rd580, %rd579, %r2644;
	setp.eq.s64 	%p1747, %rd580, -9223372036854775808;
	{ // callseq 129, 0
	.param .b64 param0;
	st.param.f64 	[param0], %fd1546;
	.param .b64 param1;
	st.param.f64 	[param1], %fd1549;
	.param .b64 retval0;
	call.uni (retval0), 
	__internal_accurate_pow, 
	(
	param0, 
	param1
	);
	ld.param.f64 	%fd3311, [retval0];
	} // callseq 129
	and.pred  	%p117, %p1746, %p1747;
	neg.f64 	%fd3313, %fd3311;
	selp.f64 	%fd4199, %fd3313, %fd3311, %p117;
	@%p1745 bra 	$L__BB0_1240;
	mov.b64 	%rd582, %fd1549;
	shr.u32 	%r2645, %r375, 20;
	and.b32  	%r2646, %r2645, 2047;
	add.s32 	%r2647, %r2646, -1012;
	shl.b64 	%rd583, %rd582, %r2647;
	setp.eq.s64 	%p1748, %rd583, -9223372036854775808;
	selp.b32 	%r2648, %r373, 0, %p1748;
	setp.lt.s32 	%p1749, %r375, 0;
	or.b32  	%r2649, %r2648, 2146435072;
	selp.b32 	%r2650, %r2649, %r2648, %p1749;
	mov.b32 	%r2651, 0;
	mov.b64 	%fd4199, {%r2651, %r2650};
$L__BB0_1240:
	fma.rn.f64 	%fd1553, %fd248, 0dBFE0000000000000, %fd1506;
	add.f64 	%fd3314, %fd1553, %fd1549;
	{
	.reg .b32 %temp; 
	mov.b64 	{%temp, %r2652}, %fd3314;
	}
	and.b32  	%r2653, %r2652, 2146435072;
	setp.ne.s32 	%p1750, %r2653, 2146435072;
	@%p1750 bra 	$L__BB0_1245;
	setp.num.f64 	%p1751, %fd1553, %fd1553;
	@%p1751 bra 	$L__BB0_1243;
	add.rn.f64 	%fd4199, %fd1553, %fd1549;
	bra.uni 	$L__BB0_1245;
$L__BB0_1243:
	setp.neu.f64 	%p1752, %fd1546, 0d7FF0000000000000;
	@%p1752 bra 	$L__BB0_1245;
	setp.lt.s32 	%p1753, %r375, 0;
	selp.b32 	%r2654, 0, 2146435072, %p1753;
	and.b32  	%r2655, %r375, 2147483647;
	setp.ne.s32 	%p1754, %r2655, 1071644672;
	or.b32  	%r2656, %r2654, -2147483648;
	selp.b32 	%r2657, %r2656, %r2654, %p1754;
	selp.b32 	%r2658, %r2657, %r2654, %p117;
	mov.b32 	%r2659, 0;
	mov.b64 	%fd4199, {%r2659, %r2658};
$L__BB0_1245:
	fma.rn.f64 	%fd3315, %fd248, 0dBFE0000000000000, %fd1506;
	setp.eq.f64 	%p1755, %fd3315, 0d3FF0000000000000;
	setp.neu.f64 	%p1756, %fd3315, 0d0000000000000000;
	selp.f64 	%fd3316, 0d3FF0000000000000, %fd4199, %p1755;
	div.rn.f64 	%fd3317, %fd1548, %fd1549;
	fma.rn.f64 	%fd1557, %fd3317, %fd3316, %fd4202;
	mul.wide.u32 	%rd584, %r3524, 8;
	add.s64 	%rd585, %rd153, %rd584;
	ld.f64 	%fd1558, [%rd585+8];
	add.s32 	%r3524, %r3524, 2;
	cvt.rn.f64.u32 	%fd1559, %r3524;
	{
	.reg .b32 %temp; 
	mov.b64 	{%temp, %r377}, %fd1559;
	}
	shr.u32 	%r2660, %r377, 20;
	and.b32  	%r2661, %r2660, 2047;
	add.s32 	%r2662, %r2661, -1012;
	mov.b64 	%rd586, %fd1559;
	shl.b64 	%rd587, %rd586, %r2662;
	setp.eq.s64 	%p1758, %rd587, -9223372036854775808;
	{ // callseq 130, 0
	.param .b64 param0;
	st.param.f64 	[param0], %fd1546;
	.param .b64 param1;
	st.param.f64 	[param1], %fd1559;
	.param .b64 retval0;
	call.uni (retval0), 
	__internal_accurate_pow, 
	(
	param0, 
	param1
	);
	ld.param.f64 	%fd3318, [retval0];
	} // callseq 130
	and.pred  	%p118, %p1746, %p1758;
	neg.f64 	%fd3320, %fd3318;
	selp.f64 	%fd4201, %fd3320, %fd3318, %p118;
	@%p1756 bra 	$L__BB0_1247;
	mov.b64 	%rd589, %fd1559;
	shr.u32 	%r2663, %r377, 20;
	and.b32  	%r2664, %r2663, 2047;
	add.s32 	%r2665, %r2664, -1012;
	shl.b64 	%rd590, %rd589, %r2665;
	setp.eq.s64 	%p1759, %rd590, -9223372036854775808;
	selp.b32 	%r2666, %r373, 0, %p1759;
	setp.lt.s32 	%p1760, %r377, 0;
	or.b32  	%r2667, %r2666, 2146435072;
	selp.b32 	%r2668, %r2667, %r2666, %p1760;
	mov.b32 	%r2669, 0;
	mov.b64 	%fd4201, {%r2669, %r2668};
$L__BB0_1247:
	fma.rn.f64 	%fd1563, %fd248, 0dBFE0000000000000, %fd1506;
	add.f64 	%fd3321, %fd1563, %fd1559;
	{
	.reg .b32 %temp; 
	mov.b64 	{%temp, %r2670}, %fd3321;
	}
	and.b32  	%r2671, %r2670, 2146435072;
	setp.ne.s32 	%p1761, %r2671, 2146435072;
	@%p1761 bra 	$L__BB0_1252;
	setp.nan.f64 	%p1762, %fd1563, %fd1563;
	@%p1762 bra 	$L__BB0_1251;
	setp.neu.f64 	%p1763, %fd1546, 0d7FF0000000000000;
	@%p1763 bra 	$L__BB0_1252;
	setp.lt.s32 	%p1764, %r377, 0;
	selp.b32 	%r2672, 0, 2146435072, %p1764;
	and.b32  	%r2673, %r377, 2147483647;
	setp.ne.s32 	%p1765, %r2673, 1071644672;
	or.b32  	%r2674, %r2672, -2147483648;
	selp.b32 	%r2675, %r2674, %r2672, %p1765;
	selp.b32 	%r2676, %r2675, %r2672, %p118;
	mov.b32 	%r2677, 0;
	mov.b64 	%fd4201, {%r2677, %r2676};
	bra.uni 	$L__BB0_1252;
$L__BB0_1251:
	add.rn.f64 	%fd4201, %fd1563, %fd1559;
$L__BB0_1252:
	ld.param.u32 	%r3413, [_Z11distributordPdS_ii_param_3];
	setp.eq.f64 	%p1766, %fd1563, 0d3FF0000000000000;
	selp.f64 	%fd3322, 0d3FF0000000000000, %fd4201, %p1766;
	div.rn.f64 	%fd3323, %fd1558, %fd1559;
	fma.rn.f64 	%fd4202, %fd3323, %fd3322, %fd1557;
	and.b32  	%r3525, %r3413, 2147483646;
	setp.ne.s32 	%p1767, %r3524, %r3525;
	@%p1767 bra 	$L__BB0_1238;
$L__BB0_1253:
	ld.param.u32 	%r3414, [_Z11distributordPdS_ii_param_3];
	and.b32  	%r2678, %r3414, 1;
	setp.eq.b32 	%p1768, %r2678, 1;
	not.pred 	%p1769, %p1768;
	@%p1769 bra 	$L__BB0_1262;
	fma.rn.f64 	%fd1570, %fd248, 0dBFE0000000000000, %fd1506;
	setp.neu.f64 	%p1770, %fd1570, 0d0000000000000000;
	setp.lt.s32 	%p1771, %r373, 0;
	mul.wide.u32 	%rd591, %r3525, 8;
	add.s64 	%rd592, %rd153, %rd591;
	ld.f64 	%fd1571, [%rd592];
	add.s32 	%r2679, %r3525, 1;
	cvt.rn.f64.u32 	%fd1572, %r2679;
	{
	.reg .b32 %temp; 
	mov.b64 	{%temp, %r380}, %fd1572;
	}
	shr.u32 	%r2680, %r380, 20;
	and.b32  	%r2681, %r2680, 2047;
	add.s32 	%r2682, %r2681, -1012;
	mov.b64 	%rd593, %fd1572;
	shl.b64 	%rd594, %rd593, %r2682;
	setp.eq.s64 	%p1772, %rd594, -9223372036854775808;
	{ // callseq 131, 0
	.param .b64 param0;
	st.param.f64 	[param0], %fd1546;
	.param .b64 param1;
	st.param.f64 	[param1], %fd1572;
	.param .b64 retval0;
	call.uni (retval0), 
	__internal_accurate_pow, 
	(
	param0, 
	param1
	);
	ld.param.f64 	%fd3324, [retval0];
	} // callseq 131
	and.pred  	%p119, %p1771, %p1772;
	neg.f64 	%fd3326, %fd3324;
	selp.f64 	%fd4205, %fd3326, %fd3324, %p119;
	@%p1770 bra 	$L__BB0_1256;
	mov.b64 	%rd596, %fd1572;
	shr.u32 	%r2683, %r380, 20;
	and.b32  	%r2684, %r2683, 2047;
	add.s32 	%r2685, %r2684, -1012;
	shl.b64 	%rd597, %rd596, %r2685;
	setp.eq.s64 	%p1773, %rd597, -9223372036854775808;
	selp.b32 	%r2686, %r373, 0, %p1773;
	setp.lt.s32 	%p1774, %r380, 0;
	or.b32  	%r2687, %r2686, 2146435072;
	selp.b32 	%r2688, %r2687, %r2686, %p1774;
	mov.b32 	%r2689, 0;
	mov.b64 	%fd4205, {%r2689, %r2688};
$L__BB0_1256:
	add.f64 	%fd3327, %fd1570, %fd1572;
	{
	.reg .b32 %temp; 
	mov.b64 	{%temp, %r2690}, %fd3327;
	}
	and.b32  	%r2691, %r2690, 2146435072;
	setp.ne.s32 	%p1775, %r2691, 2146435072;
	@%p1775 bra 	$L__BB0_1261;
	setp.nan.f64 	%p1776, %fd1570, %fd1570;
	@%p1776 bra 	$L__BB0_1260;
	setp.neu.f64 	%p1777, %fd1546, 0d7FF0000000000000;
	@%p1777 bra 	$L__BB0_1261;
	setp.lt.s32 	%p1778, %r380, 0;
	selp.b32 	%r2692, 0, 2146435072, %p1778;
	and.b32  	%r2693, %r380, 2147483647;
	setp.ne.s32 	%p1779, %r2693, 1071644672;
	or.b32  	%r2694, %r2692, -2147483648;
	selp.b32 	%r2695, %r2694, %r2692, %p1779;
	selp.b32 	%r2696, %r2695, %r2692, %p119;
	mov.b32 	%r2697, 0;
	mov.b64 	%fd4205, {%r2697, %r2696};
	bra.uni 	$L__BB0_1261;
$L__BB0_1260:
	add.rn.f64 	%fd4205, %fd1570, %fd1572;
$L__BB0_1261:
	setp.eq.f64 	%p1780, %fd1570, 0d3FF0000000000000;
	selp.f64 	%fd3328, 0d3FF0000000000000, %fd4205, %p1780;
	div.rn.f64 	%fd3329, %fd1571, %fd1572;
	fma.rn.f64 	%fd4202, %fd3329, %fd3328, %fd4202;
$L__BB0_1262:
	ld.param.f64 	%fd3752, [_Z11distributordPdS_ii_param_0];
	fma.rn.f64 	%fd4207, %fd3752, 0d3FE0000000000000, %fd4202;
$L__BB0_1263:
	ld.param.u32 	%r3418, [_Z11distributordPdS_ii_param_3];
	add.s32 	%r381, %r3418, -1;
	mul.f64 	%fd1583, %fd248, 0d3FE0000000000000;
	setp.geu.f64 	%p1819, %fd1506, %fd1583;
	sub.f64 	%fd1584, %fd1502, %fd4207;
	@%p1819 bra 	$L__BB0_1292;
	ld.param.u32 	%r3422, [_Z11distributordPdS_ii_param_3];
	setp.lt.s32 	%p1858, %r3422, 1;
	sub.f64 	%fd1585, %fd1583, %fd1506;
	mov.f64 	%fd4213, 0d0000000000000000;
	@%p1858 bra 	$L__BB0_1291;
	setp.eq.s32 	%p1859, %r381, 0;
	{
	.reg .b32 %temp; 
	mov.b64 	{%temp, %r382}, %fd1585;
	}
	abs.f64 	%fd1586, %fd1585;
	mov.f64 	%fd4213, 0d0000000000000000;
	mov.b32 	%r3527, 0;
	@%p1859 bra 	$L__BB0_1282;
	mov.f64 	%fd4213, 0d0000000000000000;
	mov.b32 	%r3526, 0;
$L__BB0_1267:
	mul.f64 	%fd3391, %fd248, 0d3FE0000000000000;
	sub.f64 	%fd3392, %fd3391, %fd1506;
	setp.neu.f64 	%p1860, %fd3392, 0d0000000000000000;
	setp.lt.s32 	%p1861, %r382, 0;
	mul.wide.u32 	%rd640, %r3526, 8;
	add.s64 	%rd641, %rd153, %rd640;
	ld.f64 	%fd1588, [%rd641];
	add.s32 	%r2820, %r3526, 1;
	cvt.rn.f64.u32 	%fd1589, %r2820;
	{
	.reg .b32 %temp; 
	mov.b64 	{%temp, %r384}, %fd1589;
	}
	shr.u32 	%r2821, %r384, 20;
	and.b32  	%r2822, %r2821, 2047;
	add.s32 	%r2823, %r2822, -1012;
	mov.b64 	%rd642, %fd1589;
	shl.b64 	%rd643, %rd642, %r2823;
	setp.eq.s64 	%p1862, %rd643, -9223372036854775808;
	{ // callseq 138, 0
	.param .b64 param0;
	st.param.f64 	[param0], %fd1586;
	.param .b64 param1;
	st.param.f64 	[param1], %fd1589;
	.param .b64 retval0;
	call.uni (retval0), 
	__internal_accurate_pow, 
	(
	param0, 
	param1
	);
	ld.param.f64 	%fd3393, [retval0];
	} // callseq 138
	and.pred  	%p120, %p1861, %p1862;
	neg.f64 	%fd3395, %fd3393;
	selp.f64 	%fd4210, %fd3395, %fd3393, %p120;
	@%p1860 bra 	$L__BB0_1269;
	mov.b64 	%rd645, %fd1589;
	shr.u32 	%r2824, %r384, 20;
	and.b32  	%r2825, %r2824, 2047;
	add.s32 	%r2826, %r2825, -1012;
	shl.b64 	%rd646, %rd645, %r2826;
	setp.eq.s64 	%p1863, %rd646, -9223372036854775808;
	selp.b32 	%r2827, %r382, 0, %p1863;
	setp.lt.s32 	%p1864, %r384, 0;
	or.b32  	%r2828, %r2827, 2146435072;
	selp.b32 	%r2829, %r2828, %r2827, %p1864;
	mov.b32 	%r2830, 0;
	mov.b64 	%fd4210, {%r2830, %r2829};
$L__BB0_1269:
	mul.f64 	%fd3396, %fd248, 0d3FE0000000000000;
	sub.f64 	%fd1593, %fd3396, %fd1506;
	add.s32 	%r2831, %r3526, 1;
	cvt.rn.f64.u32 	%fd1594, %r2831;
	add.f64 	%fd3397, %fd1593, %fd1594;
	{
	.reg .b32 %temp; 
	mov.b64 	{%temp, %r2832}, %fd3397;
	}
	and.b32  	%r2833, %r2832, 2146435072;
	setp.ne.s32 	%p1865, %r2833, 2146435072;
	@%p1865 bra 	$L__BB0_1274;
	setp.num.f64 	%p1866, %fd1593, %fd1593;
	@%p1866 bra 	$L__BB0_1272;
	add.rn.f64 	%fd4210, %fd1593, %fd1594;
	bra.uni 	$L__BB0_1274;
$L__BB0_1272:
	setp.neu.f64 	%p1867, %fd1586, 0d7FF0000000000000;
	@%p1867 bra 	$L__BB0_1274;
	setp.lt.s32 	%p1868, %r384, 0;
	selp.b32 	%r2834, 0, 2146435072, %p1868;
	and.b32  	%r2835, %r384, 2147483647;
	setp.ne.s32 	%p1869, %r2835, 1071644672;
	or.b32  	%r2836, %r2834, -2147483648;
	selp.b32 	%r2837, %r2836, %r2834, %p1869;
	selp.b32 	%r2838, %r2837, %r2834, %p120;
	mov.b32 	%r2839, 0;
	mov.b64 	%fd4210, {%r2839, %r2838};
$L__BB0_1274:
	mul.f64 	%fd3398, %fd248, 0d3FE0000000000000;
	sub.f64 	%fd3399, %fd3398, %fd1506;
	setp.eq.f64 	%p1870, %fd3399, 0d3FF0000000000000;
	setp.neu.f64 	%p1871, %fd3399, 0d0000000000000000;
	selp.f64 	%fd3400, 0d3FF0000000000000, %fd4210, %p1870;
	add.s32 	%r2840, %r3526, 1;
	cvt.rn.f64.u32 	%fd3401, %r2840;
	div.rn.f64 	%fd3402, %fd1588, %fd3401;
	fma.rn.f64 	%fd1598, %fd3402, %fd3400, %fd4213;
	mul.wide.u32 	%rd647, %r3526, 8;
	add.s64 	%rd648, %rd153, %rd647;
	ld.f64 	%fd1599, [%rd648+8];
	add.s32 	%r3526, %r3526, 2;
	cvt.rn.f64.u32 	%fd1600, %r3526;
	{
	.reg .b32 %temp; 
	mov.b64 	{%temp, %r386}, %fd1600;
	}
	shr.u32 	%r2841, %r386, 20;
	and.b32  	%r2842, %r2841, 2047;
	add.s32 	%r2843, %r2842, -1012;
	mov.b64 	%rd649, %fd1600;
	shl.b64 	%rd650, %rd649, %r2843;
	setp.eq.s64 	%p1873, %rd650, -9223372036854775808;
	{ // callseq 139, 0
	.param .b64 param0;
	st.param.f64 	[param0], %fd1586;
	.param .b64 param1;
	st.param.f64 	[param1], %fd1600;
	.param .b64 retval0;
	call.uni (retval0), 
	__internal_accurate_pow, 
	(
	param0, 
	param1
	);
	ld.param.f64 	%fd3403, [retval0];
	} // callseq 139
	and.pred  	%p121, %p1861, %p1873;
	neg.f64 	%fd3405, %fd3403;
	selp.f64 	%fd4212, %fd3405, %fd3403, %p121;
	@%p1871 bra 	$L__BB0_1276;
	mov.b64 	%rd652, %fd1600;
	shr.u32 	%r2844, %r386, 20;
	and.b32  	%r2845, %r2844, 2047;
	add.s32 	%r2846, %r2845, -1012;
	shl.b64 	%rd653, %rd652, %r2846;
	setp.eq.s64 	%p1874, %rd653, -9223372036854775808;
	selp.b32 	%r2847, %r382, 0, %p1874;
	setp.lt.s32 	%p1875, %r386, 0;
	or.b32  	%r2848, %r2847, 2146435072;
	selp.b32 	%r2849, %r2848, %r2847, %p1875;
	mov.b32 	%r2850, 0;
	mov.b64 	%fd4212, {%r2850, %r2849};
$L__BB0_1276:
	mul.f64 	%fd3406, %fd248, 0d3FE0000000000000;
	sub.f64 	%fd1604, %fd3406, %fd1506;
	cvt.rn.f64.u32 	%fd1605, %r3526;
	add.f64 	%fd3407, %fd1604, %fd1605;
	{
	.reg .b32 %temp; 
	mov.b64 	{%temp, %r2851}, %fd3407;
	}
	and.b32  	%r2852, %r2851, 2146435072;
	setp.ne.s32 	%p1876, %r2852, 2146435072;
	@%p1876 bra 	$L__BB0_1281;
	setp.nan.f64 	%p1877, %fd1604, %fd1604;
	@%p1877 bra 	$L__BB0_1280;
	setp.neu.f64 	%p1878, %fd1586, 0d7FF0000000000000;
	@%p1878 bra 	$L__BB0_1281;
	setp.lt.s32 	%p1879, %r386, 0;
	selp.b32 	%r2853, 0, 2146435072, %p1879;
	and.b32  	%r2854, %r386, 2147483647;
	setp.ne.s32 	%p1880, %r2854, 1071644672;
	or.b32  	%r2855, %r2853, -2147483648;
	selp.b32 	%r2856, %r2855, %r2853, %p1880;
	selp.b32 	%r2857, %r2856, %r2853, %p121;
	mov.b32 	%r2858, 0;
	mov.b64 	%fd4212, {%r2858, %r2857};
	bra.uni 	$L__BB0_1281;
$L__BB0_1280:
	add.rn.f64 	%fd4212, %fd1604, %fd1605;
$L__BB0_1281:
	ld.param.u32 	%r3423, [_Z11distributordPdS_ii_param_3];
	mul.f64 	%fd3408, %fd248, 0d3FE0000000000000;
	sub.f64 	%fd3409, %fd3408, %fd1506;
	setp.eq.f64 	%p1881, %fd3409, 0d3FF0000000000000;
	selp.f64 	%fd3410, 0d3FF0000000000000, %fd4212, %p1881;
	div.rn.f64 	%fd3411, %fd1599, %fd1605;
	fma.rn.f64 	%fd4213, %fd3411, %fd3410, %fd1598;
	and.b32  	%r3527, %r3423, 2147483646;
	setp.ne.s32 	%p1882, %r3526, %r3527;
	@%p1882 bra 	$L__BB0_1267;
$L__BB0_1282:
	ld.param.u32 	%r3424, [_Z11distributordPdS_ii_param_3];
	and.b32  	%r2859, %r3424, 1;
	setp.eq.b32 	%p1883, %r2859, 1;
	not.pred 	%p1884, %p1883;
	@%p1884 bra 	$L__BB0_1291;
	mul.f64 	%fd3412, %fd248, 0d3FE0000000000000;
	sub.f64 	%fd3413, %fd3412, %fd1506;
	setp.neu.f64 	%p1885, %fd3413, 0d0000000000000000;
	setp.lt.s32 	%p1886, %r382, 0;
	mul.wide.u32 	%rd654, %r3527, 8;
	add.s64 	%rd655, %rd153, %rd654;
	ld.f64 	%fd1612, [%rd655];
	add.s32 	%r2860, %r3527, 1;
	cvt.rn.f64.u32 	%fd1613, %r2860;
	{
	.reg .b32 %temp; 
	mov.b64 	{%temp, %r389}, %fd1613;
	}
	shr.u32 	%r2861, %r389, 20;
	and.b32  	%r2862, %r2861, 2047;
	add.s32 	%r2863, %r2862, -1012;
	mov.b64 	%rd656, %fd1613;
	shl.b64 	%rd657, %rd656, %r2863;
	setp.eq.s64 	%p1887, %rd657, -9223372036854775808;
	{ // callseq 140, 0
	.param .b64 param0;
	st.param.f64 	[param0], %fd1586;
	.param .b64 param1;
	st.param.f64 	[param1], %fd1613;
	.param .b64 retval0;
	call.uni (retval0), 
	__internal_accurate_pow, 
	(
	param0, 
	param1
	);
	ld.param.f64 	%fd3414, [retval0];
	} // callseq 140
	and.pred  	%p122, %p1886, %p1887;
	neg.f64 	%fd3416, %fd3414;
	selp.f64 	%fd4216, %fd3416, %fd3414, %p122;
	@%p1885 bra 	$L__BB0_1285;
	mov.b64 	%rd659, %fd1613;
	shr.u32 	%r2864, %r389, 20;
	and.b32  	%r2865, %r2864, 2047;
	add.s32 	%r2866, %r2865, -1012;
	shl.b64 	%rd660, %rd659, %r2866;
	setp.eq.s64 	%p1888, %rd660, -9223372036854775808;
	selp.b32 	%r2867, %r382, 0, %p1888;
	setp.lt.s32 	%p1889, %r389, 0;
	or.b32  	%r2868, %r2867, 2146435072;
	selp.b32 	%r2869, %r2868, %r2867, %p1889;
	mov.b32 	%r2870, 0;
	mov.b64 	%fd4216, {%r2870, %r2869};
$L__BB0_1285:
	mul.f64 	%fd3417, %fd248, 0d3FE0000000000000;
	sub.f64 	%fd1617, %fd3417, %fd1506;
	add.f64 	%fd3418, %fd1617, %fd1613;
	{
	.reg .b32 %temp; 
	mov.b64 	{%temp, %r2871}, %fd3418;
	}
	and.b32  	%r2872, %r2871, 2146435072;
	setp.ne.s32 	%p1890, %r2872, 2146435072;
	@%p1890 bra 	$L__BB0_1290;
	setp.nan.f64 	%p1891, %fd1617, %fd1617;
	@%p1891 bra 	$L__BB0_1289;
	setp.neu.f64 	%p1892, %fd1586, 0d7FF0000000000000;
	@%p1892 bra 	$L__BB0_1290;
	setp.lt.s32 	%p1893, %r389, 0;
	selp.b32 	%r2873, 0, 2146435072, %p1893;
	and.b32  	%r2874, %r389, 2147483647;
	setp.ne.s32 	%p1894, %r2874, 1071644672;
	or.b32  	%r2875, %r2873, -2147483648;
	selp.b32 	%r2876, %r2875, %r2873, %p1894;
	selp.b32 	%r2877, %r2876, %r2873, %p122;
	mov.b32 	%r2878, 0;
	mov.b64 	%fd4216, {%r2878, %r2877};
	bra.uni 	$L__BB0_1290;
$L__BB0_1289:
	add.rn.f64 	%fd4216, %fd1617, %fd1613;
$L__BB0_1290:
	setp.eq.f64 	%p1895, %fd1617, 0d3FF0000000000000;
	selp.f64 	%fd3419, 0d3FF0000000000000, %fd4216, %p1895;
	div.rn.f64 	%fd3420, %fd1612, %fd1613;
	fma.rn.f64 	%fd4213, %fd3420, %fd3419, %fd4213;
$L__BB0_1291:
	ld.param.f64 	%fd3755, [_Z11distributordPdS_ii_param_0];
	mul.f64 	%fd3421, %fd3755, 0d3FE0000000000000;
	sub.f64 	%fd4228, %fd3421, %fd4213;
	bra.uni 	$L__BB0_1320;
$L__BB0_1292:
	ld.param.u32 	%r3419, [_Z11distributordPdS_ii_param_3];
	setp.lt.s32 	%p1820, %r3419, 1;
	sub.f64 	%fd1624, %fd1506, %fd1583;
	mov.f64 	%fd4223, 0d0000000000000000;
	@%p1820 bra 	$L__BB0_1319;
	setp.eq.s32 	%p1821, %r381, 0;
	{
	.reg .b32 %temp; 
	mov.b64 	{%temp, %r390}, %fd1624;
	}
	abs.f64 	%fd1625, %fd1624;
	mov.f64 	%fd4223, 0d0000000000000000;
	mov.b32 	%r3529, 0;
	@%p1821 bra 	$L__BB0_1310;
	mov.f64 	%fd4223, 0d0000000000000000;
	mov.b32 	%r3528, 0;
$L__BB0_1295:
	fma.rn.f64 	%fd3364, %fd248, 0dBFE0000000000000, %fd1506;
	setp.neu.f64 	%p1822, %fd3364, 0d0000000000000000;
	setp.lt.s32 	%p1823, %r390, 0;
	mul.wide.u32 	%rd619, %r3528, 8;
	add.s64 	%rd620, %rd153, %rd619;
	ld.f64 	%fd1627, [%rd620];
	add.s32 	%r2759, %r3528, 1;
	cvt.rn.f64.u32 	%fd1628, %r2759;
	{
	.reg .b32 %temp; 
	mov.b64 	{%temp, %r392}, %fd1628;
	}
	shr.u32 	%r2760, %r392, 20;
	and.b32  	%r2761, %r2760, 2047;
	add.s32 	%r2762, %r2761, -1012;
	mov.b64 	%rd621, %fd1628;
	shl.b64 	%rd622, %rd621, %r2762;
	setp.eq.s64 	%p1824, %rd622, -9223372036854775808;
	{ // callseq 135, 0
	.param .b64 param0;
	st.param.f64 	[param0], %fd1625;
	.param .b64 param1;
	st.param.f64 	[param1], %fd1628;
	.param .b64 retval0;
	call.uni (retval0), 
	__internal_accurate_pow, 
	(
	param0, 
	param1
	);
	ld.param.f64 	%fd3365, [retval0];
	} // callseq 135
	and.pred  	%p123, %p1823, %p1824;
	neg.f64 	%fd3367, %fd3365;
	selp.f64 	%fd4220, %fd3367, %fd3365, %p123;
	@%p1822 bra 	$L__BB0_1297;
	mov.b64 	%rd624, %fd1628;
	shr.u32 	%r2763, %r392, 20;
	and.b32  	%r2764, %r2763, 2047;
	add.s32 	%r2765, %r2764, -1012;
	shl.b64 	%rd625, %rd624, %r2765;
	setp.eq.s64 	%p1825, %rd625, -9223372036854775808;
	selp.b32 	%r2766, %r390, 0, %p1825;
	setp.lt.s32 	%p1826, %r392, 0;
	or.b32  	%r2767, %r2766, 2146435072;
	selp.b32 	%r2768, %r2767, %r2766, %p1826;
	mov.b32 	%r2769, 0;
	mov.b64 	%fd4220, {%r2769, %r2768};
$L__BB0_1297:
	fma.rn.f64 	%fd1632, %fd248, 0dBFE0000000000000, %fd1506;
	add.s32 	%r2770, %r3528, 1;
	cvt.rn.f64.u32 	%fd1633, %r2770;
	add.f64 	%fd3368, %fd1632, %fd1633;
	{
	.reg .b32 %temp; 
	mov.b64 	{%temp, %r2771}, %fd3368;
	}
	and.b32  	%r2772, %r2771, 2146435072;
	setp.ne.s32 	%p1827, %r2772, 2146435072;
	@%p1827 bra 	$L__BB0_1302;
	setp.num.f64 	%p1828, %fd1632, %fd1632;
	@%p1828 bra 	$L__BB0_1300;
	add.rn.f64 	%fd4220, %fd1632, %fd1633;
	bra.uni 	$L__BB0_1302;
$L__BB0_1300:
	setp.neu.f64 	%p1829, %fd1625, 0d7FF0000000000000;
	@%p1829 bra 	$L__BB0_1302;
	setp.lt.s32 	%p1830, %r392, 0;
	selp.b32 	%r2773, 0, 2146435072, %p1830;
	and.b32  	%r2774, %r392, 2147483647;
	setp.ne.s32 	%p1831, %r2774, 1071644672;
	or.b32  	%r2775, %r2773, -2147483648;
	selp.b32 	%r2776, %r2775, %r2773, %p1831;
	selp.b32 	%r2777, %r2776, %r2773, %p123;
	mov.b32 	%r2778, 0;
	mov.b64 	%fd4220, {%r2778, %r2777};
$L__BB0_1302:
	fma.rn.f64 	%fd3369, %fd248, 0dBFE0000000000000, %fd1506;
	setp.eq.f64 	%p1832, %fd3369, 0d3FF0000000000000;
	setp.neu.f64 	%p1833, %fd3369, 0d0000000000000000;
	selp.f64 	%fd3370, 0d3FF0000000000000, %fd4220, %p1832;
	add.s32 	%r2779, %r3528, 1;
	cvt.rn.f64.u32 	%fd3371, %r2779;
	div.rn.f64 	%fd3372, %fd1627, %fd3371;
	fma.rn.f64 	%fd1637, %fd3372, %fd3370, %fd4223;
	mul.wide.u32 	%rd626, %r3528, 8;
	add.s64 	%rd627, %rd153, %rd626;
	ld.f64 	%fd1638, [%rd627+8];
	add.s32 	%r3528, %r3528, 2;
	cvt.rn.f64.u32 	%fd1639, %r3528;
	{
	.reg .b32 %temp; 
	mov.b64 	{%temp, %r394}, %fd1639;
	}
	shr.u32 	%r2780, %r394, 20;
	and.b32  	%r2781, %r2780, 2047;
	add.s32 	%r2782, %r2781, -1012;
	mov.b64 	%rd628, %fd1639;
	shl.b64 	%rd629, %rd628, %r2782;
	setp.eq.s64 	%p1835, %rd629, -9223372036854775808;
	{ // callseq 136, 0
	.param .b64 param0;
	st.param.f64 	[param0], %fd1625;
	.param .b64 param1;
	st.param.f64 	[param1], %fd1639;
	.param .b64 retval0;
	call.uni (retval0), 
	__internal_accurate_pow, 
	(
	param0, 
	param1
	);
	ld.param.f64 	%fd3373, [retval0];
	} // callseq 136
	and.pred  	%p124, %p1823, %p1835;
	neg.f64 	%fd3375, %fd3373;
	selp.f64 	%fd4222, %fd3375, %fd3373, %p124;
	@%p1833 bra 	$L__BB0_1304;
	mov.b64 	%rd631, %fd1639;
	shr.u32 	%r2783, %r394, 20;
	and.b32  	%r2784, %r2783, 2047;
	add.s32 	%r2785, %r2784, -1012;
	shl.b64 	%rd632, %rd631, %r2785;
	setp.eq.s64 	%p1836, %rd632, -9223372036854775808;
	selp.b32 	%r2786, %r390, 0, %p1836;
	setp.lt.s32 	%p1837, %r394, 0;
	or.b32  	%r2787, %r2786, 2146435072;
	selp.b32 	%r2788, %r2787, %r2786, %p1837;
	mov.b32 	%r2789, 0;
	mov.b64 	%fd4222, {%r2789, %r2788};
$L__BB0_1304:
	fma.rn.f64 	%fd1643, %fd248, 0dBFE0000000000000, %fd1506;
	cvt.rn.f64.u32 	%fd1644, %r3528;
	add.f64 	%fd3376, %fd1643, %fd1644;
	{
	.reg .b32 %temp; 
	mov.b64 	{%temp, %r2790}, %fd3376;
	}
	and.b32  	%r2791, %r2790, 2146435072;
	setp.ne.s32 	%p1838, %r2791, 2146435072;
	@%p1838 bra 	$L__BB0_1309;
	setp.nan.f64 	%p1839, %fd1643, %fd1643;
	@%p1839 bra 	$L__BB0_1308;
	setp.neu.f64 	%p1840, %fd1625, 0d7FF0000000000000;
	@%p1840 bra 	$L__BB0_1309;
	setp.lt.s32 	%p1841, %r394, 0;
	selp.b32 	%r2792, 0, 2146435072, %p1841;
	and.b32  	%r2793, %r394, 2147483647;
	setp.ne.s32 	%p1842, %r2793, 1071644672;
	or.b32  	%r2794, %r2792, -2147483648;
	selp.b32 	%r2795, %r2794, %r2792, %p1842;
	selp.b32 	%r2796, %r2795, %r2792, %p124;
	mov.b32 	%r2797, 0;
	mov.b64 	%fd4222, {%r2797, %r2796};
	bra.uni 	$L__BB0_1309;
$L__BB0_1308:
	add.rn.f64 	%fd4222, %fd1643, %fd1644;
$L__BB0_1309:
	ld.param.u32 	%r3420, [_Z11distributordPdS_ii_param_3];
	fma.rn.f64 	%fd3377, %fd248, 0dBFE0000000000000, %fd1506;
	setp.eq.f64 	%p1843, %fd3377, 0d3FF0000000000000;
	selp.f64 	%fd3378, 0d3FF0000000000000, %fd4222, %p1843;
	div.rn.f64 	%fd3379, %fd1638, %fd1644;
	fma.rn.f64 	%fd4223, %fd3379, %fd3378, %fd1637;
	and.b32  	%r3529, %r3420, 2147483646;
	setp.ne.s32 	%p1844, %r3528, %r3529;
	@%p1844 bra 	$L__BB0_1295;
$L__BB0_1310:
	ld.param.u32 	%r3421, [_Z11distributordPdS_ii_param_3];
	and.b32  	%r2798, %r3421, 1;
	setp.eq.b32 	%p1845, %r2798, 1;
	not.pred 	%p1846, %p1845;
	@%p1846 bra 	$L__BB0_1319;
	fma.rn.f64 	%fd3380, %fd248, 0dBFE0000000000000, %fd1506;
	setp.neu.f64 	%p1847, %fd3380, 0d0000000000000000;
	setp.lt.s32 	%p1848, %r390, 0;
	mul.wide.u32 	%rd633, %r3529, 8;
	add.s64 	%rd634, %rd153, %rd633;
	ld.f64 	%fd1651, [%rd634];
	add.s32 	%r2799, %r3529, 1;
	cvt.rn.f64.u32 	%fd1652, %r2799;
	{
	.reg .b32 %temp; 
	mov.b64 	{%temp, %r397}, %fd1652;
	}
	shr.u32 	%r2800, %r397, 20;
	and.b32  	%r2801, %r2800, 2047;
	add.s32 	%r2802, %r2801, -1012;
	mov.b64 	%rd635, %fd1652;
	shl.b64 	%rd636, %rd635, %r2802;
	setp.eq.s64 	%p1849, %rd636, -9223372036854775808;
	{ // callseq 137, 0
	.param .b64 param0;
	st.param.f64 	[param0], %fd1625;
	.param .b64 param1;
	st.param.f64 	[param1], %fd1652;
	.param .b64 retval0;
	call.uni (retval0), 
	__internal_accurate_pow, 
	(
	param0, 
	param1
	);
	ld.param.f64 	%fd3381, [retval0];
	} // callseq 137
	and.pred  	%p125, %p1848, %p1849;
	neg.f64 	%fd3383, %fd3381;
	selp.f64 	%fd4226, %fd3383, %fd3381, %p125;
	@%p1847 bra 	$L__BB0_1313;
	mov.b64 	%rd638, %fd1652;
	shr.u32 	%r2803, %r397, 20;
	and.b32  	%r2804, %r2803, 2047;
	add.s32 	%r2805, %r2804, -1012;
	shl.b64 	%rd639, %rd638, %r2805;
	setp.eq.s64 	%p1850, %rd639, -9223372036854775808;
	selp.b32 	%r2806, %r390, 0, %p1850;
	setp.lt.s32 	%p1851, %r397, 0;
	or.b32  	%r2807, %r2806, 2146435072;
	selp.b32 	%r2808, %r2807, %r2806, %p1851;
	mov.b32 	%r2809, 0;
	mov.b64 	%fd4226, {%r2809, %r2808};
$L__BB0_1313:
	fma.rn.f64 	%fd1656, %fd248, 0dBFE0000000000000, %fd1506;
	add.f64 	%fd3384, %fd1656, %fd1652;
	{
	.reg .b32 %temp; 
	mov.b64 	{%temp, %r2810}, %fd3384;
	}
	and.b32  	%r2811, %r2810, 2146435072;
	setp.ne.s32 	%p1852, %r2811, 2146435072;
	@%p1852 bra 	$L__BB0_1318;
	setp.nan.f64 	%p1853, %fd1656, %fd1656;
	@%p1853 bra 	$L__BB0_1317;
	setp.neu.f64 	%p1854, %fd1625, 0d7FF0000000000000;
	@%p1854 bra 	$L__BB0_1318;
	setp.lt.s32 	%p1855, %r397, 0;
	selp.b32 	%r2812, 0, 2146435072, %p1855;
	and.b32  	%r2813, %r397, 2147483647;
	setp.ne.s32 	%p1856, %r2813, 1071644672;
	or.b32  	%r2814, %r2812, -2147483648;
	selp.b32 	%r2815, %r2814, %r2812, %p1856;
	selp.b32 	%r2816, %r2815, %r2812, %p125;
	mov.b32 	%r2817, 0;
	mov.b64 	%fd4226, {%r2817, %r2816};
	bra.uni 	$L__BB0_1318;
$L__BB0_1317:
	add.rn.f64 	%fd4226, %fd1656, %fd1652;
$L__BB0_1318:
	setp.eq.f64 	%p1857, %fd1656, 0d3FF0000000000000;
	selp.f64 	%fd3385, 0d3FF0000000000000, %fd4226, %p1857;
	div.rn.f64 	%fd3386, %fd1651, %fd1652;
	fma.rn.f64 	%fd4223, %fd3386, %fd3385, %fd4223;
$L__BB0_1319:
	ld.param.f64 	%fd3754, [_Z11distributordPdS_ii_param_0];
	fma.rn.f64 	%fd4228, %fd3754, 0d3FE0000000000000, %fd4223;
$L__BB0_1320:
	setp.lt.s32 	%p1896, %r75, 0;
	and.b32  	%r2879, %r75, 2146435072;
	setp.eq.s32 	%p1897, %r2879, 1062207488;
	sub.f64 	%fd1664, %fd1502, %fd4228;
	{
	.reg .b32 %temp; 
	mov.b64 	{%temp, %r398}, %fd1664;
	}
	abs.f64 	%fd1665, %fd1664;
	{ // callseq 141, 0
	.param .b64 param0;
	st.param.f64 	[param0], %fd1665;
	.param .b64 param1;
	st.param.f64 	[param1], 0d4000000000000000;
	.param .b64 retval0;
	call.uni (retval0), 
	__internal_accurate_pow, 
	(
	param0, 
	param1
	);
	ld.param.f64 	%fd3422, [retval0];
	} // callseq 141
	setp.lt.s32 	%p1898, %r398, 0;
	neg.f64 	%fd3424, %fd3422;
	selp.f64 	%fd3425, %fd3424, %fd3422, %p1897;
	selp.f64 	%fd3426, %fd3425, %fd3422, %p1898;
	setp.eq.f64 	%p1899, %fd1664, 0d0000000000000000;
	selp.b32 	%r2880, %r398, 0, %p1897;
	or.b32  	%r2881, %r2880, 2146435072;
	selp.b32 	%r2882, %r2881, %r2880, %p1896;
	mov.b32 	%r2883, 0;
	mov.b64 	%fd3427, {%r2883, %r2882};
	selp.f64 	%fd4229, %fd3427, %fd3426, %p1899;
	add.f64 	%fd3428, %fd1664, 0d4000000000000000;
	{
	.reg .b32 %temp; 
	mov.b64 	{%temp, %r2884}, %fd3428;
	}
	and.b32  	%r2885, %r2884, 2146435072;
	setp.ne.s32 	%p1900, %r2885, 2146435072;
	@%p1900 bra 	$L__BB0_1325;
	setp.num.f64 	%p1901, %fd1664, %fd1664;
	@%p1901 bra 	$L__BB0_1323;
	mov.f64 	%fd3429, 0d4000000000000000;
	add.rn.f64 	%fd4229, %fd1664, %fd3429;
	bra.uni 	$L__BB0_1325;
$L__BB0_1323:
	setp.neu.f64 	%p1902, %fd1665, 0d7FF0000000000000;
	@%p1902 bra 	$L__BB0_1325;
	selp.b32 	%r2886, 0, 2146435072, %p1896;
	or.b32  	%r2887, %r2886, -2147483648;
	selp.b32 	%r2888, %r2887, %r2886, %p23;
	selp.b32 	%r2889, %r2888, %r2886, %p1898;
	mov.b32 	%r2890, 0;
	mov.b64 	%fd4229, {%r2890, %r2889};
$L__BB0_1325:
	and.b32  	%r2891, %r75, 2146435072;
	setp.eq.s32 	%p1906, %r2891, 1062207488;
	setp.eq.f64 	%p1907, %fd1664, 0d3FF0000000000000;
	selp.f64 	%fd1670, 0d3FF0000000000000, %fd4229, %p1907;
	{
	.reg .b32 %temp; 
	mov.b64 	{%temp, %r399}, %fd1504;
	}
	abs.f64 	%fd1671, %fd1504;
	{ // callseq 142, 0
	.param .b64 param0;
	st.param.f64 	[param0], %fd1671;
	.param .b64 param1;
	st.param.f64 	[param1], 0d4000000000000000;
	.param .b64 retval0;
	call.uni (retval0), 
	__internal_accurate_pow, 
	(
	param0, 
	param1
	);
	ld.param.f64 	%fd3430, [retval0];
	} // callseq 142
	setp.lt.s32 	%p1908, %r399, 0;
	neg.f64 	%fd3432, %fd3430;
	selp.f64 	%fd3433, %fd3432, %fd3430, %p1906;
	selp.f64 	%fd3434, %fd3433, %fd3430, %p1908;
	setp.eq.f64 	%p1909, %fd1504, 0d0000000000000000;
	selp.b32 	%r2892, %r399, 0, %p1906;
	or.b32  	%r2893, %r2892, 2146435072;
	selp.b32 	%r2894, %r2893, %r2892, %p1896;
	mov.b32 	%r2895, 0;
	mov.b64 	%fd3435, {%r2895, %r2894};
	selp.f64 	%fd4254, %fd3435, %fd3434, %p1909;
	add.f64 	%fd3436, %fd1504, 0d4000000000000000;
	{
	.reg .b32 %temp; 
	mov.b64 	{%temp, %r2896}, %fd3436;
	}
	and.b32  	%r400, %r2896, 2146435072;
	setp.ne.s32 	%p1910, %r400, 2146435072;
	mov.f64 	%fd4230, %fd4254;
	@%p1910 bra 	$L__BB0_1330;
	setp.num.f64 	%p1911, %fd1504, %fd1504;
	@%p1911 bra 	$L__BB0_1328;
	mov.f64 	%fd3437, 0d4000000000000000;
	add.rn.f64 	%fd4230, %fd1504, %fd3437;
	bra.uni 	$L__BB0_1330;
$L__BB0_1328:
	setp.neu.f64 	%p1912, %fd1671, 0d7FF0000000000000;
	mov.f64 	%fd4230, %fd4254;
	@%p1912 bra 	$L__BB0_1330;
	selp.b32 	%r2897, 0, 2146435072, %p1896;
	or.b32  	%r2898, %r2897, -2147483648;
	selp.b32 	%r2899, %r2898, %r2897, %p23;
	selp.b32 	%r2900, %r2899, %r2897, %p1908;
	mov.b32 	%r2901, 0;
	mov.b64 	%fd4230, {%r2901, %r2900};
$L__BB0_1330:
	setp.eq.f64 	%p1915, %fd1504, 0d3FF0000000000000;
	selp.f64 	%fd3438, 0d3FF0000000000000, %fd4230, %p1915;
	add.f64 	%fd1676, %fd1670, %fd3438;
	neg.f64 	%fd3439, %fd1676;
	fma.rn.f64 	%fd3440, %fd1676, 0dBFF71547652B82FE, 0d4338000000000000;
	{
	.reg .b32 %temp; 
	mov.b64 	{%r401, %temp}, %fd3440;
	}
	mov.f64 	%fd3441, 0dC338000000000000;
	add.rn.f64 	%fd3442, %fd3440, %fd3441;
	fma.rn.f64 	%fd3443, %fd3442, 0dBFE62E42FEFA39EF, %fd3439;
	fma.rn.f64 	%fd3444, %fd3442, 0dBC7ABC9E3B39803F, %fd3443;
	fma.rn.f64 	%fd3445, %fd3444, 0d3E5ADE1569CE2BDF, 0d3E928AF3FCA213EA;
	fma.rn.f64 	%fd3446, %fd3445, %fd3444, 0d3EC71DEE62401315;
	fma.rn.f64 	%fd3447, %fd3446, %fd3444, 0d3EFA01997C89EB71;
	fma.rn.f64 	%fd3448, %fd3447, %fd3444, 0d3F2A01A014761F65;
	fma.rn.f64 	%fd3449, %fd3448, %fd3444, 0d3F56C16C1852B7AF;
	fma.rn.f64 	%fd3450, %fd3449, %fd3444, 0d3F81111111122322;
	fma.rn.f64 	%fd3451, %fd3450, %fd3444, 0d3FA55555555502A1;
	fma.rn.f64 	%fd3452, %fd3451, %fd3444, 0d3FC5555555555511;
	fma.rn.f64 	%fd3453, %fd3452, %fd3444, 0d3FE000000000000B;
	fma.rn.f64 	%fd3454, %fd3453, %fd3444, 0d3FF0000000000000;
	fma.rn.f64 	%fd3455, %fd3454, %fd3444, 0d3FF0000000000000;
	{
	.reg .b32 %temp; 
	mov.b64 	{%r402, %temp}, %fd3455;
	}
	{
	.reg .b32 %temp; 
	mov.b64 	{%temp, %r403}, %fd3455;
	}
	shl.b32 	%r2902, %r401, 20;
	add.s32 	%r2903, %r2902, %r403;
	mov.b64 	%fd4231, {%r402, %r2903};
	{
	.reg .b32 %temp; 
	mov.b64 	{%temp, %r2904}, %fd3439;
	}
	mov.b32 	%f24, %r2904;
	abs.f32 	%f11, %f24;
	setp.lt.f32 	%p1916, %f11, 0f4086232B;
	@%p1916 bra 	$L__BB0_1333;
	setp.gt.f64 	%p1917, %fd1676, 0d0000000000000000;
	mov.f64 	%fd3456, 0d7FF0000000000000;
	sub.f64 	%fd3457, %fd3456, %fd1676;
	selp.f64 	%fd4231, 0d0000000000000000, %fd3457, %p1917;
	setp.geu.f32 	%p1918, %f11, 0f40874800;
	@%p1918 bra 	$L__BB0_1333;
	shr.u32 	%r2905, %r401, 31;
	add.s32 	%r2906, %r401, %r2905;
	shr.s32 	%r2907, %r2906, 1;
	shl.b32 	%r2908, %r2907, 20;
	add.s32 	%r2909, %r403, %r2908;
	mov.b64 	%fd3458, {%r402, %r2909};
	sub.s32 	%r2910, %r401, %r2907;
	shl.b32 	%r2911, %r2910, 20;
	add.s32 	%r2912, %r2911, 1072693248;
	mov.b32 	%r2913, 0;
	mov.b64 	%fd3459, {%r2913, %r2912};
	mul.f64 	%fd4231, %fd3459, %fd3458;
$L__BB0_1333:
	ld.param.u32 	%r3425, [_Z11distributordPdS_ii_param_3];
	add.s32 	%r404, %r3425, -1;
	mul.f64 	%fd3460, %fd248, 0d3FE0000000000000;
	setp.geu.f64 	%p1919, %fd1506, %fd3460;
	mul.f64 	%fd3461, %fd1584, 0dC043BD3CC9BE45DC;
	mul.f64 	%fd1681, %fd3461, %fd4231;
	@%p1919 bra 	$L__BB0_1362;
	ld.param.u32 	%r3429, [_Z11distributordPdS_ii_param_3];
	setp.lt.s32 	%p1958, %r3429, 1;
	mul.f64 	%fd3500, %fd248, 0d3FE0000000000000;
	sub.f64 	%fd1682, %fd3500, %fd1506;
	mov.f64 	%fd4237, 0d0000000000000000;
	@%p1958 bra 	$L__BB0_1361;
	setp.eq.s32 	%p1959, %r404, 0;
	{
	.reg .b32 %temp; 
	mov.b64 	{%temp, %r405}, %fd1682;
	}
	abs.f64 	%fd1683, %fd1682;
	mov.f64 	%fd4237, 0d0000000000000000;
	mov.b32 	%r3531, 0;
	@%p1959 bra 	$L__BB0_1352;
	mov.f64 	%fd4237, 0d0000000000000000;
	mov.b32 	%r3530, 0;
$L__BB0_1337:
	setp.neu.f64 	%p1960, %fd1682, 0d0000000000000000;
	setp.lt.s32 	%p1961, %r405, 0;
	mul.wide.u32 	%rd682, %r3530, 8;
	add.s64 	%rd683, %rd153, %rd682;
	ld.f64 	%fd1685, [%rd683];
	add.s32 	%r2983, %r3530, 1;
	cvt.rn.f64.u32 	%fd3504, %r2983;
	{
	.reg .b32 %temp; 
	mov.b64 	{%temp, %r407}, %fd3504;
	}
	shr.u32 	%r2984, %r407, 20;
	and.b32  	%r2985, %r2984, 2047;
	add.s32 	%r2986, %r2985, -1012;
	mov.b64 	%rd684, %fd3504;
	shl.b64 	%rd685, %rd684, %r2986;
	setp.eq.s64 	%p1962, %rd685, -9223372036854775808;
	{ // callseq 146, 0
	.param .b64 param0;
	st.param.f64 	[param0], %fd1683;
	.param .b64 param1;
	st.param.f64 	[param1], %fd3504;
	.param .b64 retval0;
	call.uni (retval0), 
	__internal_accurate_pow, 
	(
	param0, 
	param1
	);
	ld.param.f64 	%fd3505, [retval0];
	} // callseq 146
	and.pred  	%p126, %p1961, %p1962;
	neg.f64 	%fd3507, %fd3505;
	selp.f64 	%fd4234, %fd3507, %fd3505, %p126;
	@%p1960 bra 	$L__BB0_1339;
	add.s32 	%r2987, %r3530, 1;
	cvt.rn.f64.u32 	%fd3508, %r2987;
	mov.b64 	%rd687, %fd3508;
	shr.u32 	%r2988, %r407, 20;
	and.b32  	%r2989, %r2988, 2047;
	add.s32 	%r2990, %r2989, -1012;
	shl.b64 	%rd688, %rd687, %r2990;
	setp.eq.s64 	%p1963, %rd688, -9223372036854775808;
	selp.b32 	%r2991, %r405, 0, %p1963;
	setp.lt.s32 	%p1964, %r407, 0;
	or.b32  	%r2992, %r2991, 2146435072;
	selp.b32 	%r2993, %r2992, %r2991, %p1964;
	mov.b32 	%r2994, 0;
	mov.b64 	%fd4234, {%r2994, %r2993};
$L__BB0_1339:
	add.s32 	%r2995, %r3530, 1;
	cvt.rn.f64.u32 	%fd3509, %r2995;
	add.f64 	%fd3510, %fd1682, %fd3509;
	{
	.reg .b32 %temp; 
	mov.b64 	{%temp, %r2996}, %fd3510;
	}
	and.b32  	%r2997, %r2996, 2146435072;
	setp.ne.s32 	%p1965, %r2997, 2146435072;
	@%p1965 bra 	$L__BB0_1344;
	setp.num.f64 	%p1966, %fd1682, %fd1682;
	@%p1966 bra 	$L__BB0_1342;
	add.s32 	%r3004, %r3530, 1;
	cvt.rn.f64.u32 	%fd3511, %r3004;
	add.rn.f64 	%fd4234, %fd1682, %fd3511;
	bra.uni 	$L__BB0_1344;
$L__BB0_1342:
	setp.neu.f64 	%p1967, %fd1683, 0d7FF0000000000000;
	@%p1967 bra 	$L__BB0_1344;
	setp.lt.s32 	%p1968, %r407, 0;
	selp.b32 	%r2998, 0, 2146435072, %p1968;
	and.b32  	%r2999, %r407, 2147483647;
	setp.ne.s32 	%p1969, %r2999, 1071644672;
	or.b32  	%r3000, %r2998, -2147483648;
	selp.b32 	%r3001, %r3000, %r2998, %p1969;
	selp.b32 	%r3002, %r3001, %r2998, %p126;
	mov.b32 	%r3003, 0;
	mov.b64 	%fd4234, {%r3003, %r3002};
$L__BB0_1344:
	setp.eq.f64 	%p1970, %fd1682, 0d3FF0000000000000;
	selp.f64 	%fd3512, 0d3FF0000000000000, %fd4234, %p1970;
	add.s32 	%r3005, %r3530, 1;
	cvt.rn.f64.u32 	%fd3513, %r3005;
	div.rn.f64 	%fd3514, %fd1685, %fd3513;
	fma.rn.f64 	%fd1692, %fd3514, %fd3512, %fd4237;
	mul.wide.u32 	%rd689, %r3530, 8;
	add.s64 	%rd690, %rd153, %rd689;
	ld.f64 	%fd1693, [%rd690+8];
	add.s32 	%r3530, %r3530, 2;
	cvt.rn.f64.u32 	%fd3515, %r3530;
	{
	.reg .b32 %temp; 
	mov.b64 	{%temp, %r409}, %fd3515;
	}
	shr.u32 	%r3006, %r409, 20;
	and.b32  	%r3007, %r3006, 2047;
	add.s32 	%r3008, %r3007, -1012;
	mov.b64 	%rd691, %fd3515;
	shl.b64 	%rd692, %rd691, %r3008;
	setp.eq.s64 	%p1973, %rd692, -9223372036854775808;
	{ // callseq 147, 0
	.param .b64 param0;
	st.param.f64 	[param0], %fd1683;
	.param .b64 param1;
	st.param.f64 	[param1], %fd3515;
	.param .b64 retval0;
	call.uni (retval0), 
	__internal_accurate_pow, 
	(
	param0, 
	param1
	);
	ld.param.f64 	%fd3516, [retval0];
	} // callseq 147
	and.pred  	%p127, %p1961, %p1973;
	neg.f64 	%fd3518, %fd3516;
	selp.f64 	%fd4236, %fd3518, %fd3516, %p127;
	@%p1960 bra 	$L__BB0_1346;
	cvt.rn.f64.u32 	%fd3519, %r3530;
	mov.b64 	%rd694, %fd3519;
	shr.u32 	%r3009, %r409, 20;
	and.b32  	%r3010, %r3009, 2047;
	add.s32 	%r3011, %r3010, -1012;
	shl.b64 	%rd695, %rd694, %r3011;
	setp.eq.s64 	%p1974, %rd695, -9223372036854775808;
	selp.b32 	%r3012, %r405, 0, %p1974;
	setp.lt.s32 	%p1975, %r409, 0;
	or.b32  	%r3013, %r3012, 2146435072;
	selp.b32 	%r3014, %r3013, %r3012, %p1975;
	mov.b32 	%r3015, 0;
	mov.b64 	%fd4236, {%r3015, %r3014};
$L__BB0_1346:
	cvt.rn.f64.u32 	%fd3520, %r3530;
	add.f64 	%fd3521, %fd1682, %fd3520;
	{
	.reg .b32 %temp; 
	mov.b64 	{%temp, %r3016}, %fd3521;
	}
	and.b32  	%r3017, %r3016, 2146435072;
	setp.ne.s32 	%p1976, %r3017, 2146435072;
	@%p1976 bra 	$L__BB0_1351;
	setp.nan.f64 	%p1977, %fd1682, %fd1682;
	@%p1977 bra 	$L__BB0_1350;
	setp.neu.f64 	%p1978, %fd1683, 0d7FF0000000000000;
	@%p1978 bra 	$L__BB0_1351;
	setp.lt.s32 	%p1979, %r409, 0;
	selp.b32 	%r3018, 0, 2146435072, %p1979;
	and.b32  	%r3019, %r409, 2147483647;
	setp.ne.s32 	%p1980, %r3019, 1071644672;
	or.b32  	%r3020, %r3018, -2147483648;
	selp.b32 	%r3021, %r3020, %r3018, %p1980;
	selp.b32 	%r3022, %r3021, %r3018, %p127;
	mov.b32 	%r3023, 0;
	mov.b64 	%fd4236, {%r3023, %r3022};
	bra.uni 	$L__BB0_1351;
$L__BB0_1350:
	cvt.rn.f64.u32 	%fd3522, %r3530;
	add.rn.f64 	%fd4236, %fd1682, %fd3522;
$L__BB0_1351:
	ld.param.u32 	%r3430, [_Z11distributordPdS_ii_param_3];
	selp.f64 	%fd3523, 0d3FF0000000000000, %fd4236, %p1970;
	cvt.rn.f64.u32 	%fd3524, %r3530;
	div.rn.f64 	%fd3525, %fd1693, %fd3524;
	fma.rn.f64 	%fd4237, %fd3525, %fd3523, %fd1692;
	and.b32  	%r3531, %r3430, 2147483646;
	setp.ne.s32 	%p1982, %r3530, %r3531;
	@%p1982 bra 	$L__BB0_1337;
$L__BB0_1352:
	ld.param.u32 	%r3431, [_Z11distributordPdS_ii_param_3];
	and.b32  	%r3024, %r3431, 1;
	setp.eq.b32 	%p1983, %r3024, 1;
	not.pred 	%p1984, %p1983;
	@%p1984 bra 	$L__BB0_1361;
	setp.neu.f64 	%p1985, %fd1682, 0d0000000000000000;
	setp.lt.s32 	%p1986, %r405, 0;
	mul.wide.u32 	%rd696, %r3531, 8;
	add.s64 	%rd697, %rd153, %rd696;
	ld.f64 	%fd1703, [%rd697];
	add.s32 	%r3025, %r3531, 1;
	cvt.rn.f64.u32 	%fd3526, %r3025;
	{
	.reg .b32 %temp; 
	mov.b64 	{%temp, %r412}, %fd3526;
	}
	shr.u32 	%r3026, %r412, 20;
	and.b32  	%r3027, %r3026, 2047;
	add.s32 	%r3028, %r3027, -1012;
	mov.b64 	%rd698, %fd3526;
	shl.b64 	%rd699, %rd698, %r3028;
	setp.eq.s64 	%p1987, %rd699, -9223372036854775808;
	{ // callseq 148, 0
	.param .b64 param0;
	st.param.f64 	[param0], %fd1683;
	.param .b64 param1;
	st.param.f64 	[param1], %fd3526;
	.param .b64 retval0;
	call.uni (retval0), 
	__internal_accurate_pow, 
	(
	param0, 
	param1
	);
	ld.param.f64 	%fd3527, [retval0];
	} // callseq 148
	and.pred  	%p128, %p1986, %p1987;
	neg.f64 	%fd3529, %fd3527;
	selp.f64 	%fd4240, %fd3529, %fd3527, %p128;
	@%p1985 bra 	$L__BB0_1355;
	add.s32 	%r3029, %r3531, 1;
	cvt.rn.f64.u32 	%fd3530, %r3029;
	mov.b64 	%rd701, %fd3530;
	shr.u32 	%r3030, %r412, 20;
	and.b32  	%r3031, %r3030, 2047;
	add.s32 	%r3032, %r3031, -1012;
	shl.b64 	%rd702, %rd701, %r3032;
	setp.eq.s64 	%p1988, %rd702, -9223372036854775808;
	selp.b32 	%r3033, %r405, 0, %p1988;
	setp.lt.s32 	%p1989, %r412, 0;
	or.b32  	%r3034, %r3033, 2146435072;
	selp.b32 	%r3035, %r3034, %r3033, %p1989;
	mov.b32 	%r3036, 0;
	mov.b64 	%fd4240, {%r3036, %r3035};
$L__BB0_1355:
	add.s32 	%r3037, %r3531, 1;
	cvt.rn.f64.u32 	%fd3531, %r3037;
	add.f64 	%fd3532, %fd1682, %fd3531;
	{
	.reg .b32 %temp; 
	mov.b64 	{%temp, %r3038}, %fd3532;
	}
	and.b32  	%r3039, %r3038, 2146435072;
	setp.ne.s32 	%p1990, %r3039, 2146435072;
	@%p1990 bra 	$L__BB0_1360;
	setp.nan.f64 	%p1991, %fd1682, %fd1682;
	@%p1991 bra 	$L__BB0_1359;
	setp.neu.f64 	%p1992, %fd1683, 0d7FF0000000000000;
	@%p1992 bra 	$L__BB0_1360;
	setp.lt.s32 	%p1993, %r412, 0;
	selp.b32 	%r3040, 0, 2146435072, %p1993;
	and.b32  	%r3041, %r412, 2147483647;
	setp.ne.s32 	%p1994, %r3041, 1071644672;
	or.b32  	%r3042, %r3040, -2147483648;
	selp.b32 	%r3043, %r3042, %r3040, %p1994;
	selp.b32 	%r3044, %r3043, %r3040, %p128;
	mov.b32 	%r3045, 0;
	mov.b64 	%fd4240, {%r3045, %r3044};
	bra.uni 	$L__BB0_1360;
$L__BB0_1359:
	add.s32 	%r3046, %r3531, 1;
	cvt.rn.f64.u32 	%fd3533, %r3046;
	add.rn.f64 	%fd4240, %fd1682, %fd3533;
$L__BB0_1360:
	setp.eq.f64 	%p1995, %fd1682, 0d3FF0000000000000;
	selp.f64 	%fd3534, 0d3FF0000000000000, %fd4240, %p1995;
	add.s32 	%r3047, %r3531, 1;
	cvt.rn.f64.u32 	%fd3535, %r3047;
	div.rn.f64 	%fd3536, %fd1703, %fd3535;
	fma.rn.f64 	%fd4237, %fd3536, %fd3534, %fd4237;
$L__BB0_1361:
	ld.param.f64 	%fd3757, [_Z11distributordPdS_ii_param_0];
	mul.f64 	%fd3537, %fd3757, 0d3FE0000000000000;
	sub.f64 	%fd4252, %fd3537, %fd4237;
	bra.uni 	$L__BB0_1390;
$L__BB0_1362:
	ld.param.u32 	%r3426, [_Z11distributordPdS_ii_param_3];
	setp.lt.s32 	%p1920, %r3426, 1;
	fma.rn.f64 	%fd1713, %fd248, 0dBFE0000000000000, %fd1506;
	mov.f64 	%fd4247, 0d0000000000000000;
	@%p1920 bra 	$L__BB0_1389;
	setp.eq.s32 	%p1921, %r404, 0;
	{
	.reg .b32 %temp; 
	mov.b64 	{%temp, %r413}, %fd1713;
	}
	abs.f64 	%fd1714, %fd1713;
	mov.f64 	%fd4247, 0d0000000000000000;
	mov.b32 	%r3533, 0;
	@%p1921 bra 	$L__BB0_1380;
	mov.f64 	%fd4247, 0d0000000000000000;
	mov.b32 	%r3532, 0;
$L__BB0_1365:
	setp.neu.f64 	%p1922, %fd1713, 0d0000000000000000;
	setp.lt.s32 	%p1923, %r413, 0;
	mul.wide.u32 	%rd661, %r3532, 8;
	add.s64 	%rd662, %rd153, %rd661;
	ld.f64 	%fd1716, [%rd662];
	add.s32 	%r2916, %r3532, 1;
	cvt.rn.f64.u32 	%fd3466, %r2916;
	{
	.reg .b32 %temp; 
	mov.b64 	{%temp, %r415}, %fd3466;
	}
	shr.u32 	%r2917, %r415, 20;
	and.b32  	%r2918, %r2917, 2047;
	add.s32 	%r2919, %r2918, -1012;
	mov.b64 	%rd663, %fd3466;
	shl.b64 	%rd664, %rd663, %r2919;
	setp.eq.s64 	%p1924, %rd664, -9223372036854775808;
	{ // callseq 143, 0
	.param .b64 param0;
	st.param.f64 	[param0], %fd1714;
	.param .b64 param1;
	st.param.f64 	[param1], %fd3466;
	.param .b64 retval0;
	call.uni (retval0), 
	__internal_accurate_pow, 
	(
	param0, 
	param1
	);
	ld.param.f64 	%fd3467, [retval0];
	} // callseq 143
	and.pred  	%p129, %p1923, %p1924;
	neg.f64 	%fd3469, %fd3467;
	selp.f64 	%fd4244, %fd3469, %fd3467, %p129;
	@%p1922 bra 	$L__BB0_1367;
	add.s32 	%r2920, %r3532, 1;
	cvt.rn.f64.u32 	%fd3470, %r2920;
	mov.b64 	%rd666, %fd3470;
	shr.u32 	%r2921, %r415, 20;
	and.b32  	%r2922, %r2921, 2047;
	add.s32 	%r2923, %r2922, -1012;
	shl.b64 	%rd667, %rd666, %r2923;
	setp.eq.s64 	%p1925, %rd667, -9223372036854775808;
	selp.b32 	%r2924, %r413, 0, %p1925;
	setp.lt.s32 	%p1926, %r415, 0;
	or.b32  	%r2925, %r2924, 2146435072;
	selp.b32 	%r2926, %r2925, %r2924, %p1926;
	mov.b32 	%r2927, 0;
	mov.b64 	%fd4244, {%r2927, %r2926};
$L__BB0_1367:
	add.s32 	%r2928, %r3532, 1;
	cvt.rn.f64.u32 	%fd3471, %r2928;
	add.f64 	%fd3472, %fd1713, %fd3471;
	{
	.reg .b32 %temp; 
	mov.b64 	{%temp, %r2929}, %fd3472;
	}
	and.b32  	%r2930, %r2929, 2146435072;
	setp.ne.s32 	%p1927, %r2930, 2146435072;
	@%p1927 bra 	$L__BB0_1372;
	setp.num.f64 	%p1928, %fd1713, %fd1713;
	@%p1928 bra 	$L__BB0_1370;
	add.s32 	%r2937, %r3532, 1;
	cvt.rn.f64.u32 	%fd3473, %r2937;
	add.rn.f64 	%fd4244, %fd1713, %fd3473;
	bra.uni 	$L__BB0_1372;
$L__BB0_1370:
	setp.neu.f64 	%p1929, %fd1714, 0d7FF0000000000000;
	@%p1929 bra 	$L__BB0_1372;
	setp.lt.s32 	%p1930, %r415, 0;
	selp.b32 	%r2931, 0, 2146435072, %p1930;
	and.b32  	%r2932, %r415, 2147483647;
	setp.ne.s32 	%p1931, %r2932, 1071644672;
	or.b32  	%r2933, %r2931, -2147483648;
	selp.b32 	%r2934, %r2933, %r2931, %p1931;
	selp.b32 	%r2935, %r2934, %r2931, %p129;
	mov.b32 	%r2936, 0;
	mov.b64 	%fd4244, {%r2936, %r2935};
$L__BB0_1372:
	setp.eq.f64 	%p1932, %fd1713, 0d3FF0000000000000;
	selp.f64 	%fd3474, 0d3FF0000000000000, %fd4244, %p1932;
	add.s32 	%r2938, %r3532, 1;
	cvt.rn.f64.u32 	%fd3475, %r2938;
	div.rn.f64 	%fd3476, %fd1716, %fd3475;
	fma.rn.f64 	%fd1723, %fd3476, %fd3474, %fd4247;
	mul.wide.u32 	%rd668, %r3532, 8;
	add.s64 	%rd669, %rd153, %rd668;
	ld.f64 	%fd1724, [%rd669+8];
	add.s32 	%r3532, %r3532, 2;
	cvt.rn.f64.u32 	%fd3477, %r3532;
	{
	.reg .b32 %temp; 
	mov.b64 	{%temp, %r417}, %fd3477;
	}
	shr.u32 	%r2939, %r417, 20;
	and.b32  	%r2940, %r2939, 2047;
	add.s32 	%r2941, %r2940, -1012;
	mov.b64 	%rd670, %fd3477;
	shl.b64 	%rd671, %rd670, %r2941;
	setp.eq.s64 	%p1935, %rd671, -9223372036854775808;
	{ // callseq 144, 0
	.param .b64 param0;
	st.param.f64 	[param0], %fd1714;
	.param .b64 param1;
	st.param.f64 	[param1], %fd3477;
	.param .b64 retval0;
	call.uni (retval0), 
	__internal_accurate_pow, 
	(
	param0, 
	param1
	);
	ld.param.f64 	%fd3478, [retval0];
	} // callseq 144
	and.pred  	%p130, %p1923, %p1935;
	neg.f64 	%fd3480, %fd3478;
	selp.f64 	%fd4246, %fd3480, %fd3478, %p130;
	@%p1922 bra 	$L__BB0_1374;
	cvt.rn.f64.u32 	%fd3481, %r3532;
	mov.b64 	%rd673, %fd3481;
	shr.u32 	%r2942, %r417, 20;
	and.b32  	%r2943, %r2942, 2047;
	add.s32 	%r2944, %r2943, -1012;
	shl.b64 	%rd674, %rd673, %r2944;
	setp.eq.s64 	%p1936, %rd674, -9223372036854775808;
	selp.b32 	%r2945, %r413, 0, %p1936;
	setp.lt.s32 	%p1937, %r417, 0;
	or.b32  	%r2946, %r2945, 2146435072;
	selp.b32 	%r2947, %r2946, %r2945, %p1937;
	mov.b32 	%r2948, 0;
	mov.b64 	%fd4246, {%r2948, %r2947};
$L__BB0_1374:
	cvt.rn.f64.u32 	%fd3482, %r3532;
	add.f64 	%fd3483, %fd1713, %fd3482;
	{
	.reg .b32 %temp; 
	mov.b64 	{%temp, %r2949}, %fd3483;
	}
	and.b32  	%r2950, %r2949, 2146435072;
	setp.ne.s32 	%p1938, %r2950, 2146435072;
	@%p1938 bra 	$L__BB0_1379;
	setp.nan.f64 	%p1939, %fd1713, %fd1713;
	@%p1939 bra 	$L__BB0_1378;
	setp.neu.f64 	%p1940, %fd1714, 0d7FF0000000000000;
	@%p1940 bra 	$L__BB0_1379;
	setp.lt.s32 	%p1941, %r417, 0;
	selp.b32 	%r2951, 0, 2146435072, %p1941;
	and.b32  	%r2952, %r417, 2147483647;
	setp.ne.s32 	%p1942, %r2952, 1071644672;
	or.b32  	%r2953, %r2951, -2147483648;
	selp.b32 	%r2954, %r2953, %r2951, %p1942;
	selp.b32 	%r2955, %r2954, %r2951, %p130;
	mov.b32 	%r2956, 0;
	mov.b64 	%fd4246, {%r2956, %r2955};
	bra.uni 	$L__BB0_1379;
$L__BB0_1378:
	cvt.rn.f64.u32 	%fd3484, %r3532;
	add.rn.f64 	%fd4246, %fd1713, %fd3484;
$L__BB0_1379:
	ld.param.u32 	%r3427, [_Z11distributordPdS_ii_param_3];
	selp.f64 	%fd3485, 0d3FF0000000000000, %fd4246, %p1932;
	cvt.rn.f64.u32 	%fd3486, %r3532;
	div.rn.f64 	%fd3487, %fd1724, %fd3486;
	fma.rn.f64 	%fd4247, %fd3487, %fd3485, %fd1723;
	and.b32  	%r3533, %r3427, 2147483646;
	setp.ne.s32 	%p1944, %r3532, %r3533;
	@%p1944 bra 	$L__BB0_1365;
$L__BB0_1380:
	ld.param.u32 	%r3428, [_Z11distributordPdS_ii_param_3];
	and.b32  	%r2957, %r3428, 1;
	setp.eq.b32 	%p1945, %r2957, 1;
	not.pred 	%p1946, %p1945;
	@%p1946 bra 	$L__BB0_1389;
	setp.neu.f64 	%p1947, %fd1713, 0d0000000000000000;
	setp.lt.s32 	%p1948, %r413, 0;
	mul.wide.u32 	%rd675, %r3533, 8;
	add.s64 	%rd676, %rd153, %rd675;
	ld.f64 	%fd1734, [%rd676];
	add.s32 	%r2958, %r3533, 1;
	cvt.rn.f64.u32 	%fd3488, %r2958;
	{
	.reg .b32 %temp; 
	mov.b64 	{%temp, %r420}, %fd3488;
	}
	shr.u32 	%r2959, %r420, 20;
	and.b32  	%r2960, %r2959, 2047;
	add.s32 	%r2961, %r2960, -1012;
	mov.b64 	%rd677, %fd3488;
	shl.b64 	%rd678, %rd677, %r2961;
	setp.eq.s64 	%p1949, %rd678, -9223372036854775808;
	{ // callseq 145, 0
	.param .b64 param0;
	st.param.f64 	[param0], %fd1714;
	.param .b64 param1;
	st.param.f64 	[param1], %fd3488;
	.param .b64 retval0;
	call.uni (retval0), 
	__internal_accurate_pow, 
	(
	param0, 
	param1
	);
	ld.param.f64 	%fd3489, [retval0];
	} // callseq 145
	and.pred  	%p131, %p1948, %p1949;
	neg.f64 	%fd3491, %fd3489;
	selp.f64 	%fd4250, %fd3491, %fd3489, %p131;
	@%p1947 bra 	$L__BB0_1383;
	add.s32 	%r2962, %r3533, 1;
	cvt.rn.f64.u32 	%fd3492, %r2962;
	mov.b64 	%rd680, %fd3492;
	shr.u32 	%r2963, %r420, 20;
	and.b32  	%r2964, %r2963, 2047;
	add.s32 	%r2965, %r2964, -1012;
	shl.b64 	%rd681, %rd680, %r2965;
	setp.eq.s64 	%p1950, %rd681, -9223372036854775808;
	selp.b32 	%r2966, %r413, 0, %p1950;
	setp.lt.s32 	%p1951, %r420, 0;
	or.b32  	%r2967, %r2966, 2146435072;
	selp.b32 	%r2968, %r2967, %r2966, %p1951;
	mov.b32 	%r2969, 0;
	mov.b64 	%fd4250, {%r2969, %r2968};
$L__BB0_1383:
	add.s32 	%r2970, %r3533, 1;
	cvt.rn.f64.u32 	%fd3493, %r2970;
	add.f64 	%fd3494, %fd1713, %fd3493;
	{
	.reg .b32 %temp; 
	mov.b64 	{%temp, %r2971}, %fd3494;
	}
	and.b32  	%r2972, %r2971, 2146435072;
	setp.ne.s32 	%p1952, %r2972, 2146435072;
	@%p1952 bra 	$L__BB0_1388;
	setp.nan.f64 	%p1953, %fd1713, %fd1713;
	@%p1953 bra 	$L__BB0_1387;
	setp.neu.f64 	%p1954, %fd1714, 0d7FF0000000000000;
	@%p1954 bra 	$L__BB0_1388;
	setp.lt.s32 	%p1955, %r420, 0;
	selp.b32 	%r2973, 0, 2146435072, %p1955;
	and.b32  	%r2974, %r420, 2147483647;
	setp.ne.s32 	%p1956, %r2974, 1071644672;
	or.b32  	%r2975, %r2973, -2147483648;
	selp.b32 	%r2976, %r2975, %r2973, %p1956;
	selp.b32 	%r2977, %r2976, %r2973, %p131;
	mov.b32 	%r2978, 0;
	mov.b64 	%fd4250, {%r2978, %r2977};
	bra.uni 	$L__BB0_1388;
$L__BB0_1387:
	add.s32 	%r2979, %r3533, 1;
	cvt.rn.f64.u32 	%fd3495, %r2979;
	add.rn.f64 	%fd4250, %fd1713, %fd3495;
$L__BB0_1388:
	setp.eq.f64 	%p1957, %fd1713, 0d3FF0000000000000;
	selp.f64 	%fd3496, 0d3FF0000000000000, %fd4250, %p1957;
	add.s32 	%r2980, %r3533, 1;
	cvt.rn.f64.u32 	%fd3497, %r2980;
	div.rn.f64 	%fd3498, %fd1734, %fd3497;
	fma.rn.f64 	%fd4247, %fd3498, %fd3496, %fd4247;
$L__BB0_1389:
	ld.param.f64 	%fd3756, [_Z11distributordPdS_ii_param_0];
	fma.rn.f64 	%fd4252, %fd3756, 0d3FE0000000000000, %fd4247;
$L__BB0_1390:
	setp.lt.s32 	%p1996, %r75, 0;
	and.b32  	%r3048, %r75, 2146435072;
	setp.eq.s32 	%p1997, %r3048, 1062207488;
	sub.f64 	%fd1745, %fd1502, %fd4252;
	{
	.reg .b32 %temp; 
	mov.b64 	{%temp, %r421}, %fd1745;
	}
	abs.f64 	%fd1746, %fd1745;
	{ // callseq 149, 0
	.param .b64 param0;
	st.param.f64 	[param0], %fd1746;
	.param .b64 param1;
	st.param.f64 	[param1], 0d4000000000000000;
	.param .b64 retval0;
	call.uni (retval0), 
	__internal_accurate_pow, 
	(
	param0, 
	param1
	);
	ld.param.f64 	%fd3538, [retval0];
	} // callseq 149
	setp.lt.s32 	%p1998, %r421, 0;
	neg.f64 	%fd3540, %fd3538;
	selp.f64 	%fd3541, %fd3540, %fd3538, %p1997;
	selp.f64 	%fd3542, %fd3541, %fd3538, %p1998;
	setp.eq.f64 	%p1999, %fd1745, 0d0000000000000000;
	selp.b32 	%r3049, %r421, 0, %p1997;
	or.b32  	%r3050, %r3049, 2146435072;
	selp.b32 	%r3051, %r3050, %r3049, %p1996;
	mov.b32 	%r3052, 0;
	mov.b64 	%fd3543, {%r3052, %r3051};
	selp.f64 	%fd4253, %fd3543, %fd3542, %p1999;
	add.f64 	%fd3544, %fd1745, 0d4000000000000000;
	{
	.reg .b32 %temp; 
	mov.b64 	{%temp, %r3053}, %fd3544;
	}
	and.b32  	%r3054, %r3053, 2146435072;
	setp.ne.s32 	%p2000, %r3054, 2146435072;
	@%p2000 bra 	$L__BB0_1395;
	setp.num.f64 	%p2001, %fd1745, %fd1745;
	@%p2001 bra 	$L__BB0_1393;
	mov.f64 	%fd3545, 0d4000000000000000;
	add.rn.f64 	%fd4253, %fd1745, %fd3545;
	bra.uni 	$L__BB0_1395;
$L__BB0_1393:
	setp.neu.f64 	%p2002, %fd1746, 0d7FF0000000000000;
	@%p2002 bra 	$L__BB0_1395;
	selp.b32 	%r3055, 0, 2146435072, %p1996;
	or.b32  	%r3056, %r3055, -2147483648;
	selp.b32 	%r3057, %r3056, %r3055, %p23;
	selp.b32 	%r3058, %r3057, %r3055, %p1998;
	mov.b32 	%r3059, 0;
	mov.b64 	%fd4253, {%r3059, %r3058};
$L__BB0_1395:
	setp.ne.s32 	%p2005, %r400, 2146435072;
	setp.eq.f64 	%p2006, %fd1745, 0d3FF0000000000000;
	selp.f64 	%fd1751, 0d3FF0000000000000, %fd4253, %p2006;
	@%p2005 bra 	$L__BB0_1400;
	setp.num.f64 	%p2007, %fd1504, %fd1504;
	@%p2007 bra 	$L__BB0_1398;
	mov.f64 	%fd3546, 0d4000000000000000;
	add.rn.f64 	%fd4254, %fd1504, %fd3546;
	bra.uni 	$L__BB0_1400;
$L__BB0_1398:
	setp.neu.f64 	%p2008, %fd1671, 0d7FF0000000000000;
	@%p2008 bra 	$L__BB0_1400;
	setp.lt.s32 	%p2009, %r399, 0;
	selp.b32 	%r3060, 0, 2146435072, %p1996;
	or.b32  	%r3061, %r3060, -2147483648;
	selp.b32 	%r3062, %r3061, %r3060, %p23;
	selp.b32 	%r3063, %r3062, %r3060, %p2009;
	mov.b32 	%r3064, 0;
	mov.b64 	%fd4254, {%r3064, %r3063};
$L__BB0_1400:
	setp.eq.f64 	%p2011, %fd1504, 0d3FF0000000000000;
	selp.f64 	%fd3547, 0d3FF0000000000000, %fd4254, %p2011;
	add.f64 	%fd1755, %fd1751, %fd3547;
	neg.f64 	%fd3548, %fd1755;
	fma.rn.f64 	%fd3549, %fd1755, 0dBFF71547652B82FE, 0d4338000000000000;
	{
	.reg .b32 %temp; 
	mov.b64 	{%r422, %temp}, %fd3549;
	}
	mov.f64 	%fd3550, 0dC338000000000000;
	add.rn.f64 	%fd3551, %fd3549, %fd3550;
	fma.rn.f64 	%fd3552, %fd3551, 0dBFE62E42FEFA39EF, %fd3548;
	fma.rn.f64 	%fd3553, %fd3551, 0dBC7ABC9E3B39803F, %fd3552;
	fma.rn.f64 	%fd3554, %fd3553, 0d3E5ADE1569CE2BDF, 0d3E928AF3FCA213EA;
	fma.rn.f64 	%fd3555, %fd3554, %fd3553, 0d3EC71DEE62401315;
	fma.rn.f64 	%fd3556, %fd3555, %fd3553, 0d3EFA01997C89EB71;
	fma.rn.f64 	%fd3557, %fd3556, %fd3553, 0d3F2A01A014761F65;
	fma.rn.f64 	%fd3558, %fd3557, %fd3553, 0d3F56C16C1852B7AF;
	fma.rn.f64 	%fd3559, %fd3558, %fd3553, 0d3F81111111122322;
	fma.rn.f64 	%fd3560, %fd3559, %fd3553, 0d3FA55555555502A1;
	fma.rn.f64 	%fd3561, %fd3560, %fd3553, 0d3FC5555555555511;
	fma.rn.f64 	%fd3562, %fd3561, %fd3553, 0d3FE000000000000B;
	fma.rn.f64 	%fd3563, %fd3562, %fd3553, 0d3FF0000000000000;
	fma.rn.f64 	%fd3564, %fd3563, %fd3553, 0d3FF0000000000000;
	{
	.reg .b32 %temp; 
	mov.b64 	{%r423, %temp}, %fd3564;
	}
	{
	.reg .b32 %temp; 
	mov.b64 	{%temp, %r424}, %fd3564;
	}
	shl.b32 	%r3065, %r422, 20;
	add.s32 	%r3066, %r3065, %r424;
	mov.b64 	%fd4255, {%r423, %r3066};
	{
	.reg .b32 %temp; 
	mov.b64 	{%temp, %r3067}, %fd3548;
	}
	mov.b32 	%f25, %r3067;
	abs.f32 	%f12, %f25;
	setp.lt.f32 	%p2012, %f12, 0f4086232B;
	@%p2012 bra 	$L__BB0_1403;
	setp.gt.f64 	%p2013, %fd1755, 0d0000000000000000;
	mov.f64 	%fd3565, 0d7FF0000000000000;
	sub.f64 	%fd3566, %fd3565, %fd1755;
	selp.f64 	%fd4255, 0d0000000000000000, %fd3566, %p2013;
	setp.geu.f32 	%p2014, %f12, 0f40874800;
	@%p2014 bra 	$L__BB0_1403;
	shr.u32 	%r3068, %r422, 31;
	add.s32 	%r3069, %r422, %r3068;
	shr.s32 	%r3070, %r3069, 1;
	shl.b32 	%r3071, %r3070, 20;
	add.s32 	%r3072, %r424, %r3071;
	mov.b64 	%fd3567, {%r423, %r3072};
	sub.s32 	%r3073, %r422, %r3070;
	shl.b32 	%r3074, %r3073, 20;
	add.s32 	%r3075, %r3074, 1072693248;
	mov.b32 	%r3076, 0;
	mov.b64 	%fd3568, {%r3076, %r3075};
	mul.f64 	%fd4255, %fd3568, %fd3567;
$L__BB0_1403:
	mul.f64 	%fd3569, %fd3841, %fd1408;
	mul.f64 	%fd3570, %fd3841, %fd1499;
	mul.f64 	%fd3571, %fd1504, 0dC043BD3CC9BE45DC;
	mul.f64 	%fd3572, %fd3571, %fd4255;
	mul.f64 	%fd3573, %fd3569, 0d3FD199999999999A;
	sub.f64 	%fd3574, %fd1503, %fd3573;
	mul.f64 	%fd3575, %fd3841, %fd3574;
	mul.f64 	%fd3576, %fd3841, %fd1681;
	mul.f64 	%fd3577, %fd3570, 0d3FD199999999999A;
	sub.f64 	%fd3578, %fd1505, %fd3577;
	mul.f64 	%fd3579, %fd3841, %fd3578;
	mul.f64 	%fd3580, %fd3841, %fd3572;
	mul.f64 	%fd3581, %fd3841, %fd4258;
	mul.f64 	%fd3582, %fd994, 0d3FE09B89459AA352;
	fma.rn.f64 	%fd3583, %fd3581, 0d3FBE573AC901E574, %fd3582;
	fma.rn.f64 	%fd3584, %fd1242, 0d3FE0323AAACFD498, %fd3583;
	mul.f64 	%fd3585, %fd1500, 0d3FC70A3D70A3D70A;
	sub.f64 	%fd3586, %fd3584, %fd3585;
	fma.rn.f64 	%fd3587, %fd3575, 0d3FA29E4129E4129E, %fd3586;
	add.f64 	%fd4259, %fd4259, %fd3587;
	mul.f64 	%fd3588, %fd995, 0d3FE09B89459AA352;
	fma.rn.f64 	%fd3589, %fd499, 0d3FBE573AC901E574, %fd3588;
	fma.rn.f64 	%fd3590, %fd1243, 0d3FE0323AAACFD498, %fd3589;
	mul.f64 	%fd3591, %fd3569, 0d3FC70A3D70A3D70A;
	sub.f64 	%fd3592, %fd3590, %fd3591;
	fma.rn.f64 	%fd3593, %fd3576, 0d3FA29E4129E4129E, %fd3592;
	add.f64 	%fd4258, %fd4258, %fd3593;
	mul.f64 	%fd3594, %fd3841, %fd4256;
	mul.f64 	%fd3595, %fd996, 0d3FE09B89459AA352;
	fma.rn.f64 	%fd3596, %fd3594, 0d3FBE573AC901E574, %fd3595;
	fma.rn.f64 	%fd3597, %fd1244, 0d3FE0323AAACFD498, %fd3596;
	mul.f64 	%fd3598, %fd1501, 0d3FC70A3D70A3D70A;
	sub.f64 	%fd3599, %fd3597, %fd3598;
	fma.rn.f64 	%fd3600, %fd3579, 0d3FA29E4129E4129E, %fd3599;
	add.f64 	%fd4257, %fd4257, %fd3600;
	mul.f64 	%fd3601, %fd997, 0d3FE09B89459AA352;
	fma.rn.f64 	%fd3602, %fd500, 0d3FBE573AC901E574, %fd3601;
	fma.rn.f64 	%fd3603, %fd1245, 0d3FE0323AAACFD498, %fd3602;
	mul.f64 	%fd3604, %fd3570, 0d3FC70A3D70A3D70A;
	sub.f64 	%fd3605, %fd3603, %fd3604;
	fma.rn.f64 	%fd3606, %fd3580, 0d3FA29E4129E4129E, %fd3605;
	add.f64 	%fd4256, %fd4256, %fd3606;
	setp.lt.f64 	%p2015, %fd3840, %fd248;
	@%p2015 bra 	$L__BB0_174;
$L__BB0_1404:
	{
	.reg .b32 %temp; 
	mov.b64 	{%temp, %r425}, %fd4258;
	}
	mov.f64 	%fd3607, 0d4000000000000000;
	{
	.reg .b32 %temp; 
	mov.b64 	{%temp, %r3077}, %fd3607;
	}
	and.b32  	%r427, %r3077, 2146435072;
	setp.eq.s32 	%p2016, %r427, 1062207488;
	abs.f64 	%fd1768, %fd4258;
	{ // callseq 150, 0
	.param .b64 param0;
	st.param.f64 	[param0], %fd1768;
	.param .b64 param1;
	st.param.f64 	[param1], 0d4000000000000000;
	.param .b64 retval0;
	call.uni (retval0), 
	__internal_accurate_pow, 
	(
	param0, 
	param1
	);
	ld.param.f64 	%fd3608, [retval0];
	} // callseq 150
	setp.lt.s32 	%p2017, %r425, 0;
	neg.f64 	%fd3610, %fd3608;
	selp.f64 	%fd3611, %fd3610, %fd3608, %p2016;
	selp.f64 	%fd4261, %fd3611, %fd3608, %p2017;
	setp.neu.f64 	%p2018, %fd4258, 0d0000000000000000;
	@%p2018 bra 	$L__BB0_1406;
	setp.eq.s32 	%p2019, %r427, 1062207488;
	selp.b32 	%r3078, %r425, 0, %p2019;
	setp.lt.s32 	%p2020, %r3077, 0;
	or.b32  	%r3079, %r3078, 2146435072;
	selp.b32 	%r3080, %r3079, %r3078, %p2020;
	mov.b32 	%r3081, 0;
	mov.b64 	%fd4261, {%r3081, %r3080};
$L__BB0_1406:
	add.f64 	%fd3612, %fd4258, 0d4000000000000000;
	{
	.reg .b32 %temp; 
	mov.b64 	{%temp, %r3082}, %fd3612;
	}
	and.b32  	%r3083, %r3082, 2146435072;
	setp.ne.s32 	%p2021, %r3083, 2146435072;
	@%p2021 bra 	$L__BB0_1411;
	setp.num.f64 	%p2022, %fd4258, %fd4258;
	@%p2022 bra 	$L__BB0_1409;
	mov.f64 	%fd3613, 0d4000000000000000;
	add.rn.f64 	%fd4261, %fd4258, %fd3613;
	bra.uni 	$L__BB0_1411;
$L__BB0_1409:
	setp.neu.f64 	%p2023, %fd1768, 0d7FF0000000000000;
	@%p2023 bra 	$L__BB0_1411;
	setp.lt.s32 	%p2024, %r425, 0;
	setp.eq.s32 	%p2025, %r427, 1062207488;
	setp.lt.s32 	%p2026, %r3077, 0;
	selp.b32 	%r3085, 0, 2146435072, %p2026;
	and.b32  	%r3086, %r3077, 2147483647;
	setp.ne.s32 	%p2027, %r3086, 1071644672;
	or.b32  	%r3087, %r3085, -2147483648;
	selp.b32 	%r3088, %r3087, %r3085, %p2027;
	selp.b32 	%r3089, %r3088, %r3085, %p2025;
	selp.b32 	%r3090, %r3089, %r3085, %p2024;
	mov.b32 	%r3091, 0;
	mov.b64 	%fd4261, {%r3091, %r3090};
$L__BB0_1411:
	setp.eq.s32 	%p2028, %r427, 1062207488;
	setp.eq.f64 	%p2029, %fd4258, 0d3FF0000000000000;
	selp.f64 	%fd1775, 0d3FF0000000000000, %fd4261, %p2029;
	{
	.reg .b32 %temp; 
	mov.b64 	{%temp, %r428}, %fd4256;
	}
	abs.f64 	%fd1776, %fd4256;
	{ // callseq 151, 0
	.param .b64 param0;
	st.param.f64 	[param0], %fd1776;
	.param .b64 param1;
	st.param.f64 	[param1], 0d4000000000000000;
	.param .b64 retval0;
	call.uni (retval0), 
	__internal_accurate_pow, 
	(
	param0, 
	param1
	);
	ld.param.f64 	%fd3614, [retval0];
	} // callseq 151
	setp.lt.s32 	%p2030, %r428, 0;
	neg.f64 	%fd3616, %fd3614;
	selp.f64 	%fd3617, %fd3616, %fd3614, %p2028;
	selp.f64 	%fd4263, %fd3617, %fd3614, %p2030;
	setp.neu.f64 	%p2031, %fd4256, 0d0000000000000000;
	@%p2031 bra 	$L__BB0_1413;
	setp.eq.s32 	%p2032, %r427, 1062207488;
	selp.b32 	%r3093, %r428, 0, %p2032;
	setp.lt.s32 	%p2033, %r3077, 0;
	or.b32  	%r3094, %r3093, 2146435072;
	selp.b32 	%r3095, %r3094, %r3093, %p2033;
	mov.b32 	%r3096, 0;
	mov.b64 	%fd4263, {%r3096, %r3095};
$L__BB0_1413:
	add.f64 	%fd3618, %fd4256, 0d4000000000000000;
	{
	.reg .b32 %temp; 
	mov.b64 	{%temp, %r3097}, %fd3618;
	}
	and.b32  	%r3098, %r3097, 2146435072;
	setp.ne.s32 	%p2034, %r3098, 2146435072;
	@%p2034 bra 	$L__BB0_1418;
	setp.num.f64 	%p2035, %fd4256, %fd4256;
	@%p2035 bra 	$L__BB0_1416;
	mov.f64 	%fd3619, 0d4000000000000000;
	add.rn.f64 	%fd4263, %fd4256, %fd3619;
	bra.uni 	$L__BB0_1418;
$L__BB0_1416:
	setp.neu.f64 	%p2036, %fd1776, 0d7FF0000000000000;
	@%p2036 bra 	$L__BB0_1418;
	setp.lt.s32 	%p2037, %r428, 0;
	setp.eq.s32 	%p2038, %r427, 1062207488;
	setp.lt.s32 	%p2039, %r3077, 0;
	selp.b32 	%r3100, 0, 2146435072, %p2039;
	and.b32  	%r3101, %r3077, 2147483647;
	setp.ne.s32 	%p2040, %r3101, 1071644672;
	or.b32  	%r3102, %r3100, -2147483648;
	selp.b32 	%r3103, %r3102, %r3100, %p2040;
	selp.b32 	%r3104, %r3103, %r3100, %p2038;
	selp.b32 	%r3105, %r3104, %r3100, %p2037;
	mov.b32 	%r3106, 0;
	mov.b64 	%fd4263, {%r3106, %r3105};
$L__BB0_1418:
	ld.param.u32 	%r3432, [_Z11distributordPdS_ii_param_3];
	ld.param.f64 	%fd3758, [_Z11distributordPdS_ii_param_0];
	mul.f64 	%fd1783, %fd3758, 0d3FE0000000000000;
	and.b32  	%r429, %r3432, 2147483646;
	add.s32 	%r430, %r3432, -1;
	and.b32  	%r431, %r3432, 1;
	setp.eq.f64 	%p2041, %fd4256, 0d3FF0000000000000;
	selp.f64 	%fd3620, 0d3FF0000000000000, %fd4263, %p2041;
	add.f64 	%fd1784, %fd1775, %fd3620;
	mul.f64 	%fd1785, %fd248, 0d3FE0000000000000;
	setp.geu.f64 	%p2042, %fd248, %fd1785;
	@%p2042 bra 	$L__BB0_1447;
	ld.param.u32 	%r3435, [_Z11distributordPdS_ii_param_3];
	setp.lt.s32 	%p2080, %r3435, 1;
	sub.f64 	%fd1786, %fd1785, %fd248;
	mov.f64 	%fd4269, 0d0000000000000000;
	@%p2080 bra 	$L__BB0_1446;
	setp.eq.s32 	%p2081, %r430, 0;
	{
	.reg .b32 %temp; 
	mov.b64 	{%temp, %r432}, %fd1786;
	}
	abs.f64 	%fd1787, %fd1786;
	mov.f64 	%fd4269, 0d0000000000000000;
	mov.b32 	%r3536, 0;
	@%p2081 bra 	$L__BB0_1437;
	ld.param.u32 	%r3436, [_Z11distributordPdS_ii_param_3];
	and.b32  	%r3159, %r3436, 2147483646;
	neg.s32 	%r3535, %r3159;
	add.s64 	%rd742, %rd153, 8;
	mov.f64 	%fd4269, 0d0000000000000000;
	mov.b32 	%r3534, 1;
$L__BB0_1422:
	setp.neu.f64 	%p2082, %fd1786, 0d0000000000000000;
	setp.lt.s32 	%p2083, %r432, 0;
	ld.f64 	%fd1789, [%rd742+-8];
	cvt.rn.f64.u32 	%fd1790, %r3534;
	{
	.reg .b32 %temp; 
	mov.b64 	{%temp, %r436}, %fd1790;
	}
	shr.u32 	%r3160, %r436, 20;
	and.b32  	%r3161, %r3160, 2047;
	add.s32 	%r3162, %r3161, -1012;
	mov.b64 	%rd711, %fd1790;
	shl.b64 	%rd712, %rd711, %r3162;
	setp.eq.s64 	%p2084, %rd712, -9223372036854775808;
	{ // callseq 155, 0
	.param .b64 param0;
	st.param.f64 	[param0], %fd1787;
	.param .b64 param1;
	st.param.f64 	[param1], %fd1790;
	.param .b64 retval0;
	call.uni (retval0), 
	__internal_accurate_pow, 
	(
	param0, 
	param1
	);
	ld.param.f64 	%fd3647, [retval0];
	} // callseq 155
	and.pred  	%p132, %p2083, %p2084;
	neg.f64 	%fd3649, %fd3647;
	selp.f64 	%fd4266, %fd3649, %fd3647, %p132;
	@%p2082 bra 	$L__BB0_1424;
	setp.eq.s64 	%p2085, %rd712, -9223372036854775808;
	selp.b32 	%r3163, %r432, 0, %p2085;
	setp.lt.s32 	%p2086, %r436, 0;
	or.b32  	%r3164, %r3163, 2146435072;
	selp.b32 	%r3165, %r3164, %r3163, %p2086;
	mov.b32 	%r3166, 0;
	mov.b64 	%fd4266, {%r3166, %r3165};
$L__BB0_1424:
	add.f64 	%fd3650, %fd1786, %fd1790;
	{
	.reg .b32 %temp; 
	mov.b64 	{%temp, %r3167}, %fd3650;
	}
	and.b32  	%r3168, %r3167, 2146435072;
	setp.ne.s32 	%p2087, %r3168, 2146435072;
	@%p2087 bra 	$L__BB0_1429;
	setp.num.f64 	%p2088, %fd1786, %fd1786;
	@%p2088 bra 	$L__BB0_1427;
	add.rn.f64 	%fd4266, %fd1786, %fd1790;
	bra.uni 	$L__BB0_1429;
$L__BB0_1427:
	setp.neu.f64 	%p2089, %fd1787, 0d7FF0000000000000;
	@%p2089 bra 	$L__BB0_1429;
	setp.lt.s32 	%p2090, %r436, 0;
	selp.b32 	%r3169, 0, 2146435072, %p2090;
	and.b32  	%r3170, %r436, 2147483647;
	setp.ne.s32 	%p2091, %r3170, 1071644672;
	or.b32  	%r3171, %r3169, -2147483648;
	selp.b32 	%r3172, %r3171, %r3169, %p2091;
	selp.b32 	%r3173, %r3172, %r3169, %p132;
	mov.b32 	%r3174, 0;
	mov.b64 	%fd4266, {%r3174, %r3173};
$L__BB0_1429:
	setp.eq.f64 	%p2092, %fd1786, 0d3FF0000000000000;
	setp.neu.f64 	%p2093, %fd1786, 0d0000000000000000;
	setp.lt.s32 	%p2094, %r432, 0;
	selp.f64 	%fd3651, 0d3FF0000000000000, %fd4266, %p2092;
	div.rn.f64 	%fd3652, %fd1789, %fd1790;
	fma.rn.f64 	%fd1797, %fd3652, %fd3651, %fd4269;
	ld.f64 	%fd1798, [%rd742];
	add.s32 	%r3175, %r3534, 1;
	cvt.rn.f64.u32 	%fd1799, %r3175;
	{
	.reg .b32 %temp; 
	mov.b64 	{%temp, %r437}, %fd1799;
	}
	shr.u32 	%r3176, %r437, 20;
	and.b32  	%r3177, %r3176, 2047;
	add.s32 	%r3178, %r3177, -1012;
	mov.b64 	%rd713, %fd1799;
	shl.b64 	%rd714, %rd713, %r3178;
	setp.eq.s64 	%p2095, %rd714, -9223372036854775808;
	{ // callseq 156, 0
	.param .b64 param0;
	st.param.f64 	[param0], %fd1787;
	.param .b64 param1;
	st.param.f64 	[param1], %fd1799;
	.param .b64 retval0;
	call.uni (retval0), 
	__internal_accurate_pow, 
	(
	param0, 
	param1
	);
	ld.param.f64 	%fd3653, [retval0];
	} // callseq 156
	and.pred  	%p133, %p2094, %p2095;
	neg.f64 	%fd3655, %fd3653;
	selp.f64 	%fd4268, %fd3655, %fd3653, %p133;
	@%p2093 bra 	$L__BB0_1431;
	setp.eq.s64 	%p2096, %rd714, -9223372036854775808;
	selp.b32 	%r3179, %r432, 0, %p2096;
	setp.lt.s32 	%p2097, %r437, 0;
	or.b32  	%r3180, %r3179, 2146435072;
	selp.b32 	%r3181, %r3180, %r3179, %p2097;
	mov.b32 	%r3182, 0;
	mov.b64 	%fd4268, {%r3182, %r3181};
$L__BB0_1431:
	add.f64 	%fd3656, %fd1786, %fd1799;
	{
	.reg .b32 %temp; 
	mov.b64 	{%temp, %r3183}, %fd3656;
	}
	and.b32  	%r3184, %r3183, 2146435072;
	setp.ne.s32 	%p2098, %r3184, 2146435072;
	@%p2098 bra 	$L__BB0_1436;
	setp.nan.f64 	%p2099, %fd1786, %fd1786;
	@%p2099 bra 	$L__BB0_1435;
	setp.neu.f64 	%p2100, %fd1787, 0d7FF0000000000000;
	@%p2100 bra 	$L__BB0_1436;
	setp.lt.s32 	%p2101, %r437, 0;
	selp.b32 	%r3185, 0, 2146435072, %p2101;
	and.b32  	%r3186, %r437, 2147483647;
	setp.ne.s32 	%p2102, %r3186, 1071644672;
	or.b32  	%r3187, %r3185, -2147483648;
	selp.b32 	%r3188, %r3187, %r3185, %p2102;
	selp.b32 	%r3189, %r3188, %r3185, %p133;
	mov.b32 	%r3190, 0;
	mov.b64 	%fd4268, {%r3190, %r3189};
	bra.uni 	$L__BB0_1436;
$L__BB0_1435:
	add.rn.f64 	%fd4268, %fd1786, %fd1799;
$L__BB0_1436:
	setp.eq.f64 	%p2103, %fd1786, 0d3FF0000000000000;
	selp.f64 	%fd3657, 0d3FF0000000000000, %fd4268, %p2103;
	div.rn.f64 	%fd3658, %fd1798, %fd1799;
	fma.rn.f64 	%fd4269, %fd3658, %fd3657, %fd1797;
	add.s32 	%r3535, %r3535, 2;
	add.s32 	%r3534, %r3534, 2;
	add.s64 	%rd742, %rd742, 16;
	setp.ne.s32 	%p2104, %r3535, 0;
	mov.u32 	%r3536, %r429;
	@%p2104 bra 	$L__BB0_1422;
$L__BB0_1437:
	setp.eq.s32 	%p2105, %r431, 0;
	@%p2105 bra 	$L__BB0_1446;
	setp.neu.f64 	%p2106, %fd1786, 0d0000000000000000;
	setp.lt.s32 	%p2107, %r432, 0;
	mul.wide.u32 	%rd715, %r3536, 8;
	add.s64 	%rd716, %rd153, %rd715;
	ld.f64 	%fd1809, [%rd716];
	add.s32 	%r3191, %r3536, 1;
	cvt.rn.f64.u32 	%fd1810, %r3191;
	{
	.reg .b32 %temp; 
	mov.b64 	{%temp, %r441}, %fd1810;
	}
	shr.u32 	%r3192, %r441, 20;
	and.b32  	%r3193, %r3192, 2047;
	add.s32 	%r3194, %r3193, -1012;
	mov.b64 	%rd717, %fd1810;
	shl.b64 	%rd718, %rd717, %r3194;
	setp.eq.s64 	%p2108, %rd718, -9223372036854775808;
	{ // callseq 157, 0
	.param .b64 param0;
	st.param.f64 	[param0], %fd1787;
	.param .b64 param1;
	st.param.f64 	[param1], %fd1810;
	.param .b64 retval0;
	call.uni (retval0), 
	__internal_accurate_pow, 
	(
	param0, 
	param1
	);
	ld.param.f64 	%fd3659, [retval0];
	} // callseq 157
	and.pred  	%p134, %p2107, %p2108;
	neg.f64 	%fd3661, %fd3659;
	selp.f64 	%fd4272, %fd3661, %fd3659, %p134;
	@%p2106 bra 	$L__BB0_1440;
	setp.eq.s64 	%p2109, %rd718, -9223372036854775808;
	selp.b32 	%r3195, %r432, 0, %p2109;
	setp.lt.s32 	%p2110, %r441, 0;
	or.b32  	%r3196, %r3195, 2146435072;
	selp.b32 	%r3197, %r3196, %r3195, %p2110;
	mov.b32 	%r3198, 0;
	mov.b64 	%fd4272, {%r3198, %r3197};
$L__BB0_1440:
	add.f64 	%fd3662, %fd1786, %fd1810;
	{
	.reg .b32 %temp; 
	mov.b64 	{%temp, %r3199}, %fd3662;
	}
	and.b32  	%r3200, %r3199, 2146435072;
	setp.ne.s32 	%p2111, %r3200, 2146435072;
	@%p2111 bra 	$L__BB0_1445;
	setp.nan.f64 	%p2112, %fd1786, %fd1786;
	@%p2112 bra 	$L__BB0_1444;
	setp.neu.f64 	%p2113, %fd1787, 0d7FF0000000000000;
	@%p2113 bra 	$L__BB0_1445;
	setp.lt.s32 	%p2114, %r441, 0;
	selp.b32 	%r3201, 0, 2146435072, %p2114;
	and.b32  	%r3202, %r441, 2147483647;
	setp.ne.s32 	%p2115, %r3202, 1071644672;
	or.b32  	%r3203, %r3201, -2147483648;
	selp.b32 	%r3204, %r3203, %r3201, %p2115;
	selp.b32 	%r3205, %r3204, %r3201, %p134;
	mov.b32 	%r3206, 0;
	mov.b64 	%fd4272, {%r3206, %r3205};
	bra.uni 	$L__BB0_1445;
$L__BB0_1444:
	add.rn.f64 	%fd4272, %fd1786, %fd1810;
$L__BB0_1445:
	setp.eq.f64 	%p2116, %fd1786, 0d3FF0000000000000;
	selp.f64 	%fd3663, 0d3FF0000000000000, %fd4272, %p2116;
	div.rn.f64 	%fd3664, %fd1809, %fd1810;
	fma.rn.f64 	%fd4269, %fd3664, %fd3663, %fd4269;
$L__BB0_1446:
	sub.f64 	%fd4284, %fd1783, %fd4269;
	bra.uni 	$L__BB0_1475;
$L__BB0_1447:
	ld.param.u32 	%r3433, [_Z11distributordPdS_ii_param_3];
	setp.lt.s32 	%p2043, %r3433, 1;
	sub.f64 	%fd1820, %fd248, %fd1785;
	mov.f64 	%fd4279, 0d0000000000000000;
	@%p2043 bra 	$L__BB0_1474;
	setp.eq.s32 	%p2044, %r430, 0;
	{
	.reg .b32 %temp; 
	mov.b64 	{%temp, %r442}, %fd1820;
	}
	abs.f64 	%fd1821, %fd1820;
	mov.f64 	%fd4279, 0d0000000000000000;
	mov.b32 	%r3539, 0;
	@%p2044 bra 	$L__BB0_1465;
	ld.param.u32 	%r3434, [_Z11distributordPdS_ii_param_3];
	and.b32  	%r3109, %r3434, 2147483646;
	neg.s32 	%r3538, %r3109;
	add.s64 	%rd743, %rd153, 8;
	mov.f64 	%fd4279, 0d0000000000000000;
	mov.b32 	%r3537, 1;
$L__BB0_1450:
	setp.neu.f64 	%p2045, %fd1820, 0d0000000000000000;
	setp.lt.s32 	%p2046, %r442, 0;
	ld.f64 	%fd1823, [%rd743+-8];
	cvt.rn.f64.u32 	%fd1824, %r3537;
	{
	.reg .b32 %temp; 
	mov.b64 	{%temp, %r446}, %fd1824;
	}
	shr.u32 	%r3110, %r446, 20;
	and.b32  	%r3111, %r3110, 2047;
	add.s32 	%r3112, %r3111, -1012;
	mov.b64 	%rd703, %fd1824;
	shl.b64 	%rd704, %rd703, %r3112;
	setp.eq.s64 	%p2047, %rd704, -9223372036854775808;
	{ // callseq 152, 0
	.param .b64 param0;
	st.param.f64 	[param0], %fd1821;
	.param .b64 param1;
	st.param.f64 	[param1], %fd1824;
	.param .b64 retval0;
	call.uni (retval0), 
	__internal_accurate_pow, 
	(
	param0, 
	param1
	);
	ld.param.f64 	%fd3625, [retval0];
	} // callseq 152
	and.pred  	%p135, %p2046, %p2047;
	neg.f64 	%fd3627, %fd3625;
	selp.f64 	%fd4276, %fd3627, %fd3625, %p135;
	@%p2045 bra 	$L__BB0_1452;
	setp.eq.s64 	%p2048, %rd704, -9223372036854775808;
	selp.b32 	%r3113, %r442, 0, %p2048;
	setp.lt.s32 	%p2049, %r446, 0;
	or.b32  	%r3114, %r3113, 2146435072;
	selp.b32 	%r3115, %r3114, %r3113, %p2049;
	mov.b32 	%r3116, 0;
	mov.b64 	%fd4276, {%r3116, %r3115};
$L__BB0_1452:
	add.f64 	%fd3628, %fd1820, %fd1824;
	{
	.reg .b32 %temp; 
	mov.b64 	{%temp, %r3117}, %fd3628;
	}
	and.b32  	%r3118, %r3117, 2146435072;
	setp.ne.s32 	%p2050, %r3118, 2146435072;
	@%p2050 bra 	$L__BB0_1457;
	setp.num.f64 	%p2051, %fd1820, %fd1820;
	@%p2051 bra 	$L__BB0_1455;
	add.rn.f64 	%fd4276, %fd1820, %fd1824;
	bra.uni 	$L__BB0_1457;
$L__BB0_1455:
	setp.neu.f64 	%p2052, %fd1821, 0d7FF0000000000000;
	@%p2052 bra 	$L__BB0_1457;
	setp.lt.s32 	%p2053, %r446, 0;
	selp.b32 	%r3119, 0, 2146435072, %p2053;
	and.b32  	%r3120, %r446, 2147483647;
	setp.ne.s32 	%p2054, %r3120, 1071644672;
	or.b32  	%r3121, %r3119, -2147483648;
	selp.b32 	%r3122, %r3121, %r3119, %p2054;
	selp.b32 	%r3123, %r3122, %r3119, %p135;
	mov.b32 	%r3124, 0;
	mov.b64 	%fd4276, {%r3124, %r3123};
$L__BB0_1457:
	setp.eq.f64 	%p2055, %fd1820, 0d3FF0000000000000;
	setp.neu.f64 	%p2056, %fd1820, 0d0000000000000000;
	setp.lt.s32 	%p2057, %r442, 0;
	selp.f64 	%fd3629, 0d3FF0000000000000, %fd4276, %p2055;
	div.rn.f64 	%fd3630, %fd1823, %fd1824;
	fma.rn.f64 	%fd1831, %fd3630, %fd3629, %fd4279;
	ld.f64 	%fd1832, [%rd743];
	add.s32 	%r3125, %r3537, 1;
	cvt.rn.f64.u32 	%fd1833, %r3125;
	{
	.reg .b32 %temp; 
	mov.b64 	{%temp, %r447}, %fd1833;
	}
	shr.u32 	%r3126, %r447, 20;
	and.b32  	%r3127, %r3126, 2047;
	add.s32 	%r3128, %r3127, -1012;
	mov.b64 	%rd705, %fd1833;
	shl.b64 	%rd706, %rd705, %r3128;
	setp.eq.s64 	%p2058, %rd706, -9223372036854775808;
	{ // callseq 153, 0
	.param .b64 param0;
	st.param.f64 	[param0], %fd1821;
	.param .b64 param1;
	st.param.f64 	[param1], %fd1833;
	.param .b64 retval0;
	call.uni (retval0), 
	__internal_accurate_pow, 
	(
	param0, 
	param1
	);
	ld.param.f64 	%fd3631, [retval0];
	} // callseq 153
	and.pred  	%p136, %p2057, %p2058;
	neg.f64 	%fd3633, %fd3631;
	selp.f64 	%fd4278, %fd3633, %fd3631, %p136;
	@%p2056 bra 	$L__BB0_1459;
	setp.eq.s64 	%p2059, %rd706, -9223372036854775808;
	selp.b32 	%r3129, %r442, 0, %p2059;
	setp.lt.s32 	%p2060, %r447, 0;
	or.b32  	%r3130, %r3129, 2146435072;
	selp.b32 	%r3131, %r3130, %r3129, %p2060;
	mov.b32 	%r3132, 0;
	mov.b64 	%fd4278, {%r3132, %r3131};
$L__BB0_1459:
	add.f64 	%fd3634, %fd1820, %fd1833;
	{
	.reg .b32 %temp; 
	mov.b64 	{%temp, %r3133}, %fd3634;
	}
	and.b32  	%r3134, %r3133, 2146435072;
	setp.ne.s32 	%p2061, %r3134, 2146435072;
	@%p2061 bra 	$L__BB0_1464;
	setp.nan.f64 	%p2062, %fd1820, %fd1820;
	@%p2062 bra 	$L__BB0_1463;
	setp.neu.f64 	%p2063, %fd1821, 0d7FF0000000000000;
	@%p2063 bra 	$L__BB0_1464;
	setp.lt.s32 	%p2064, %r447, 0;
	selp.b32 	%r3135, 0, 2146435072, %p2064;
	and.b32  	%r3136, %r447, 2147483647;
	setp.ne.s32 	%p2065, %r3136, 1071644672;
	or.b32  	%r3137, %r3135, -2147483648;
	selp.b32 	%r3138, %r3137, %r3135, %p2065;
	selp.b32 	%r3139, %r3138, %r3135, %p136;
	mov.b32 	%r3140, 0;
	mov.b64 	%fd4278, {%r3140, %r3139};
	bra.uni 	$L__BB0_1464;
$L__BB0_1463:
	add.rn.f64 	%fd4278, %fd1820, %fd1833;
$L__BB0_1464:
	setp.eq.f64 	%p2066, %fd1820, 0d3FF0000000000000;
	selp.f64 	%fd3635, 0d3FF0000000000000, %fd4278, %p2066;
	div.rn.f64 	%fd3636, %fd1832, %fd1833;
	fma.rn.f64 	%fd4279, %fd3636, %fd3635, %fd1831;
	add.s32 	%r3538, %r3538, 2;
	add.s32 	%r3537, %r3537, 2;
	add.s64 	%rd743, %rd743, 16;
	setp.ne.s32 	%p2067, %r3538, 0;
	mov.u32 	%r3539, %r429;
	@%p2067 bra 	$L__BB0_1450;
$L__BB0_1465:
	setp.eq.s32 	%p2068, %r431, 0;
	@%p2068 bra 	$L__BB0_1474;
	setp.neu.f64 	%p2069, %fd1820, 0d0000000000000000;
	setp.lt.s32 	%p2070, %r442, 0;
	mul.wide.u32 	%rd707, %r3539, 8;
	add.s64 	%rd708, %rd153, %rd707;
	ld.f64 	%fd1843, [%rd708];
	add.s32 	%r3141, %r3539, 1;
	cvt.rn.f64.u32 	%fd1844, %r3141;
	{
	.reg .b32 %temp; 
	mov.b64 	{%temp, %r451}, %fd1844;
	}
	shr.u32 	%r3142, %r451, 20;
	and.b32  	%r3143, %r3142, 2047;
	add.s32 	%r3144, %r3143, -1012;
	mov.b64 	%rd709, %fd1844;
	shl.b64 	%rd710, %rd709, %r3144;
	setp.eq.s64 	%p2071, %rd710, -9223372036854775808;
	{ // callseq 154, 0
	.param .b64 param0;
	st.param.f64 	[param0], %fd1821;
	.param .b64 param1;
	st.param.f64 	[param1], %fd1844;
	.param .b64 retval0;
	call.uni (retval0), 
	__internal_accurate_pow, 
	(
	param0, 
	param1
	);
	ld.param.f64 	%fd3637, [retval0];
	} // callseq 154
	and.pred  	%p137, %p2070, %p2071;
	neg.f64 	%fd3639, %fd3637;
	selp.f64 	%fd4282, %fd3639, %fd3637, %p137;
	@%p2069 bra 	$L__BB0_1468;
	setp.eq.s64 	%p2072, %rd710, -9223372036854775808;
	selp.b32 	%r3145, %r442, 0, %p2072;
	setp.lt.s32 	%p2073, %r451, 0;
	or.b32  	%r3146, %r3145, 2146435072;
	selp.b32 	%r3147, %r3146, %r3145, %p2073;
	mov.b32 	%r3148, 0;
	mov.b64 	%fd4282, {%r3148, %r3147};
$L__BB0_1468:
	add.f64 	%fd3640, %fd1820, %fd1844;
	{
	.reg .b32 %temp; 
	mov.b64 	{%temp, %r3149}, %fd3640;
	}
	and.b32  	%r3150, %r3149, 2146435072;
	setp.ne.s32 	%p2074, %r3150, 2146435072;
	@%p2074 bra 	$L__BB0_1473;
	setp.nan.f64 	%p2075, %fd1820, %fd1820;
	@%p2075 bra 	$L__BB0_1472;
	setp.neu.f64 	%p2076, %fd1821, 0d7FF0000000000000;
	@%p2076 bra 	$L__BB0_1473;
	setp.lt.s32 	%p2077, %r451, 0;
	selp.b32 	%r3151, 0, 2146435072, %p2077;
	and.b32  	%r3152, %r451, 2147483647;
	setp.ne.s32 	%p2078, %r3152, 1071644672;
	or.b32  	%r3153, %r3151, -2147483648;
	selp.b32 	%r3154, %r3153, %r3151, %p2078;
	selp.b32 	%r3155, %r3154, %r3151, %p137;
	mov.b32 	%r3156, 0;
	mov.b64 	%fd4282, {%r3156, %r3155};
	bra.uni 	$L__BB0_1473;
$L__BB0_1472:
	add.rn.f64 	%fd4282, %fd1820, %fd1844;
$L__BB0_1473:
	setp.eq.f64 	%p2079, %fd1820, 0d3FF0000000000000;
	selp.f64 	%fd3641, 0d3FF0000000000000, %fd4282, %p2079;
	div.rn.f64 	%fd3642, %fd1843, %fd1844;
	fma.rn.f64 	%fd4279, %fd3642, %fd3641, %fd4279;
$L__BB0_1474:
	add.f64 	%fd4284, %fd1783, %fd4279;
$L__BB0_1475:
	setp.eq.s32 	%p2117, %r427, 1062207488;
	sub.f64 	%fd1855, %fd4259, %fd4284;
	{
	.reg .b32 %temp; 
	mov.b64 	{%temp, %r452}, %fd1855;
	}
	abs.f64 	%fd1856, %fd1855;
	{ // callseq 158, 0
	.param .b64 param0;
	st.param.f64 	[param0], %fd1856;
	.param .b64 param1;
	st.param.f64 	[param1], 0d4000000000000000;
	.param .b64 retval0;
	call.uni (retval0), 
	__internal_accurate_pow, 
	(
	param0, 
	param1
	);
	ld.param.f64 	%fd3665, [retval0];
	} // callseq 158
	setp.lt.s32 	%p2118, %r452, 0;
	neg.f64 	%fd3667, %fd3665;
	selp.f64 	%fd3668, %fd3667, %fd3665, %p2117;
	selp.f64 	%fd4286, %fd3668, %fd3665, %p2118;
	setp.neu.f64 	%p2119, %fd1855, 0d0000000000000000;
	@%p2119 bra 	$L__BB0_1477;
	setp.eq.s32 	%p2120, %r427, 1062207488;
	selp.b32 	%r3208, %r452, 0, %p2120;
	setp.lt.s32 	%p2121, %r3077, 0;
	or.b32  	%r3209, %r3208, 2146435072;
	selp.b32 	%r3210, %r3209, %r3208, %p2121;
	mov.b32 	%r3211, 0;
	mov.b64 	%fd4286, {%r3211, %r3210};
$L__BB0_1477:
	add.f64 	%fd3669, %fd1855, 0d4000000000000000;
	{
	.reg .b32 %temp; 
	mov.b64 	{%temp, %r3212}, %fd3669;
	}
	and.b32  	%r3213, %r3212, 2146435072;
	setp.ne.s32 	%p2122, %r3213, 2146435072;
	@%p2122 bra 	$L__BB0_1482;
	setp.num.f64 	%p2123, %fd1855, %fd1855;
	@%p2123 bra 	$L__BB0_1480;
	mov.f64 	%fd3670, 0d4000000000000000;
	add.rn.f64 	%fd4286, %fd1855, %fd3670;
	bra.uni 	$L__BB0_1482;
$L__BB0_1480:
	setp.neu.f64 	%p2124, %fd1856, 0d7FF0000000000000;
	@%p2124 bra 	$L__BB0_1482;
	setp.lt.s32 	%p2125, %r452, 0;
	setp.eq.s32 	%p2126, %r427, 1062207488;
	setp.lt.s32 	%p2127, %r3077, 0;
	selp.b32 	%r3215, 0, 2146435072, %p2127;
	and.b32  	%r3216, %r3077, 2147483647;
	setp.ne.s32 	%p2128, %r3216, 1071644672;
	or.b32  	%r3217, %r3215, -2147483648;
	selp.b32 	%r3218, %r3217, %r3215, %p2128;
	selp.b32 	%r3219, %r3218, %r3215, %p2126;
	selp.b32 	%r3220, %r3219, %r3215, %p2125;
	mov.b32 	%r3221, 0;
	mov.b64 	%fd4286, {%r3221, %r3220};
$L__BB0_1482:
	setp.eq.s32 	%p2129, %r427, 1062207488;
	setp.eq.f64 	%p2130, %fd1855, 0d3FF0000000000000;
	selp.f64 	%fd1863, 0d3FF0000000000000, %fd4286, %p2130;
	{
	.reg .b32 %temp; 
	mov.b64 	{%temp, %r453}, %fd4257;
	}
	abs.f64 	%fd1864, %fd4257;
	{ // callseq 159, 0
	.param .b64 param0;
	st.param.f64 	[param0], %fd1864;
	.param .b64 param1;
	st.param.f64 	[param1], 0d4000000000000000;
	.param .b64 retval0;
	call.uni (retval0), 
	__internal_accurate_pow, 
	(
	param0, 
	param1
	);
	ld.param.f64 	%fd3671, [retval0];
	} // callseq 159
	setp.lt.s32 	%p2131, %r453, 0;
	neg.f64 	%fd3673, %fd3671;
	selp.f64 	%fd3674, %fd3673, %fd3671, %p2129;
	selp.f64 	%fd4288, %fd3674, %fd3671, %p2131;
	setp.neu.f64 	%p2132, %fd4257, 0d0000000000000000;
	@%p2132 bra 	$L__BB0_1484;
	setp.eq.s32 	%p2133, %r427, 1062207488;
	selp.b32 	%r3223, %r453, 0, %p2133;
	setp.lt.s32 	%p2134, %r3077, 0;
	or.b32  	%r3224, %r3223, 2146435072;
	selp.b32 	%r3225, %r3224, %r3223, %p2134;
	mov.b32 	%r3226, 0;
	mov.b64 	%fd4288, {%r3226, %r3225};
$L__BB0_1484:
	add.f64 	%fd3675, %fd4257, 0d4000000000000000;
	{
	.reg .b32 %temp; 
	mov.b64 	{%temp, %r3227}, %fd3675;
	}
	and.b32  	%r3228, %r3227, 2146435072;
	setp.ne.s32 	%p2135, %r3228, 2146435072;
	@%p2135 bra 	$L__BB0_1489;
	setp.num.f64 	%p2136, %fd4257, %fd4257;
	@%p2136 bra 	$L__BB0_1487;
	mov.f64 	%fd3676, 0d4000000000000000;
	add.rn.f64 	%fd4288, %fd4257, %fd3676;
	bra.uni 	$L__BB0_1489;
$L__BB0_1487:
	setp.neu.f64 	%p2137, %fd1864, 0d7FF0000000000000;
	@%p2137 bra 	$L__BB0_1489;
	setp.lt.s32 	%p2138, %r453, 0;
	setp.eq.s32 	%p2139, %r427, 1062207488;
	setp.lt.s32 	%p2140, %r3077, 0;
	selp.b32 	%r3230, 0, 2146435072, %p2140;
	and.b32  	%r3231, %r3077, 2147483647;
	setp.ne.s32 	%p2141, %r3231, 1071644672;
	or.b32  	%r3232, %r3230, -2147483648;
	selp.b32 	%r3233, %r3232, %r3230, %p2141;
	selp.b32 	%r3234, %r3233, %r3230, %p2139;
	selp.b32 	%r3235, %r3234, %r3230, %p2138;
	mov.b32 	%r3236, 0;
	mov.b64 	%fd4288, {%r3236, %r3235};
$L__BB0_1489:
	setp.eq.f64 	%p2142, %fd4257, 0d3FF0000000000000;
	selp.f64 	%fd3677, 0d3FF0000000000000, %fd4288, %p2142;
	add.f64 	%fd1871, %fd1863, %fd3677;
	neg.f64 	%fd3678, %fd1871;
	fma.rn.f64 	%fd3679, %fd1871, 0dBFF71547652B82FE, 0d4338000000000000;
	{
	.reg .b32 %temp; 
	mov.b64 	{%r454, %temp}, %fd3679;
	}
	mov.f64 	%fd3680, 0dC338000000000000;
	add.rn.f64 	%fd3681, %fd3679, %fd3680;
	fma.rn.f64 	%fd3682, %fd3681, 0dBFE62E42FEFA39EF, %fd3678;
	fma.rn.f64 	%fd3683, %fd3681, 0dBC7ABC9E3B39803F, %fd3682;
	fma.rn.f64 	%fd3684, %fd3683, 0d3E5ADE1569CE2BDF, 0d3E928AF3FCA213EA;
	fma.rn.f64 	%fd3685, %fd3684, %fd3683, 0d3EC71DEE62401315;
	fma.rn.f64 	%fd3686, %fd3685, %fd3683, 0d3EFA01997C89EB71;
	fma.rn.f64 	%fd3687, %fd3686, %fd3683, 0d3F2A01A014761F65;
	fma.rn.f64 	%fd3688, %fd3687, %fd3683, 0d3F56C16C1852B7AF;
	fma.rn.f64 	%fd3689, %fd3688, %fd3683, 0d3F81111111122322;
	fma.rn.f64 	%fd3690, %fd3689, %fd3683, 0d3FA55555555502A1;
	fma.rn.f64 	%fd3691, %fd3690, %fd3683, 0d3FC5555555555511;
	fma.rn.f64 	%fd3692, %fd3691, %fd3683, 0d3FE000000000000B;
	fma.rn.f64 	%fd3693, %fd3692, %fd3683, 0d3FF0000000000000;
	fma.rn.f64 	%fd3694, %fd3693, %fd3683, 0d3FF0000000000000;
	{
	.reg .b32 %temp; 
	mov.b64 	{%r455, %temp}, %fd3694;
	}
	{
	.reg .b32 %temp; 
	mov.b64 	{%temp, %r456}, %fd3694;
	}
	shl.b32 	%r3237, %r454, 20;
	add.s32 	%r3238, %r3237, %r456;
	mov.b64 	%fd4289, {%r455, %r3238};
	{
	.reg .b32 %temp; 
	mov.b64 	{%temp, %r3239}, %fd3678;
	}
	mov.b32 	%f26, %r3239;
	abs.f32 	%f13, %f26;
	setp.lt.f32 	%p2143, %f13, 0f4086232B;
	@%p2143 bra 	$L__BB0_1492;
	setp.gt.f64 	%p2144, %fd1871, 0d0000000000000000;
	mov.f64 	%fd3695, 0d7FF0000000000000;
	sub.f64 	%fd3696, %fd3695, %fd1871;
	selp.f64 	%fd4289, 0d0000000000000000, %fd3696, %p2144;
	setp.geu.f32 	%p2145, %f13, 0f40874800;
	@%p2145 bra 	$L__BB0_1492;
	shr.u32 	%r3240, %r454, 31;
	add.s32 	%r3241, %r454, %r3240;
	shr.s32 	%r3242, %r3241, 1;
	shl.b32 	%r3243, %r3242, 20;
	add.s32 	%r3244, %r456, %r3243;
	mov.b64 	%fd3697, {%r455, %r3244};
	sub.s32 	%r3245, %r454, %r3242;
	shl.b32 	%r3246, %r3245, 20;
	add.s32 	%r3247, %r3246, 1072693248;
	mov.b32 	%r3248, 0;
	mov.b64 	%fd3698, {%r3248, %r3247};
	mul.f64 	%fd4289, %fd3698, %fd3697;
$L__BB0_1492:
	fma.rn.f64 	%fd4290, %fd4289, 0dC043BD3CC9BE45DC, %fd1784;
	setp.lt.f64 	%p2146, %fd4290, 0dC041806897AAB143;
	mov.f64 	%fd4291, %fd248;
	@%p2146 bra 	$L__BB0_1494;
	mov.f64 	%fd4291, %fd1912;
$L__BB0_1494:
	ld.param.u64 	%rd740, [_Z11distributordPdS_ii_param_2];
	mov.u32 	%r3347, %ctaid.x;
	mov.u32 	%r3348, %ntid.x;
	mov.u32 	%r3349, %tid.x;
	mad.lo.s32 	%r3350, %r3347, %r3348, %r3349;
	shl.b32 	%r3351, %r3350, 1;
	cvta.to.global.u64 	%rd737, %rd740;
	mul.wide.s32 	%rd738, %r3351, 8;
	add.s64 	%rd739, %rd737, %rd738;
	st.global.f64 	[%rd739], %fd4291;
	st.global.f64 	[%rd739+8], %fd4290;
	{ // callseq 166, 0
	.param .b64 param0;
	st.param.b64 	[param0], %rd153;
	call.uni 
	free, 
	(
	param0
	);
	} // callseq 166
$L__BB0_1495:
	ret;

}
	// .globl	_Z13distributor_PdPdS_S_iii
.visible .entry _Z13distributor_PdPdS_S_iii(
	.param .f64 _Z13distributor_PdPdS_S_iii_param_0,
	.param .u64 .ptr .align 1 _Z13distributor_PdPdS_S_iii_param_1,
	.param .u64 .ptr .align 1 _Z13distributor_PdPdS_S_iii_param_2,
	.param .u64 .ptr .align 1 _Z13distributor_PdPdS_S_iii_param_3,
	.param .u32 _Z13distributor_PdPdS_S_iii_param_4,
	.param .u32 _Z13distributor_PdPdS_S_iii_param_5,
	.param .u32 _Z13distributor_PdPdS_S_iii_param_6
)
{
	.local .align 16 .b8 	__local_depot1[16];
	.reg .b64 	%SP;
	.reg .b64 	%SPL;
	.reg .pred 	%p<4078>;
	.reg .b32 	%r<6591>;
	.reg .b32 	%f<57>;
	.reg .b64 	%rd<1371>;
	.reg .b64 	%fd<8288>;

	mov.u64 	%SPL, __local_depot1;
	cvta.local.u64 	%SP, %SPL;
	ld.param.u64 	%rd236, [_Z13distributor_PdPdS_S_iii_param_1];
	ld.param.u32 	%r839, [_Z13distributor_PdPdS_S_iii_param_6];
	cvta.to.global.u64 	%rd1, %rd236;
	mov.u32 	%r840, %ctaid.x;
	mov.u32 	%r841, %ntid.x;
	mov.u32 	%r842, %tid.x;
	mad.lo.s32 	%r1, %r840, %r841, %r842;
	setp.ge.s32 	%p253, %r1, %r839;
	@%p253 bra 	$L__BB1_2765;
	mad.lo.s32 	%r843, %r1, -858993459, 429496728;
	shf.l.wrap.b32 	%r844, %r843, %r843, 31;
	setp.gt.u32 	%p254, %r844, 429496728;
	@%p254 bra 	$L__BB1_3;
	ld.param.f64 	%fd7263, [_Z13distributor_PdPdS_S_iii_param_0];
	cvt.rn.f32.s32 	%f27, %r1;
	mul.f32 	%f28, %f27, 0f42C80000;
	cvt.rn.f32.s32 	%f29, %r839;
	div.rn.f32 	%f30, %f28, %f29;
	cvt.f64.f32 	%fd3491, %f30;
	add.u64 	%rd237, %SP, 0;
	add.u64 	%rd238, %SPL, 0;
	st.local.v2.f64 	[%rd238], {%fd7263, %fd3491};
	mov.u64 	%rd239, $str;
	cvta.global.u64 	%rd240, %rd239;
	{ // callseq 167, 0
	.param .b64 param0;
	st.param.b64 	[param0], %rd240;
	.param .b64 param1;
	st.param.b64 	[param1], %rd237;
	.param .b32 retval0;
	call.uni (retval0), 
	vprintf, 
	(
	param0, 
	param1
	);
	ld.param.b32 	%r845, [retval0];
	} // callseq 167
$L__BB1_3:
	ld.param.u32 	%r6232, [_Z13distributor_PdPdS_S_iii_param_5];
	mul.wide.s32 	%rd241, %r6232, 8;
	{ // callseq 168, 0
	.param .b64 param0;
	st.param.b64 	[param0], %rd241;
	.param .b64 retval0;
	call.uni (retval0), 
	malloc, 
	(
	param0
	);
	ld.param.b64 	%rd242, [retval0];
	} // callseq 168
	setp.lt.s32 	%p255, %r6232, 1;
	@%p255 bra 	$L__BB1_16;
	ld.param.u32 	%r6233, [_Z13distributor_PdPdS_S_iii_param_5];
	mul.lo.s32 	%r2, %r6233, %r1;
	add.s32 	%r848, %r6233, -1;
	and.b32  	%r3, %r6233, 15;
	setp.lt.u32 	%p256, %r848, 15;
	mov.b32 	%r6417, 0;
	@%p256 bra 	$L__BB1_7;
	ld.param.u32 	%r6234, [_Z13distributor_PdPdS_S_iii_param_5];
	and.b32  	%r6417, %r6234, 2147483632;
	mov.b32 	%r6415, 0;
$L__BB1_6:
	.pragma "nounroll";
	add.s32 	%r850, %r6415, %r2;
	mul.wide.s32 	%rd243, %r850, 8;
	add.s64 	%rd244, %rd1, %rd243;
	ld.global.f64 	%fd3492, [%rd244];
	mul.wide.u32 	%rd245, %r6415, 8;
	add.s64 	%rd246, %rd242, %rd245;
	st.f64 	[%rd246], %fd3492;
	ld.global.f64 	%fd3493, [%rd244+8];
	st.f64 	[%rd246+8], %fd3493;
	ld.global.f64 	%fd3494, [%rd244+16];
	st.f64 	[%rd246+16], %fd3494;
	ld.global.f64 	%fd3495, [%rd244+24];
	st.f64 	[%rd246+24], %fd3495;
	ld.global.f64 	%fd3496, [%rd244+32];
	st.f64 	[%rd246+32], %fd3496;
	ld.global.f64 	%fd3497, [%rd244+40];
	st.f64 	[%rd246+40], %fd3497;
	ld.global.f64 	%fd3498, [%rd244+48];
	st.f64 	[%rd246+48], %fd3498;
	ld.global.f64 	%fd3499, [%rd244+56];
	st.f64 	[%rd246+56], %fd3499;
	ld.global.f64 	%fd3500, [%rd244+64];
	st.f64 	[%rd246+64], %fd3500;
	ld.global.f64 	%fd3501, [%rd244+72];
	st.f64 	[%rd246+72], %fd3501;
	ld.global.f64 	%fd3502, [%rd244+80];
	st.f64 	[%rd246+80], %fd3502;
	ld.global.f64 	%fd3503, [%rd244+88];
	st.f64 	[%rd246+88], %fd3503;
	ld.global.f64 	%fd3504, [%rd244+96];
	st.f64 	[%rd246+96], %fd3504;
	ld.global.f64 	%fd3505, [%rd244+104];
	st.f64 	[%rd246+104], %fd3505;
	ld.global.f64 	%fd3506, [%rd244+112];
	st.f64 	[%rd246+112], %fd3506;
	ld.global.f64 	%fd3507, [%rd244+120];
	st.f64 	[%rd246+120], %fd3507;
	add.s32 	%r6415, %r6415, 16;
	setp.ne.s32 	%p257, %r6415, %r6417;
	@%p257 bra 	$L__BB1_6;
$L__BB1_7:
	setp.eq.s32 	%p258, %r3, 0;
	@%p258 bra 	$L__BB1_16;
	ld.param.u32 	%r6235, [_Z13distributor_PdPdS_S_iii_param_5];
	and.b32  	%r8, %r6235, 7;
	setp.lt.u32 	%p259, %r3, 8;
	@%p259 bra 	$L__BB1_10;
	add.s32 	%r851, %r6417, %r2;
	mul.wide.s32 	%rd247, %r851, 8;
	add.s64 	%rd248, %rd1, %rd247;
	ld.global.f64 	%fd3508, [%rd248];
	mul.wide.u32 	%rd249, %r6417, 8;
	add.s64 	%rd250, %rd242, %rd249;
	st.f64 	[%rd250], %fd3508;
	ld.global.f64 	%fd3509, [%rd248+8];
	st.f64 	[%rd250+8], %fd3509;
	ld.global.f64 	%fd3510, [%rd248+16];
	st.f64 	[%rd250+16], %fd3510;
	ld.global.f64 	%fd3511, [%rd248+24];
	st.f64 	[%rd250+24], %fd3511;
	ld.global.f64 	%fd3512, [%rd248+32];
	st.f64 	[%rd250+32], %fd3512;
	ld.global.f64 	%fd3513, [%rd248+40];
	st.f64 	[%rd250+40], %fd3513;
	ld.global.f64 	%fd3514, [%rd248+48];
	st.f64 	[%rd250+48], %fd3514;
	ld.global.f64 	%fd3515, [%rd248+56];
	st.f64 	[%rd250+56], %fd3515;
	add.s32 	%r6417, %r6417, 8;
$L__BB1_10:
	setp.eq.s32 	%p260, %r8, 0;
	@%p260 bra 	$L__BB1_16;
	ld.param.u32 	%r6236, [_Z13distributor_PdPdS_S_iii_param_5];
	and.b32  	%r11, %r6236, 3;
	setp.lt.u32 	%p261, %r8, 4;
	@%p261 bra 	$L__BB1_13;
	add.s32 	%r852, %r6417, %r2;
	mul.wide.s32 	%rd251, %r852, 8;
	add.s64 	%rd252, %rd1, %rd251;
	ld.global.f64 	%fd3516, [%rd252];
	mul.wide.u32 	%rd253, %r6417, 8;
	add.s64 	%rd254, %rd242, %rd253;
	st.f64 	[%rd254], %fd3516;
	ld.global.f64 	%fd3517, [%rd252+8];
	st.f64 	[%rd254+8], %fd3517;
	ld.global.f64 	%fd3518, [%rd252+16];
	st.f64 	[%rd254+16], %fd3518;
	ld.global.f64 	%fd3519, [%rd252+24];
	st.f64 	[%rd254+24], %fd3519;
	add.s32 	%r6417, %r6417, 4;
$L__BB1_13:
	setp.eq.s32 	%p262, %r11, 0;
	@%p262 bra 	$L__BB1_16;
	mov.b32 	%r6420, 0;
$L__BB1_15:
	.pragma "nounroll";
	add.s32 	%r854, %r6417, %r2;
	mul.wide.s32 	%rd255, %r854, 8;
	add.s64 	%rd256, %rd1, %rd255;
	ld.global.f64 	%fd3520, [%rd256];
	mul.wide.u32 	%rd257, %r6417, 8;
	add.s64 	%rd258, %rd242, %rd257;
	st.f64 	[%rd258], %fd3520;
	add.s32 	%r6417, %r6417, 1;
	add.s32 	%r6420, %r6420, 1;
	setp.ne.s32 	%p263, %r6420, %r11;
	@%p263 bra 	$L__BB1_15;
$L__BB1_16:
	ld.param.u32 	%r6237, [_Z13distributor_PdPdS_S_iii_param_5];
	ld.param.f64 	%fd7264, [_Z13distributor_PdPdS_S_iii_param_0];
	fma.rn.f64 	%fd1, %fd7264, 0d3FB27A63736CDF26, 0d3FF76BA493C89F41;
	mul.f64 	%fd2, %fd7264, 0d3FE0000000000000;
	add.s32 	%r18, %r6237, -1;
	and.b32  	%r19, %r6237, 1;
	and.b32  	%r20, %r6237, 2147483646;
	and.b32  	%r21, %r6237, 3;
	and.b32  	%r22, %r6237, 2147483644;
	mov.f64 	%fd7327, 0d0000000000000000;
	mov.f64 	%fd7299, 0d3F847AE147AE147B;
$L__BB1_17:
	mov.f64 	%fd4, %fd7327;
	setp.geu.f64 	%p264, %fd4, %fd1;
	mov.f64 	%fd8286, 0d0000000000000000;
	mov.f64 	%fd8284, 0dBFF0000000000000;
	mov.f64 	%fd8287, %fd8286;
	@%p264 bra 	$L__BB1_2764;
	ld.param.u32 	%r6238, [_Z13distributor_PdPdS_S_iii_param_5];
	setp.lt.s32 	%p265, %r6238, 1;
	sub.f64 	%fd3527, %fd1, %fd4;
	setp.ge.f64 	%p266, %fd7299, %fd3527;
	selp.f64 	%fd7299, %fd3527, %fd7299, %p266;
	mov.f64 	%fd7316, 0d0000000000000000;
	@%p265 bra 	$L__BB1_52;
	{
	.reg .b32 %temp; 
	mov.b64 	{%temp, %r23}, %fd4;
	}
	abs.f64 	%fd6, %fd4;
	setp.num.f64 	%p267, %fd4, %fd4;
	@%p267 bra 	$L__BB1_35;
	setp.neu.f64 	%p304, %fd4, 0d0000000000000000;
	@%p304 bra 	$L__BB1_28;
	setp.lt.u32 	%p332, %r18, 3;
	mov.f64 	%fd7316, 0d0000000000000000;
	mov.b32 	%r6422, 0;
	@%p332 bra 	$L__BB1_24;
	mov.f64 	%fd7316, 0d0000000000000000;
	mov.b32 	%r6421, 0;
$L__BB1_23:
	setp.eq.f64 	%p333, %fd4, 0d3FF0000000000000;
	mul.wide.u32 	%rd292, %r6421, 8;
	add.s64 	%rd293, %rd242, %rd292;
	ld.f64 	%fd3642, [%rd293];
	add.s32 	%r956, %r6421, 1;
	cvt.rn.f64.u32 	%fd3643, %r956;
	div.rn.f64 	%fd3644, %fd3642, %fd3643;
	{
	.reg .b32 %temp; 
	mov.b64 	{%temp, %r957}, %fd3643;
	}
	shr.u32 	%r958, %r957, 20;
	and.b32  	%r959, %r958, 2047;
	add.s32 	%r960, %r959, -1012;
	mov.b64 	%rd294, %fd3643;
	shl.b64 	%rd295, %rd294, %r960;
	setp.eq.s64 	%p334, %rd295, -9223372036854775808;
	selp.b32 	%r961, %r23, 0, %p334;
	setp.lt.s32 	%p335, %r957, 0;
	or.b32  	%r962, %r961, 2146435072;
	selp.b32 	%r963, %r962, %r961, %p335;
	mov.b32 	%r964, 0;
	mov.b64 	%fd3645, {%r964, %r963};
	add.f64 	%fd3646, %fd4, %fd3643;
	{
	.reg .b32 %temp; 
	mov.b64 	{%temp, %r965}, %fd3646;
	}
	and.b32  	%r966, %r965, 2146435072;
	setp.eq.s32 	%p336, %r966, 2146435072;
	add.rn.f64 	%fd3647, %fd4, %fd3643;
	selp.f64 	%fd3648, %fd3647, %fd3645, %p336;
	selp.f64 	%fd3649, 0d3FF0000000000000, %fd3648, %p333;
	fma.rn.f64 	%fd3650, %fd3644, %fd3649, %fd7316;
	ld.f64 	%fd3651, [%rd293+8];
	add.s32 	%r967, %r6421, 2;
	cvt.rn.f64.u32 	%fd3652, %r967;
	div.rn.f64 	%fd3653, %fd3651, %fd3652;
	{
	.reg .b32 %temp; 
	mov.b64 	{%temp, %r968}, %fd3652;
	}
	shr.u32 	%r969, %r968, 20;
	and.b32  	%r970, %r969, 2047;
	add.s32 	%r971, %r970, -1012;
	mov.b64 	%rd296, %fd3652;
	shl.b64 	%rd297, %rd296, %r971;
	setp.eq.s64 	%p337, %rd297, -9223372036854775808;
	selp.b32 	%r972, %r23, 0, %p337;
	setp.lt.s32 	%p338, %r968, 0;
	or.b32  	%r973, %r972, 2146435072;
	selp.b32 	%r974, %r973, %r972, %p338;
	mov.b64 	%fd3654, {%r964, %r974};
	add.f64 	%fd3655, %fd4, %fd3652;
	{
	.reg .b32 %temp; 
	mov.b64 	{%temp, %r975}, %fd3655;
	}
	and.b32  	%r976, %r975, 2146435072;
	setp.eq.s32 	%p339, %r976, 2146435072;
	add.rn.f64 	%fd3656, %fd4, %fd3652;
	selp.f64 	%fd3657, %fd3656, %fd3654, %p339;
	selp.f64 	%fd3658, 0d3FF0000000000000, %fd3657, %p333;
	fma.rn.f64 	%fd3659, %fd3653, %fd3658, %fd3650;
	ld.f64 	%fd3660, [%rd293+16];
	add.s32 	%r977, %r6421, 3;
	cvt.rn.f64.u32 	%fd3661, %r977;
	div.rn.f64 	%fd3662, %fd3660, %fd3661;
	{
	.reg .b32 %temp; 
	mov.b64 	{%temp, %r978}, %fd3661;
	}
	shr.u32 	%r979, %r978, 20;
	and.b32  	%r980, %r979, 2047;
	add.s32 	%r981, %r980, -1012;
	mov.b64 	%rd298, %fd3661;
	shl.b64 	%rd299, %rd298, %r981;
	setp.eq.s64 	%p340, %rd299, -9223372036854775808;
	selp.b32 	%r982, %r23, 0, %p340;
	setp.lt.s32 	%p341, %r978, 0;
	or.b32  	%r983, %r982, 2146435072;
	selp.b32 	%r984, %r983, %r982, %p341;
	mov.b64 	%fd3663, {%r964, %r984};
	add.f64 	%fd3664, %fd4, %fd3661;
	{
	.reg .b32 %temp; 
	mov.b64 	{%temp, %r985}, %fd3664;
	}
	and.b32  	%r986, %r985, 2146435072;
	setp.eq.s32 	%p342, %r986, 2146435072;
	add.rn.f64 	%fd3665, %fd4, %fd3661;
	selp.f64 	%fd3666, %fd3665, %fd3663, %p342;
	selp.f64 	%fd3667, 0d3FF0000000000000, %fd3666, %p333;
	fma.rn.f64 	%fd3668, %fd3662, %fd3667, %fd3659;
	ld.f64 	%fd3669, [%rd293+24];
	add.s32 	%r6421, %r6421, 4;
	cvt.rn.f64.u32 	%fd3670, %r6421;
	div.rn.f64 	%fd3671, %fd3669, %fd3670;
	{
	.reg .b32 %temp; 
	mov.b64 	{%temp, %r987}, %fd3670;
	}
	shr.u32 	%r988, %r987, 20;
	and.b32  	%r989, %r988, 2047;
	add.s32 	%r990, %r989, -1012;
	mov.b64 	%rd300, %fd3670;
	shl.b64 	%rd301, %rd300, %r990;
	setp.eq.s64 	%p343, %rd301, -9223372036854775808;
	selp.b32 	%r991, %r23, 0, %p343;
	setp.lt.s32 	%p344, %r987, 0;
	or.b32  	%r992, %r991, 2146435072;
	selp.b32 	%r993, %r992, %r991, %p344;
	mov.b64 	%fd3672, {%r964, %r993};
	add.f64 	%fd3673, %fd4, %fd3670;
	{
	.reg .b32 %temp; 
	mov.b64 	{%temp, %r994}, %fd3673;
	}
	and.b32  	%r995, %r994, 2146435072;
	setp.eq.s32 	%p345, %r995, 2146435072;
	add.rn.f64 	%fd3674, %fd4, %fd3670;
	selp.f64 	%fd3675, %fd3674, %fd3672, %p345;
	selp.f64 	%fd3676, 0d3FF0000000000000, %fd3675, %p333;
	fma.rn.f64 	%fd7316, %fd3671, %fd3676, %fd3668;
	setp.ne.s32 	%p346, %r6421, %r22;
	mov.u32 	%r6422, %r22;
	@%p346 bra 	$L__BB1_23;
$L__BB1_24:
	setp.eq.s32 	%p347, %r21, 0;
	@%p347 bra 	$L__BB1_52;
	setp.eq.f64 	%p348, %fd4, 0d3FF0000000000000;
	setp.eq.s32 	%p349, %r21, 1;
	mul.wide.u32 	%rd302, %r6422, 8;
	add.s64 	%rd3, %rd242, %rd302;
	ld.f64 	%fd3677, [%rd3];
	add.s32 	%r996, %r6422, 1;
	cvt.rn.f64.u32 	%fd3678, %r996;
	div.rn.f64 	%fd3679, %fd3677, %fd3678;
	{
	.reg .b32 %temp; 
	mov.b64 	{%temp, %r997}, %fd3678;
	}
	shr.u32 	%r998, %r997, 20;
	and.b32  	%r999, %r998, 2047;
	add.s32 	%r1000, %r999, -1012;
	mov.b64 	%rd303, %fd3678;
	shl.b64 	%rd304, %rd303, %r1000;
	setp.eq.s64 	%p350, %rd304, -9223372036854775808;
	selp.b32 	%r1001, %r23, 0, %p350;
	setp.lt.s32 	%p351, %r997, 0;
	or.b32  	%r1002, %r1001, 2146435072;
	selp.b32 	%r1003, %r1002, %r1001, %p351;
	mov.b32 	%r1004, 0;
	mov.b64 	%fd3680, {%r1004, %r1003};
	add.f64 	%fd3681, %fd4, %fd3678;
	{
	.reg .b32 %temp; 
	mov.b64 	{%temp, %r1005}, %fd3681;
	}
	and.b32  	%r1006, %r1005, 2146435072;
	setp.eq.s32 	%p352, %r1006, 2146435072;
	add.rn.f64 	%fd3682, %fd4, %fd3678;
	selp.f64 	%fd3683, %fd3682, %fd3680, %p352;
	selp.f64 	%fd3684, 0d3FF0000000000000, %fd3683, %p348;
	fma.rn.f64 	%fd7316, %fd3679, %fd3684, %fd7316;
	@%p349 bra 	$L__BB1_52;
	setp.eq.f64 	%p353, %fd4, 0d3FF0000000000000;
	setp.eq.s32 	%p354, %r21, 2;
	ld.f64 	%fd3685, [%rd3+8];
	add.s32 	%r1007, %r6422, 2;
	cvt.rn.f64.u32 	%fd3686, %r1007;
	div.rn.f64 	%fd3687, %fd3685, %fd3686;
	{
	.reg .b32 %temp; 
	mov.b64 	{%temp, %r1008}, %fd3686;
	}
	shr.u32 	%r1009, %r1008, 20;
	and.b32  	%r1010, %r1009, 2047;
	add.s32 	%r1011, %r1010, -1012;
	mov.b64 	%rd305, %fd3686;
	shl.b64 	%rd306, %rd305, %r1011;
	setp.eq.s64 	%p355, %rd306, -9223372036854775808;
	selp.b32 	%r1012, %r23, 0, %p355;
	setp.lt.s32 	%p356, %r1008, 0;
	or.b32  	%r1013, %r1012, 2146435072;
	selp.b32 	%r1014, %r1013, %r1012, %p356;
	mov.b32 	%r1015, 0;
	mov.b64 	%fd3688, {%r1015, %r1014};
	add.f64 	%fd3689, %fd4, %fd3686;
	{
	.reg .b32 %temp; 
	mov.b64 	{%temp, %r1016}, %fd3689;
	}
	and.b32  	%r1017, %r1016, 2146435072;
	setp.eq.s32 	%p357, %r1017, 2146435072;
	add.rn.f64 	%fd3690, %fd4, %fd3686;
	selp.f64 	%fd3691, %fd3690, %fd3688, %p357;
	selp.f64 	%fd3692, 0d3FF0000000000000, %fd3691, %p353;
	fma.rn.f64 	%fd7316, %fd3687, %fd3692, %fd7316;
	@%p354 bra 	$L__BB1_52;
	setp.eq.f64 	%p358, %fd4, 0d3FF0000000000000;
	ld.f64 	%fd3693, [%rd3+16];
	add.s32 	%r1018, %r6422, 3;
	cvt.rn.f64.u32 	%fd3694, %r1018;
	div.rn.f64 	%fd3695, %fd3693, %fd3694;
	{
	.reg .b32 %temp; 
	mov.b64 	{%temp, %r1019}, %fd3694;
	}
	shr.u32 	%r1020, %r1019, 20;
	and.b32  	%r1021, %r1020, 2047;
	add.s32 	%r1022, %r1021, -1012;
	mov.b64 	%rd307, %fd3694;
	shl.b64 	%rd308, %rd307, %r1022;
	setp.eq.s64 	%p359, %rd308, -9223372036854775808;
	selp.b32 	%r1023, %r23, 0, %p359;
	setp.lt.s32 	%p360, %r1019, 0;
	or.b32  	%r1024, %r1023, 2146435072;
	selp.b32 	%r1025, %r1024, %r1023, %p360;
	mov.b32 	%r1026, 0;
	mov.b64 	%fd3696, {%r1026, %r1025};
	add.f64 	%fd3697, %fd4, %fd3694;
	{
	.reg .b32 %temp; 
	mov.b64 	{%temp, %r1027}, %fd3697;
	}
	and.b32  	%r1028, %r1027, 2146435072;
	setp.eq.s32 	%p361, %r1028, 2146435072;
	add.rn.f64 	%fd3698, %fd4, %fd3694;
	selp.f64 	%fd3699, %fd3698, %fd3696, %p361;
	selp.f64 	%fd3700, 0d3FF0000000000000, %fd3699, %p358;
	fma.rn.f64 	%fd7316, %fd3695, %fd3700, %fd7316;
	bra.uni 	$L__BB1_52;
$L__BB1_28:
	setp.lt.u32 	%p305, %r18, 3;
	mov.f64 	%fd7316, 0d0000000000000000;
	mov.b32 	%r6424, 0;
	@%p305 bra 	$L__BB1_31;
	mov.f64 	%fd7316, 0d0000000000000000;
	mov.b32 	%r6423, 0;
$L__BB1_30:
	setp.eq.f64 	%p306, %fd4, 0d3FF0000000000000;
	setp.lt.s32 	%p307, %r23, 0;
	mul.wide.u32 	%rd268, %r6423, 8;
	add.s64 	%rd269, %rd242, %rd268;
	ld.f64 	%fd3552, [%rd269];
	add.s32 	%r906, %r6423, 1;
	cvt.rn.f64.u32 	%fd3553, %r906;
	div.rn.f64 	%fd3554, %fd3552, %fd3553;
	{
	.reg .b32 %temp; 
	mov.b64 	{%temp, %r907}, %fd3553;
	}
	shr.u32 	%r908, %r907, 20;
	and.b32  	%r909, %r908, 2047;
	add.s32 	%r910, %r909, -1012;
	mov.b64 	%rd270, %fd3553;
	shl.b64 	%rd271, %rd270, %r910;
	setp.eq.s64 	%p308, %rd271, -9223372036854775808;
	{ // callseq 172, 0
	.param .b64 param0;
	st.param.f64 	[param0], %fd6;
	.param .b64 param1;
	st.param.f64 	[param1], %fd3553;
	.param .b64 retval0;
	call.uni (retval0), 
	__internal_accurate_pow, 
	(
	param0, 
	param1
	);
	ld.param.f64 	%fd3555, [retval0];
	} // callseq 172
	neg.f64 	%fd3557, %fd3555;
	selp.f64 	%fd3558, %fd3557, %fd3555, %p308;
	selp.f64 	%fd3559, %fd3558, %fd3555, %p307;
	add.f64 	%fd3560, %fd4, %fd3553;
	{
	.reg .b32 %temp; 
	mov.b64 	{%temp, %r911}, %fd3560;
	}
	and.b32  	%r912, %r911, 2146435072;
	setp.eq.s32 	%p309, %r912, 2146435072;
	add.rn.f64 	%fd3561, %fd4, %fd3553;
	selp.f64 	%fd3562, %fd3561, %fd3559, %p309;
	selp.f64 	%fd3563, 0d3FF0000000000000, %fd3562, %p306;
	fma.rn.f64 	%fd3564, %fd3554, %fd3563, %fd7316;
	ld.f64 	%fd3565, [%rd269+8];
	add.s32 	%r913, %r6423, 2;
	cvt.rn.f64.u32 	%fd3566, %r913;
	div.rn.f64 	%fd3567, %fd3565, %fd3566;
	{
	.reg .b32 %temp; 
	mov.b64 	{%temp, %r914}, %fd3566;
	}
	shr.u32 	%r915, %r914, 20;
	and.b32  	%r916, %r915, 2047;
	add.s32 	%r917, %r916, -1012;
	mov.b64 	%rd273, %fd3566;
	shl.b64 	%rd274, %rd273, %r917;
	setp.eq.s64 	%p310, %rd274, -9223372036854775808;
	{ // callseq 173, 0
	.param .b64 param0;
	st.param.f64 	[param0], %fd6;
	.param .b64 param1;
	st.param.f64 	[param1], %fd3566;
	.param .b64 retval0;
	call.uni (retval0), 
	__internal_accurate_pow, 
	(
	param0, 
	param1
	);
	ld.param.f64 	%fd3568, [retval0];
	} // callseq 173
	neg.f64 	%fd3570, %fd3568;
	selp.f64 	%fd3571, %fd3570, %fd3568, %p310;
	selp.f64 	%fd3572, %fd3571, %fd3568, %p307;
	add.f64 	%fd3573, %fd4, %fd3566;
	{
	.reg .b32 %temp; 
	mov.b64 	{%temp, %r918}, %fd3573;
	}
	and.b32  	%r919, %r918, 2146435072;
	setp.eq.s32 	%p311, %r919, 2146435072;
	add.rn.f64 	%fd3574, %fd4, %fd3566;
	selp.f64 	%fd3575, %fd3574, %fd3572, %p311;
	selp.f64 	%fd3576, 0d3FF0000000000000, %fd3575, %p306;
	fma.rn.f64 	%fd3577, %fd3567, %fd3576, %fd3564;
	ld.f64 	%fd3578, [%rd269+16];
	add.s32 	%r920, %r6423, 3;
	cvt.rn.f64.u32 	%fd3579, %r920;
	div.rn.f64 	%fd3580, %fd3578, %fd3579;
	{
	.reg .b32 %temp; 
	mov.b64 	{%temp, %r921}, %fd3579;
	}
	shr.u32 	%r922, %r921, 20;
	and.b32  	%r923, %r922, 2047;
	add.s32 	%r924, %r923, -1012;
	mov.b64 	%rd276, %fd3579;
	shl.b64 	%rd277, %rd276, %r924;
	setp.eq.s64 	%p312, %rd277, -9223372036854775808;
	{ // callseq 174, 0
	.param .b64 param0;
	st.param.f64 	[param0], %fd6;
	.param .b64 param1;
	st.param.f64 	[param1], %fd3579;
	.param .b64 retval0;
	call.uni (retval0), 
	__internal_accurate_pow, 
	(
	param0, 
	param1
	);
	ld.param.f64 	%fd3581, [retval0];
	} // callseq 174
	neg.f64 	%fd3583, %fd3581;
	selp.f64 	%fd3584, %fd3583, %fd3581, %p312;
	selp.f64 	%fd3585, %fd3584, %fd3581, %p307;
	add.f64 	%fd3586, %fd4, %fd3579;
	{
	.reg .b32 %temp; 
	mov.b64 	{%temp, %r925}, %fd3586;
	}
	and.b32  	%r926, %r925, 2146435072;
	setp.eq.s32 	%p313, %r926, 2146435072;
	add.rn.f64 	%fd3587, %fd4, %fd3579;
	selp.f64 	%fd3588, %fd3587, %fd3585, %p313;
	selp.f64 	%fd3589, 0d3FF0000000000000, %fd3588, %p306;
	fma.rn.f64 	%fd3590, %fd3580, %fd3589, %fd3577;
	ld.f64 	%fd3591, [%rd269+24];
	add.s32 	%r6423, %r6423, 4;
	cvt.rn.f64.u32 	%fd3592, %r6423;
	div.rn.f64 	%fd3593, %fd3591, %fd3592;
	{
	.reg .b32 %temp; 
	mov.b64 	{%temp, %r927}, %fd3592;
	}
	shr.u32 	%r928, %r927, 20;
	and.b32  	%r929, %r928, 2047;
	add.s32 	%r930, %r929, -1012;
	mov.b64 	%rd279, %fd3592;
	shl.b64 	%rd280, %rd279, %r930;
	setp.eq.s64 	%p314, %rd280, -9223372036854775808;
	{ // callseq 175, 0
	.param .b64 param0;
	st.param.f64 	[param0], %fd6;
	.param .b64 param1;
	st.param.f64 	[param1], %fd3592;
	.param .b64 retval0;
	call.uni (retval0), 
	__internal_accurate_pow, 
	(
	param0, 
	param1
	);
	ld.param.f64 	%fd3594, [retval0];
	} // callseq 175
	neg.f64 	%fd3596, %fd3594;
	selp.f64 	%fd3597, %fd3596, %fd3594, %p314;
	selp.f64 	%fd3598, %fd3597, %fd3594, %p307;
	add.f64 	%fd3599, %fd4, %fd3592;
	{
	.reg .b32 %temp; 
	mov.b64 	{%temp, %r931}, %fd3599;
	}
	and.b32  	%r932, %r931, 2146435072;
	setp.eq.s32 	%p315, %r932, 2146435072;
	add.rn.f64 	%fd3600, %fd4, %fd3592;
	selp.f64 	%fd3601, %fd3600, %fd3598, %p315;
	selp.f64 	%fd3602, 0d3FF0000000000000, %fd3601, %p306;
	fma.rn.f64 	%fd7316, %fd3593, %fd3602, %fd3590;
	setp.ne.s32 	%p316, %r6423, %r22;
	mov.u32 	%r6424, %r22;
	@%p316 bra 	$L__BB1_30;
$L__BB1_31:
	setp.eq.s32 	%p317, %r21, 0;
	@%p317 bra 	$L__BB1_52;
	setp.eq.f64 	%p318, %fd4, 0d3FF0000000000000;
	setp.lt.s32 	%p319, %r23, 0;
	setp.eq.s32 	%p320, %r21, 1;
	mul.wide.u32 	%rd282, %r6424, 8;
	add.s64 	%rd4, %rd242, %rd282;
	ld.f64 	%fd3603, [%rd4];
	add.s32 	%r933, %r6424, 1;
	cvt.rn.f64.u32 	%fd3604, %r933;
	div.rn.f64 	%fd3605, %fd3603, %fd3604;
	{
	.reg .b32 %temp; 
	mov.b64 	{%temp, %r934}, %fd3604;
	}
	shr.u32 	%r935, %r934, 20;
	and.b32  	%r936, %r935, 2047;
	add.s32 	%r937, %r936, -1012;
	mov.b64 	%rd283, %fd3604;
	shl.b64 	%rd284, %rd283, %r937;
	setp.eq.s64 	%p321, %rd284, -9223372036854775808;
	{ // callseq 176, 0
	.param .b64 param0;
	st.param.f64 	[param0], %fd6;
	.param .b64 param1;
	st.param.f64 	[param1], %fd3604;
	.param .b64 retval0;
	call.uni (retval0), 
	__internal_accurate_pow, 
	(
	param0, 
	param1
	);
	ld.param.f64 	%fd3606, [retval0];
	} // callseq 176
	neg.f64 	%fd3608, %fd3606;
	selp.f64 	%fd3609, %fd3608, %fd3606, %p321;
	selp.f64 	%fd3610, %fd3609, %fd3606, %p319;
	add.f64 	%fd3611, %fd4, %fd3604;
	{
	.reg .b32 %temp; 
	mov.b64 	{%temp, %r938}, %fd3611;
	}
	and.b32  	%r939, %r938, 2146435072;
	setp.eq.s32 	%p322, %r939, 2146435072;
	add.rn.f64 	%fd3612, %fd4, %fd3604;
	selp.f64 	%fd3613, %fd3612, %fd3610, %p322;
	selp.f64 	%fd3614, 0d3FF0000000000000, %fd3613, %p318;
	fma.rn.f64 	%fd7316, %fd3605, %fd3614, %fd7316;
	@%p320 bra 	$L__BB1_52;
	setp.eq.f64 	%p323, %fd4, 0d3FF0000000000000;
	setp.lt.s32 	%p324, %r23, 0;
	setp.eq.s32 	%p325, %r21, 2;
	ld.f64 	%fd3615, [%rd4+8];
	add.s32 	%r940, %r6424, 2;
	cvt.rn.f64.u32 	%fd3616, %r940;
	div.rn.f64 	%fd3617, %fd3615, %fd3616;
	{
	.reg .b32 %temp; 
	mov.b64 	{%temp, %r941}, %fd3616;
	}
	shr.u32 	%r942, %r941, 20;
	and.b32  	%r943, %r942, 2047;
	add.s32 	%r944, %r943, -1012;
	mov.b64 	%rd286, %fd3616;
	shl.b64 	%rd287, %rd286, %r944;
	setp.eq.s64 	%p326, %rd287, -9223372036854775808;
	{ // callseq 177, 0
	.param .b64 param0;
	st.param.f64 	[param0], %fd6;
	.param .b64 param1;
	st.param.f64 	[param1], %fd3616;
	.param .b64 retval0;
	call.uni (retval0), 
	__internal_accurate_pow, 
	(
	param0, 
	param1
	);
	ld.param.f64 	%fd3618, [retval0];
	} // callseq 177
	neg.f64 	%fd3620, %fd3618;
	selp.f64 	%fd3621, %fd3620, %fd3618, %p326;
	selp.f64 	%fd3622, %fd3621, %fd3618, %p324;
	add.f64 	%fd3623, %fd4, %fd3616;
	{
	.reg .b32 %temp; 
	mov.b64 	{%temp, %r945}, %fd3623;
	}
	and.b32  	%r946, %r945, 2146435072;
	setp.eq.s32 	%p327, %r946, 2146435072;
	add.rn.f64 	%fd3624, %fd4, %fd3616;
	selp.f64 	%fd3625, %fd3624, %fd3622, %p327;
	selp.f64 	%fd3626, 0d3FF0000000000000, %fd3625, %p323;
	fma.rn.f64 	%fd7316, %fd3617, %fd3626, %fd7316;
	@%p325 bra 	$L__BB1_52;
	setp.eq.f64 	%p328, %fd4, 0d3FF0000000000000;
	setp.lt.s32 	%p329, %r23, 0;
	ld.f64 	%fd3627, [%rd4+16];
	add.s32 	%r947, %r6424, 3;
	cvt.rn.f64.u32 	%fd3628, %r947;
	div.rn.f64 	%fd3629, %fd3627, %fd3628;
	{
	.reg .b32 %temp; 
	mov.b64 	{%temp, %r948}, %fd3628;
	}
	shr.u32 	%r949, %r948, 20;
	and.b32  	%r950, %r949, 2047;
	add.s32 	%r951, %r950, -1012;
	mov.b64 	%rd289, %fd3628;
	shl.b64 	%rd290, %rd289, %r951;
	setp.eq.s64 	%p330, %rd290, -9223372036854775808;
	{ // callseq 178, 0
	.param .b64 param0;
	st.param.f64 	[param0], %fd6;
	.param .b64 param1;
	st.param.f64 	[param1], %fd3628;
	.param .b64 retval0;
	call.uni (retval0), 
	__internal_accurate_pow, 
	(
	param0, 
	param1
	);
	ld.param.f64 	%fd3630, [retval0];
	} // callseq 178
	neg.f64 	%fd3632, %fd3630;
	selp.f64 	%fd3633, %fd3632, %fd3630, %p330;
	selp.f64 	%fd3634, %fd3633, %fd3630, %p329;
	add.f64 	%fd3635, %fd4, %fd3628;
	{
	.reg .b32 %temp; 
	mov.b64 	{%temp, %r952}, %fd3635;
	}
	and.b32  	%r953, %r952, 2146435072;
	setp.eq.s32 	%p331, %r953, 2146435072;
	add.rn.f64 	%fd3636, %fd4, %fd3628;
	selp.f64 	%fd3637, %fd3636, %fd3634, %p331;
	selp.f64 	%fd3638, 0d3FF0000000000000, %fd3637, %p328;
	fma.rn.f64 	%fd7316, %fd3629, %fd3638, %fd7316;
	bra.uni 	$L__BB1_52;
$L__BB1_35:
	setp.eq.s32 	%p268, %r18, 0;
	mov.f64 	%fd7316, 0d0000000000000000;
	mov.b32 	%r6426, 0;
	@%p268 bra 	$L__BB1_46;
	mov.f64 	%fd7316, 0d0000000000000000;
	mov.b32 	%r6425, 0;
$L__BB1_37:
	setp.neu.f64 	%p269, %fd4, 0d0000000000000000;
	setp.lt.s32 	%p270, %r23, 0;
	mul.wide.u32 	%rd259, %r6425, 8;
	add.s64 	%rd5, %rd242, %rd259;
	ld.f64 	%fd22, [%rd5];
	add.s32 	%r857, %r6425, 1;
	cvt.rn.f64.u32 	%fd23, %r857;
	{
	.reg .b32 %temp; 
	mov.b64 	{%temp, %r31}, %fd23;
	}
	shr.u32 	%r858, %r31, 20;
	and.b32  	%r859, %r858, 2047;
	add.s32 	%r860, %r859, -1012;
	mov.b64 	%rd260, %fd23;
	shl.b64 	%rd261, %rd260, %r860;
	setp.eq.s64 	%p271, %rd261, -9223372036854775808;
	{ // callseq 169, 0
	.param .b64 param0;
	st.param.f64 	[param0], %fd6;
	.param .b64 param1;
	st.param.f64 	[param1], %fd23;
	.param .b64 retval0;
	call.uni (retval0), 
	__internal_accurate_pow, 
	(
	param0, 
	param1
	);
	ld.param.f64 	%fd3531, [retval0];
	} // callseq 169
	and.pred  	%p1, %p270, %p271;
	neg.f64 	%fd3533, %fd3531;
	selp.f64 	%fd7309, %fd3533, %fd3531, %p1;
	@%p269 bra 	$L__BB1_39;
	setp.eq.s64 	%p272, %rd261, -9223372036854775808;
	selp.b32 	%r861, %r23, 0, %p272;
	setp.lt.s32 	%p273, %r31, 0;
	or.b32  	%r862, %r861, 2146435072;
	selp.b32 	%r863, %r862, %r861, %p273;
	mov.b32 	%r864, 0;
	mov.b64 	%fd7309, {%r864, %r863};
$L__BB1_39:
	setp.neu.f64 	%p274, %fd6, 0d7FF0000000000000;
	add.f64 	%fd3534, %fd4, %fd23;
	{
	.reg .b32 %temp; 
	mov.b64 	{%temp, %r865}, %fd3534;
	}
	and.b32  	%r866, %r865, 2146435072;
	setp.ne.s32 	%p275, %r866, 2146435072;
	or.pred  	%p276, %p275, %p274;
	@%p276 bra 	$L__BB1_41;
	setp.lt.s32 	%p277, %r31, 0;
	selp.b32 	%r867, 0, 2146435072, %p277;
	and.b32  	%r868, %r31, 2147483647;
	setp.ne.s32 	%p278, %r868, 1071644672;
	or.b32  	%r869, %r867, -2147483648;
	selp.b32 	%r870, %r869, %r867, %p278;
	selp.b32 	%r871, %r870, %r867, %p1;
	mov.b32 	%r872, 0;
	mov.b64 	%fd7309, {%r872, %r871};
$L__BB1_41:
	setp.eq.f64 	%p279, %fd4, 0d3FF0000000000000;
	setp.neu.f64 	%p280, %fd4, 0d0000000000000000;
	setp.lt.s32 	%p281, %r23, 0;
	selp.f64 	%fd3535, 0d3FF0000000000000, %fd7309, %p279;
	div.rn.f64 	%fd3536, %fd22, %fd23;
	fma.rn.f64 	%fd29, %fd3536, %fd3535, %fd7316;
	ld.f64 	%fd30, [%rd5+8];
	add.s32 	%r6425, %r6425, 2;
	cvt.rn.f64.u32 	%fd31, %r6425;
	{
	.reg .b32 %temp; 
	mov.b64 	{%temp, %r33}, %fd31;
	}
	shr.u32 	%r873, %r33, 20;
	and.b32  	%r874, %r873, 2047;
	add.s32 	%r875, %r874, -1012;
	mov.b64 	%rd262, %fd31;
	shl.b64 	%rd263, %rd262, %r875;
	setp.eq.s64 	%p282, %rd263, -9223372036854775808;
	{ // callseq 170, 0
	.param .b64 param0;
	st.param.f64 	[param0], %fd6;
	.param .b64 param1;
	st.param.f64 	[param1], %fd31;
	.param .b64 retval0;
	call.uni (retval0), 
	__internal_accurate_pow, 
	(
	param0, 
	param1
	);
	ld.param.f64 	%fd3537, [retval0];
	} // callseq 170
	and.pred  	%p2, %p281, %p282;
	neg.f64 	%fd3539, %fd3537;
	selp.f64 	%fd7311, %fd3539, %fd3537, %p2;
	@%p280 bra 	$L__BB1_43;
	setp.eq.s64 	%p283, %rd263, -9223372036854775808;
	selp.b32 	%r876, %r23, 0, %p283;
	setp.lt.s32 	%p284, %r33, 0;
	or.b32  	%r877, %r876, 2146435072;
	selp.b32 	%r878, %r877, %r876, %p284;
	mov.b32 	%r879, 0;
	mov.b64 	%fd7311, {%r879, %r878};
$L__BB1_43:
	setp.neu.f64 	%p285, %fd6, 0d7FF0000000000000;
	add.f64 	%fd3540, %fd4, %fd31;
	{
	.reg .b32 %temp; 
	mov.b64 	{%temp, %r880}, %fd3540;
	}
	and.b32  	%r881, %r880, 2146435072;
	setp.ne.s32 	%p286, %r881, 2146435072;
	or.pred  	%p287, %p286, %p285;
	@%p287 bra 	$L__BB1_45;
	setp.lt.s32 	%p288, %r33, 0;
	selp.b32 	%r882, 0, 2146435072, %p288;
	and.b32  	%r883, %r33, 2147483647;
	setp.ne.s32 	%p289, %r883, 1071644672;
	or.b32  	%r884, %r882, -2147483648;
	selp.b32 	%r885, %r884, %r882, %p289;
	selp.b32 	%r886, %r885, %r882, %p2;
	mov.b32 	%r887, 0;
	mov.b64 	%fd7311, {%r887, %r886};
$L__BB1_45:
	setp.eq.f64 	%p290, %fd4, 0d3FF0000000000000;
	selp.f64 	%fd3541, 0d3FF0000000000000, %fd7311, %p290;
	div.rn.f64 	%fd3542, %fd30, %fd31;
	fma.rn.f64 	%fd7316, %fd3542, %fd3541, %fd29;
	setp.ne.s32 	%p291, %r6425, %r20;
	mov.u32 	%r6426, %r20;
	@%p291 bra 	$L__BB1_37;
$L__BB1_46:
	setp.eq.s32 	%p292, %r19, 0;
	@%p292 bra 	$L__BB1_52;
	setp.neu.f64 	%p293, %fd4, 0d0000000000000000;
	setp.lt.s32 	%p294, %r23, 0;
	mul.wide.u32 	%rd264, %r6426, 8;
	add.s64 	%rd265, %rd242, %rd264;
	ld.f64 	%fd40, [%rd265];
	add.s32 	%r888, %r6426, 1;
	cvt.rn.f64.u32 	%fd41, %r888;
	{
	.reg .b32 %temp; 
	mov.b64 	{%temp, %r35}, %fd41;
	}
	shr.u32 	%r889, %r35, 20;
	and.b32  	%r890, %r889, 2047;
	add.s32 	%r891, %r890, -1012;
	mov.b64 	%rd266, %fd41;
	shl.b64 	%rd267, %rd266, %r891;
	setp.eq.s64 	%p295, %rd267, -9223372036854775808;
	{ // callseq 171, 0
	.param .b64 param0;
	st.param.f64 	[param0], %fd6;
	.param .b64 param1;
	st.param.f64 	[param1], %fd41;
	.param .b64 retval0;
	call.uni (retval0), 
	__internal_accurate_pow, 
	(
	param0, 
	param1
	);
	ld.param.f64 	%fd3543, [retval0];
	} // callseq 171
	and.pred  	%p3, %p294, %p295;
	neg.f64 	%fd3545, %fd3543;
	selp.f64 	%fd7315, %fd3545, %fd3543, %p3;
	@%p293 bra 	$L__BB1_49;
	setp.eq.s64 	%p296, %rd267, -9223372036854775808;
	selp.b32 	%r892, %r23, 0, %p296;
	setp.lt.s32 	%p297, %r35, 0;
	or.b32  	%r893, %r892, 2146435072;
	selp.b32 	%r894, %r893, %r892, %p297;
	mov.b32 	%r895, 0;
	mov.b64 	%fd7315, {%r895, %r894};
$L__BB1_49:
	setp.neu.f64 	%p298, %fd6, 0d7FF0000000000000;
	add.f64 	%fd3546, %fd4, %fd41;
	{
	.reg .b32 %temp; 
	mov.b64 	{%temp, %r896}, %fd3546;
	}
	and.b32  	%r897, %r896, 2146435072;
	setp.ne.s32 	%p299, %r897, 2146435072;
	or.pred  	%p300, %p299, %p298;
	@%p300 bra 	$L__BB1_51;
	setp.lt.s32 	%p301, %r35, 0;
	selp.b32 	%r898, 0, 2146435072, %p301;
	and.b32  	%r899, %r35, 2147483647;
	setp.ne.s32 	%p302, %r899, 1071644672;
	or.b32  	%r900, %r898, -2147483648;
	selp.b32 	%r901, %r900, %r898, %p302;
	selp.b32 	%r902, %r901, %r898, %p3;
	mov.b32 	%r903, 0;
	mov.b64 	%fd7315, {%r903, %r902};
$L__BB1_51:
	setp.eq.f64 	%p303, %fd4, 0d3FF0000000000000;
	selp.f64 	%fd3547, 0d3FF0000000000000, %fd7315, %p303;
	div.rn.f64 	%fd3548, %fd40, %fd41;
	fma.rn.f64 	%fd7316, %fd3548, %fd3547, %fd7316;
$L__BB1_52:
	ld.param.u32 	%r6239, [_Z13distributor_PdPdS_S_iii_param_5];
	setp.lt.s32 	%p362, %r6239, 1;
	add.f64 	%fd7327, %fd4, %fd7299;
	mov.f64 	%fd7322, 0d0000000000000000;
	@%p362 bra 	$L__BB1_79;
	setp.eq.s32 	%p363, %r18, 0;
	{
	.reg .b32 %temp; 
	mov.b64 	{%temp, %r36}, %fd7327;
	}
	abs.f64 	%fd50, %fd7327;
	mov.f64 	%fd7322, 0d0000000000000000;
	mov.b32 	%r6428, 0;
	@%p363 bra 	$L__BB1_70;
	mov.f64 	%fd7322, 0d0000000000000000;
	mov.b32 	%r6427, 0;
$L__BB1_55:
	setp.neu.f64 	%p364, %fd7327, 0d0000000000000000;
	setp.lt.s32 	%p365, %r36, 0;
	mul.wide.u32 	%rd309, %r6427, 8;
	add.s64 	%rd9, %rd242, %rd309;
	ld.f64 	%fd52, [%rd9];
	add.s32 	%r1031, %r6427, 1;
	cvt.rn.f64.u32 	%fd53, %r1031;
	{
	.reg .b32 %temp; 
	mov.b64 	{%temp, %r38}, %fd53;
	}
	shr.u32 	%r1032, %r38, 20;
	and.b32  	%r1033, %r1032, 2047;
	add.s32 	%r1034, %r1033, -1012;
	mov.b64 	%rd310, %fd53;
	shl.b64 	%rd311, %rd310, %r1034;
	setp.eq.s64 	%p366, %rd311, -9223372036854775808;
	{ // callseq 179, 0
	.param .b64 param0;
	st.param.f64 	[param0], %fd50;
	.param .b64 param1;
	st.param.f64 	[param1], %fd53;
	.param .b64 retval0;
	call.uni (retval0), 
	__internal_accurate_pow, 
	(
	param0, 
	param1
	);
	ld.param.f64 	%fd3705, [retval0];
	} // callseq 179
	and.pred  	%p4, %p365, %p366;
	neg.f64 	%fd3707, %fd3705;
	selp.f64 	%fd7319, %fd3707, %fd3705, %p4;
	@%p364 bra 	$L__BB1_57;
	setp.eq.s64 	%p367, %rd311, -9223372036854775808;
	selp.b32 	%r1035, %r36, 0, %p367;
	setp.lt.s32 	%p368, %r38, 0;
	or.b32  	%r1036, %r1035, 2146435072;
	selp.b32 	%r1037, %r1036, %r1035, %p368;
	mov.b32 	%r1038, 0;
	mov.b64 	%fd7319, {%r1038, %r1037};
$L__BB1_57:
	add.f64 	%fd3708, %fd7327, %fd53;
	{
	.reg .b32 %temp; 
	mov.b64 	{%temp, %r1039}, %fd3708;
	}
	and.b32  	%r1040, %r1039, 2146435072;
	setp.ne.s32 	%p369, %r1040, 2146435072;
	@%p369 bra 	$L__BB1_62;
	setp.num.f64 	%p370, %fd7327, %fd7327;
	@%p370 bra 	$L__BB1_60;
	add.rn.f64 	%fd7319, %fd7327, %fd53;
	bra.uni 	$L__BB1_62;
$L__BB1_60:
	setp.neu.f64 	%p371, %fd50, 0d7FF0000000000000;
	@%p371 bra 	$L__BB1_62;
	setp.lt.s32 	%p372, %r38, 0;
	selp.b32 	%r1041, 0, 2146435072, %p372;
	and.b32  	%r1042, %r38, 2147483647;
	setp.ne.s32 	%p373, %r1042, 1071644672;
	or.b32  	%r1043, %r1041, -2147483648;
	selp.b32 	%r1044, %r1043, %r1041, %p373;
	selp.b32 	%r1045, %r1044, %r1041, %p4;
	mov.b32 	%r1046, 0;
	mov.b64 	%fd7319, {%r1046, %r1045};
$L__BB1_62:
	setp.eq.f64 	%p374, %fd7327, 0d3FF0000000000000;
	setp.neu.f64 	%p375, %fd7327, 0d0000000000000000;
	setp.lt.s32 	%p376, %r36, 0;
	selp.f64 	%fd3709, 0d3FF0000000000000, %fd7319, %p374;
	div.rn.f64 	%fd3710, %fd52, %fd53;
	fma.rn.f64 	%fd60, %fd3710, %fd3709, %fd7322;
	ld.f64 	%fd61, [%rd9+8];
	add.s32 	%r6427, %r6427, 2;
	cvt.rn.f64.u32 	%fd62, %r6427;
	{
	.reg .b32 %temp; 
	mov.b64 	{%temp, %r40}, %fd62;
	}
	shr.u32 	%r1047, %r40, 20;
	and.b32  	%r1048, %r1047, 2047;
	add.s32 	%r1049, %r1048, -1012;
	mov.b64 	%rd312, %fd62;
	shl.b64 	%rd313, %rd312, %r1049;
	setp.eq.s64 	%p377, %rd313, -9223372036854775808;
	{ // callseq 180, 0
	.param .b64 param0;
	st.param.f64 	[param0], %fd50;
	.param .b64 param1;
	st.param.f64 	[param1], %fd62;
	.param .b64 retval0;
	call.uni (retval0), 
	__internal_accurate_pow, 
	(
	param0, 
	param1
	);
	ld.param.f64 	%fd3711, [retval0];
	} // callseq 180
	and.pred  	%p5, %p376, %p377;
	neg.f64 	%fd3713, %fd3711;
	selp.f64 	%fd7321, %fd3713, %fd3711, %p5;
	@%p375 bra 	$L__BB1_64;
	setp.eq.s64 	%p378, %rd313, -9223372036854775808;
	selp.b32 	%r1050, %r36, 0, %p378;
	setp.lt.s32 	%p379, %r40, 0;
	or.b32  	%r1051, %r1050, 2146435072;
	selp.b32 	%r1052, %r1051, %r1050, %p379;
	mov.b32 	%r1053, 0;
	mov.b64 	%fd7321, {%r1053, %r1052};
$L__BB1_64:
	add.f64 	%fd3714, %fd7327, %fd62;
	{
	.reg .b32 %temp; 
	mov.b64 	{%temp, %r1054}, %fd3714;
	}
	and.b32  	%r1055, %r1054, 2146435072;
	setp.ne.s32 	%p380, %r1055, 2146435072;
	@%p380 bra 	$L__BB1_69;
	setp.nan.f64 	%p381, %fd7327, %fd7327;
	@%p381 bra 	$L__BB1_68;
	setp.neu.f64 	%p382, %fd50, 0d7FF0000000000000;
	@%p382 bra 	$L__BB1_69;
	setp.lt.s32 	%p383, %r40, 0;
	selp.b32 	%r1056, 0, 2146435072, %p383;
	and.b32  	%r1057, %r40, 2147483647;
	setp.ne.s32 	%p384, %r1057, 1071644672;
	or.b32  	%r1058, %r1056, -2147483648;
	selp.b32 	%r1059, %r1058, %r1056, %p384;
	selp.b32 	%r1060, %r1059, %r1056, %p5;
	mov.b32 	%r1061, 0;
	mov.b64 	%fd7321, {%r1061, %r1060};
	bra.uni 	$L__BB1_69;
$L__BB1_68:
	add.rn.f64 	%fd7321, %fd7327, %fd62;
$L__BB1_69:
	setp.eq.f64 	%p385, %fd7327, 0d3FF0000000000000;
	selp.f64 	%fd3715, 0d3FF0000000000000, %fd7321, %p385;
	div.rn.f64 	%fd3716, %fd61, %fd62;
	fma.rn.f64 	%fd7322, %fd3716, %fd3715, %fd60;
	setp.ne.s32 	%p386, %r6427, %r20;
	mov.u32 	%r6428, %r20;
	@%p386 bra 	$L__BB1_55;
$L__BB1_70:
	setp.eq.s32 	%p387, %r19, 0;
	@%p387 bra 	$L__BB1_79;
	setp.neu.f64 	%p388, %fd7327, 0d0000000000000000;
	setp.lt.s32 	%p389, %r36, 0;
	mul.wide.u32 	%rd314, %r6428, 8;
	add.s64 	%rd315, %rd242, %rd314;
	ld.f64 	%fd72, [%rd315];
	add.s32 	%r1062, %r6428, 1;
	cvt.rn.f64.u32 	%fd73, %r1062;
	{
	.reg .b32 %temp; 
	mov.b64 	{%temp, %r42}, %fd73;
	}
	shr.u32 	%r1063, %r42, 20;
	and.b32  	%r1064, %r1063, 2047;
	add.s32 	%r1065, %r1064, -1012;
	mov.b64 	%rd316, %fd73;
	shl.b64 	%rd317, %rd316, %r1065;
	setp.eq.s64 	%p390, %rd317, -9223372036854775808;
	{ // callseq 181, 0
	.param .b64 param0;
	st.param.f64 	[param0], %fd50;
	.param .b64 param1;
	st.param.f64 	[param1], %fd73;
	.param .b64 retval0;
	call.uni (retval0), 
	__internal_accurate_pow, 
	(
	param0, 
	param1
	);
	ld.param.f64 	%fd3717, [retval0];
	} // callseq 181
	and.pred  	%p6, %p389, %p390;
	neg.f64 	%fd3719, %fd3717;
	selp.f64 	%fd7325, %fd3719, %fd3717, %p6;
	@%p388 bra 	$L__BB1_73;
	setp.eq.s64 	%p391, %rd317, -9223372036854775808;
	selp.b32 	%r1066, %r36, 0, %p391;
	setp.lt.s32 	%p392, %r42, 0;
	or.b32  	%r1067, %r1066, 2146435072;
	selp.b32 	%r1068, %r1067, %r1066, %p392;
	mov.b32 	%r1069, 0;
	mov.b64 	%fd7325, {%r1069, %r1068};
$L__BB1_73:
	add.f64 	%fd3720, %fd7327, %fd73;
	{
	.reg .b32 %temp; 
	mov.b64 	{%temp, %r1070}, %fd3720;
	}
	and.b32  	%r1071, %r1070, 2146435072;
	setp.ne.s32 	%p393, %r1071, 2146435072;
	@%p393 bra 	$L__BB1_78;
	setp.nan.f64 	%p394, %fd7327, %fd7327;
	@%p394 bra 	$L__BB1_77;
	setp.neu.f64 	%p395, %fd50, 0d7FF0000000000000;
	@%p395 bra 	$L__BB1_78;
	setp.lt.s32 	%p396, %r42, 0;
	selp.b32 	%r1072, 0, 2146435072, %p396;
	and.b32  	%r1073, %r42, 2147483647;
	setp.ne.s32 	%p397, %r1073, 1071644672;
	or.b32  	%r1074, %r1072, -2147483648;
	selp.b32 	%r1075, %r1074, %r1072, %p397;
	selp.b32 	%r1076, %r1075, %r1072, %p6;
	mov.b32 	%r1077, 0;
	mov.b64 	%fd7325, {%r1077, %r1076};
	bra.uni 	$L__BB1_78;
$L__BB1_77:
	add.rn.f64 	%fd7325, %fd7327, %fd73;
$L__BB1_78:
	setp.eq.f64 	%p398, %fd7327, 0d3FF0000000000000;
	selp.f64 	%fd3721, 0d3FF0000000000000, %fd7325, %p398;
	div.rn.f64 	%fd3722, %fd72, %fd73;
	fma.rn.f64 	%fd7322, %fd3722, %fd3721, %fd7322;
$L__BB1_79:
	sub.f64 	%fd3723, %fd7322, %fd2;
	sub.f64 	%fd3724, %fd7316, %fd2;
	mul.f64 	%fd3725, %fd3724, %fd3723;
	setp.gtu.f64 	%p399, %fd3725, 0d0000000000000000;
	@%p399 bra 	$L__BB1_80;
	bra.uni 	$L__BB1_88;
$L__BB1_80:
	ld.param.u32 	%r6413, [_Z13distributor_PdPdS_S_iii_param_5];
	setp.lt.s32 	%p4003, %r6413, 1;
	mov.f64 	%fd7360, 0d0000000000000000;
	@%p4003 bra 	$L__BB1_194;
	setp.eq.s32 	%p4004, %r18, 0;
	{
	.reg .b32 %temp; 
	mov.b64 	{%temp, %r43}, %fd4;
	}
	abs.f64 	%fd82, %fd4;
	mov.f64 	%fd7360, 0d0000000000000000;
	mov.b32 	%r6433, 0;
	@%p4004 bra 	$L__BB1_185;
	mov.f64 	%fd7360, 0d0000000000000000;
	mov.b32 	%r6434, 0;
$L__BB1_83:
	setp.neu.f64 	%p4005, %fd4, 0d0000000000000000;
	setp.lt.s32 	%p4006, %r43, 0;
	mul.wide.u32 	%rd1347, %r6434, 8;
	add.s64 	%rd27, %rd242, %rd1347;
	ld.f64 	%fd199, [%rd27];
	add.s32 	%r6128, %r6434, 1;
	cvt.rn.f64.u32 	%fd200, %r6128;
	{
	.reg .b32 %temp; 
	mov.b64 	{%temp, %r66}, %fd200;
	}
	shr.u32 	%r6129, %r66, 20;
	and.b32  	%r6130, %r6129, 2047;
	add.s32 	%r6131, %r6130, -1012;
	mov.b64 	%rd1348, %fd200;
	shl.b64 	%rd1349, %rd1348, %r6131;
	setp.eq.s64 	%p4007, %rd1349, -9223372036854775808;
	{ // callseq 464, 0
	.param .b64 param0;
	st.param.f64 	[param0], %fd82;
	.param .b64 param1;
	st.param.f64 	[param1], %fd200;
	.param .b64 retval0;
	call.uni (retval0), 
	__internal_accurate_pow, 
	(
	param0, 
	param1
	);
	ld.param.f64 	%fd7220, [retval0];
	} // callseq 464
	and.pred  	%p18, %p4006, %p4007;
	neg.f64 	%fd7222, %fd7220;
	selp.f64 	%fd7363, %fd7222, %fd7220, %p18;
	@%p4005 bra 	$L__BB1_85;
	setp.eq.s64 	%p4008, %rd1349, -9223372036854775808;
	selp.b32 	%r6132, %r43, 0, %p4008;
	setp.lt.s32 	%p4009, %r66, 0;
	or.b32  	%r6133, %r6132, 2146435072;
	selp.b32 	%r6134, %r6133, %r6132, %p4009;
	mov.b32 	%r6135, 0;
	mov.b64 	%fd7363, {%r6135, %r6134};
$L__BB1_85:
	add.f64 	%fd7223, %fd4, %fd200;
	{
	.reg .b32 %temp; 
	mov.b64 	{%temp, %r6136}, %fd7223;
	}
	and.b32  	%r6137, %r6136, 2146435072;
	setp.ne.s32 	%p4010, %r6137, 2146435072;
	@%p4010 bra 	$L__BB1_204;
	setp.num.f64 	%p4011, %fd4, %fd4;
	@%p4011 bra 	$L__BB1_202;
	add.rn.f64 	%fd7363, %fd4, %fd200;
	bra.uni 	$L__BB1_204;
$L__BB1_88:
	mov.f64 	%fd83, %fd7327;
	ld.param.u32 	%r6240, [_Z13distributor_PdPdS_S_iii_param_5];
	setp.lt.s32 	%p400, %r6240, 1;
	mov.f64 	%fd7333, 0d0000000000000000;
	@%p400 bra 	$L__BB1_115;
	setp.eq.s32 	%p401, %r18, 0;
	{
	.reg .b32 %temp; 
	mov.b64 	{%temp, %r44}, %fd83;
	}
	abs.f64 	%fd84, %fd83;
	mov.f64 	%fd7333, 0d0000000000000000;
	mov.b32 	%r6430, 0;
	@%p401 bra 	$L__BB1_106;
	mov.f64 	%fd7333, 0d0000000000000000;
	mov.b32 	%r6429, 0;
$L__BB1_91:
	setp.neu.f64 	%p402, %fd83, 0d0000000000000000;
	setp.lt.s32 	%p403, %r44, 0;
	mul.wide.u32 	%rd318, %r6429, 8;
	add.s64 	%rd13, %rd242, %rd318;
	ld.f64 	%fd86, [%rd13];
	add.s32 	%r1080, %r6429, 1;
	cvt.rn.f64.u32 	%fd87, %r1080;
	{
	.reg .b32 %temp; 
	mov.b64 	{%temp, %r46}, %fd87;
	}
	shr.u32 	%r1081, %r46, 20;
	and.b32  	%r1082, %r1081, 2047;
	add.s32 	%r1083, %r1082, -1012;
	mov.b64 	%rd319, %fd87;
	shl.b64 	%rd320, %rd319, %r1083;
	setp.eq.s64 	%p404, %rd320, -9223372036854775808;
	{ // callseq 182, 0
	.param .b64 param0;
	st.param.f64 	[param0], %fd84;
	.param .b64 param1;
	st.param.f64 	[param1], %fd87;
	.param .b64 retval0;
	call.uni (retval0), 
	__internal_accurate_pow, 
	(
	param0, 
	param1
	);
	ld.param.f64 	%fd3730, [retval0];
	} // callseq 182
	and.pred  	%p7, %p403, %p404;
	neg.f64 	%fd3732, %fd3730;
	selp.f64 	%fd7330, %fd3732, %fd3730, %p7;
	@%p402 bra 	$L__BB1_93;
	setp.eq.s64 	%p405, %rd320, -9223372036854775808;
	selp.b32 	%r1084, %r44, 0, %p405;
	setp.lt.s32 	%p406, %r46, 0;
	or.b32  	%r1085, %r1084, 2146435072;
	selp.b32 	%r1086, %r1085, %r1084, %p406;
	mov.b32 	%r1087, 0;
	mov.b64 	%fd7330, {%r1087, %r1086};
$L__BB1_93:
	add.f64 	%fd3733, %fd83, %fd87;
	{
	.reg .b32 %temp; 
	mov.b64 	{%temp, %r1088}, %fd3733;
	}
	and.b32  	%r1089, %r1088, 2146435072;
	setp.ne.s32 	%p407, %r1089, 2146435072;
	@%p407 bra 	$L__BB1_98;
	setp.num.f64 	%p408, %fd83, %fd83;
	@%p408 bra 	$L__BB1_96;
	add.rn.f64 	%fd7330, %fd83, %fd87;
	bra.uni 	$L__BB1_98;
$L__BB1_96:
	setp.neu.f64 	%p409, %fd84, 0d7FF0000000000000;
	@%p409 bra 	$L__BB1_98;
	setp.lt.s32 	%p410, %r46, 0;
	selp.b32 	%r1090, 0, 2146435072, %p410;
	and.b32  	%r1091, %r46, 2147483647;
	setp.ne.s32 	%p411, %r1091, 1071644672;
	or.b32  	%r1092, %r1090, -2147483648;
	selp.b32 	%r1093, %r1092, %r1090, %p411;
	selp.b32 	%r1094, %r1093, %r1090, %p7;
	mov.b32 	%r1095, 0;
	mov.b64 	%fd7330, {%r1095, %r1094};
$L__BB1_98:
	setp.eq.f64 	%p412, %fd83, 0d3FF0000000000000;
	setp.neu.f64 	%p413, %fd83, 0d0000000000000000;
	setp.lt.s32 	%p414, %r44, 0;
	selp.f64 	%fd3734, 0d3FF0000000000000, %fd7330, %p412;
	div.rn.f64 	%fd3735, %fd86, %fd87;
	fma.rn.f64 	%fd94, %fd3735, %fd3734, %fd7333;
	ld.f64 	%fd95, [%rd13+8];
	add.s32 	%r6429, %r6429, 2;
	cvt.rn.f64.u32 	%fd96, %r6429;
	{
	.reg .b32 %temp; 
	mov.b64 	{%temp, %r48}, %fd96;
	}
	shr.u32 	%r1096, %r48, 20;
	and.b32  	%r1097, %r1096, 2047;
	add.s32 	%r1098, %r1097, -1012;
	mov.b64 	%rd321, %fd96;
	shl.b64 	%rd322, %rd321, %r1098;
	setp.eq.s64 	%p415, %rd322, -9223372036854775808;
	{ // callseq 183, 0
	.param .b64 param0;
	st.param.f64 	[param0], %fd84;
	.param .b64 param1;
	st.param.f64 	[param1], %fd96;
	.param .b64 retval0;
	call.uni (retval0), 
	__internal_accurate_pow, 
	(
	param0, 
	param1
	);
	ld.param.f64 	%fd3736, [retval0];
	} // callseq 183
	and.pred  	%p8, %p414, %p415;
	neg.f64 	%fd3738, %fd3736;
	selp.f64 	%fd7332, %fd3738, %fd3736, %p8;
	@%p413 bra 	$L__BB1_100;
	setp.eq.s64 	%p416, %rd322, -9223372036854775808;
	selp.b32 	%r1099, %r44, 0, %p416;
	setp.lt.s32 	%p417, %r48, 0;
	or.b32  	%r1100, %r1099, 2146435072;
	selp.b32 	%r1101, %r1100, %r1099, %p417;
	mov.b32 	%r1102, 0;
	mov.b64 	%fd7332, {%r1102, %r1101};
$L__BB1_100:
	add.f64 	%fd3739, %fd83, %fd96;
	{
	.reg .b32 %temp; 
	mov.b64 	{%temp, %r1103}, %fd3739;
	}
	and.b32  	%r1104, %r1103, 2146435072;
	setp.ne.s32 	%p418, %r1104, 2146435072;
	@%p418 bra 	$L__BB1_105;
	setp.nan.f64 	%p419, %fd83, %fd83;
	@%p419 bra 	$L__BB1_104;
	setp.neu.f64 	%p420, %fd84, 0d7FF0000000000000;
	@%p420 bra 	$L__BB1_105;
	setp.lt.s32 	%p421, %r48, 0;
	selp.b32 	%r1105, 0, 2146435072, %p421;
	and.b32  	%r1106, %r48, 2147483647;
	setp.ne.s32 	%p422, %r1106, 1071644672;
	or.b32  	%r1107, %r1105, -2147483648;
	selp.b32 	%r1108, %r1107, %r1105, %p422;
	selp.b32 	%r1109, %r1108, %r1105, %p8;
	mov.b32 	%r1110, 0;
	mov.b64 	%fd7332, {%r1110, %r1109};
	bra.uni 	$L__BB1_105;
$L__BB1_104:
	add.rn.f64 	%fd7332, %fd83, %fd96;
$L__BB1_105:
	setp.eq.f64 	%p423, %fd83, 0d3FF0000000000000;
	selp.f64 	%fd3740, 0d3FF0000000000000, %fd7332, %p423;
	div.rn.f64 	%fd3741, %fd95, %fd96;
	fma.rn.f64 	%fd7333, %fd3741, %fd3740, %fd94;
	setp.ne.s32 	%p424, %r6429, %r20;
	mov.u32 	%r6430, %r20;
	@%p424 bra 	$L__BB1_91;
$L__BB1_106:
	setp.eq.s32 	%p425, %r19, 0;
	@%p425 bra 	$L__BB1_115;
	setp.neu.f64 	%p426, %fd83, 0d0000000000000000;
	setp.lt.s32 	%p427, %r44, 0;
	mul.wide.u32 	%rd323, %r6430, 8;
	add.s64 	%rd324, %rd242, %rd323;
	ld.f64 	%fd106, [%rd324];
	add.s32 	%r1111, %r6430, 1;
	cvt.rn.f64.u32 	%fd107, %r1111;
	{
	.reg .b32 %temp; 
	mov.b64 	{%temp, %r50}, %fd107;
	}
	shr.u32 	%r1112, %r50, 20;
	and.b32  	%r1113, %r1112, 2047;
	add.s32 	%r1114, %r1113, -1012;
	mov.b64 	%rd325, %fd107;
	shl.b64 	%rd326, %rd325, %r1114;
	setp.eq.s64 	%p428, %rd326, -9223372036854775808;
	{ // callseq 184, 0
	.param .b64 param0;
	st.param.f64 	[param0], %fd84;
	.param .b64 param1;
	st.param.f64 	[param1], %fd107;
	.param .b64 retval0;
	call.uni (retval0), 
	__internal_accurate_pow, 
	(
	param0, 
	param1
	);
	ld.param.f64 	%fd3742, [retval0];
	} // callseq 184
	and.pred  	%p9, %p427, %p428;
	neg.f64 	%fd3744, %fd3742;
	selp.f64 	%fd7336, %fd3744, %fd3742, %p9;
	@%p426 bra 	$L__BB1_109;
	setp.eq.s64 	%p429, %rd326, -9223372036854775808;
	selp.b32 	%r1115, %r44, 0, %p429;
	setp.lt.s32 	%p430, %r50, 0;
	or.b32  	%r1116, %r1115, 2146435072;
	selp.b32 	%r1117, %r1116, %r1115, %p430;
	mov.b32 	%r1118, 0;
	mov.b64 	%fd7336, {%r1118, %r1117};
$L__BB1_109:
	add.f64 	%fd3745, %fd83, %fd107;
	{
	.reg .b32 %temp; 
	mov.b64 	{%temp, %r1119}, %fd3745;
	}
	and.b32  	%r1120, %r1119, 2146435072;
	setp.ne.s32 	%p431, %r1120, 2146435072;
	@%p431 bra 	$L__BB1_114;
	setp.nan.f64 	%p432, %fd83, %fd83;
	@%p432 bra 	$L__BB1_113;
	setp.neu.f64 	%p433, %fd84, 0d7FF0000000000000;
	@%p433 bra 	$L__BB1_114;
	setp.lt.s32 	%p434, %r50, 0;
	selp.b32 	%r1121, 0, 2146435072, %p434;
	and.b32  	%r1122, %r50, 2147483647;
	setp.ne.s32 	%p435, %r1122, 1071644672;
	or.b32  	%r1123, %r1121, -2147483648;
	selp.b32 	%r1124, %r1123, %r1121, %p435;
	selp.b32 	%r1125, %r1124, %r1121, %p9;
	mov.b32 	%r1126, 0;
	mov.b64 	%fd7336, {%r1126, %r1125};
	bra.uni 	$L__BB1_114;
$L__BB1_113:
	add.rn.f64 	%fd7336, %fd83, %fd107;
$L__BB1_114:
	setp.eq.f64 	%p436, %fd83, 0d3FF0000000000000;
	selp.f64 	%fd3746, 0d3FF0000000000000, %fd7336, %p436;
	div.rn.f64 	%fd3747, %fd106, %fd107;
	fma.rn.f64 	%fd7333, %fd3747, %fd3746, %fd7333;
$L__BB1_115:
	ld.param.u32 	%r6241, [_Z13distributor_PdPdS_S_iii_param_5];
	setp.lt.s32 	%p437, %r6241, 1;
	mov.f64 	%fd7355, 0d0000000000000000;
	@%p437 bra 	$L__BB1_172;
	setp.lt.u32 	%p438, %r18, 3;
	{
	.reg .b32 %temp; 
	mov.b64 	{%temp, %r51}, %fd83;
	}
	abs.f64 	%fd116, %fd83;
	mov.f64 	%fd7355, 0d0000000000000000;
	mov.b32 	%r6432, 0;
	@%p438 bra 	$L__BB1_147;
	mov.f64 	%fd7355, 0d0000000000000000;
	mov.b32 	%r6431, 0;
$L__BB1_118:
	setp.neu.f64 	%p439, %fd83, 0d0000000000000000;
	setp.lt.s32 	%p440, %r51, 0;
	mul.wide.u32 	%rd327, %r6431, 8;
	add.s64 	%rd17, %rd242, %rd327;
	ld.f64 	%fd118, [%rd17];
	cvt.rn.f64.u32 	%fd119, %r6431;
	{
	.reg .b32 %temp; 
	mov.b64 	{%temp, %r53}, %fd119;
	}
	shr.u32 	%r1129, %r53, 20;
	and.b32  	%r1130, %r1129, 2047;
	add.s32 	%r1131, %r1130, -1012;
	mov.b64 	%rd328, %fd119;
	shl.b64 	%rd329, %rd328, %r1131;
	setp.eq.s64 	%p441, %rd329, -9223372036854775808;
	{ // callseq 185, 0
	.param .b64 param0;
	st.param.f64 	[param0], %fd116;
	.param .b64 param1;
	st.param.f64 	[param1], %fd119;
	.param .b64 retval0;
	call.uni (retval0), 
	__internal_accurate_pow, 
	(
	param0, 
	param1
	);
	ld.param.f64 	%fd3752, [retval0];
	} // callseq 185
	and.pred  	%p10, %p440, %p441;
	neg.f64 	%fd3754, %fd3752;
	selp.f64 	%fd7340, %fd3754, %fd3752, %p10;
	@%p439 bra 	$L__BB1_120;
	setp.eq.s64 	%p442, %rd329, -9223372036854775808;
	selp.b32 	%r1132, %r51, 0, %p442;
	setp.lt.s32 	%p443, %r53, 0;
	or.b32  	%r1133, %r1132, 2146435072;
	selp.b32 	%r1134, %r1133, %r1132, %p443;
	mov.b32 	%r1135, 0;
	mov.b64 	%fd7340, {%r1135, %r1134};
$L__BB1_120:
	add.f64 	%fd3755, %fd83, %fd119;
	{
	.reg .b32 %temp; 
	mov.b64 	{%temp, %r1136}, %fd3755;
	}
	and.b32  	%r1137, %r1136, 2146435072;
	setp.ne.s32 	%p444, %r1137, 2146435072;
	@%p444 bra 	$L__BB1_125;
	setp.num.f64 	%p445, %fd83, %fd83;
	@%p445 bra 	$L__BB1_123;
	add.rn.f64 	%fd7340, %fd83, %fd119;
	bra.uni 	$L__BB1_125;
$L__BB1_123:
	setp.neu.f64 	%p446, %fd116, 0d7FF0000000000000;
	@%p446 bra 	$L__BB1_125;
	setp.lt.s32 	%p447, %r53, 0;
	selp.b32 	%r1138, 0, 2146435072, %p447;
	and.b32  	%r1139, %r53, 2147483647;
	setp.ne.s32 	%p448, %r1139, 1071644672;
	or.b32  	%r1140, %r1138, -2147483648;
	selp.b32 	%r1141, %r1140, %r1138, %p448;
	selp.b32 	%r1142, %r1141, %r1138, %p10;
	mov.b32 	%r1143, 0;
	mov.b64 	%fd7340, {%r1143, %r1142};
$L__BB1_125:
	setp.eq.f64 	%p449, %fd83, 0d3FF0000000000000;
	setp.neu.f64 	%p450, %fd83, 0d0000000000000000;
	setp.lt.s32 	%p451, %r51, 0;
	setp.eq.s32 	%p452, %r6431, 0;
	selp.f64 	%fd3756, 0d3FF0000000000000, %fd7340, %p452;
	selp.f64 	%fd3757, 0d3FF0000000000000, %fd3756, %p449;
	fma.rn.f64 	%fd126, %fd118, %fd3757, %fd7355;
	add.s32 	%r1144, %r6431, 1;
	ld.f64 	%fd127, [%rd17+8];
	cvt.rn.f64.u32 	%fd128, %r1144;
	{
	.reg .b32 %temp; 
	mov.b64 	{%temp, %r54}, %fd128;
	}
	shr.u32 	%r1145, %r54, 20;
	and.b32  	%r1146, %r1145, 2047;
	add.s32 	%r1147, %r1146, -1012;
	mov.b64 	%rd330, %fd128;
	shl.b64 	%rd331, %rd330, %r1147;
	setp.eq.s64 	%p453, %rd331, -9223372036854775808;
	{ // callseq 186, 0
	.param .b64 param0;
	st.param.f64 	[param0], %fd116;
	.param .b64 param1;
	st.param.f64 	[param1], %fd128;
	.param .b64 retval0;
	call.uni (retval0), 
	__internal_accurate_pow, 
	(
	param0, 
	param1
	);
	ld.param.f64 	%fd3758, [retval0];
	} // callseq 186
	and.pred  	%p11, %p451, %p453;
	neg.f64 	%fd3760, %fd3758;
	selp.f64 	%fd7342, %fd3760, %fd3758, %p11;
	@%p450 bra 	$L__BB1_127;
	setp.eq.s64 	%p454, %rd331, -9223372036854775808;
	selp.b32 	%r1148, %r51, 0, %p454;
	setp.lt.s32 	%p455, %r54, 0;
	or.b32  	%r1149, %r1148, 2146435072;
	selp.b32 	%r1150, %r1149, %r1148, %p455;
	mov.b32 	%r1151, 0;
	mov.b64 	%fd7342, {%r1151, %r1150};
$L__BB1_127:
	add.f64 	%fd3761, %fd83, %fd128;
	{
	.reg .b32 %temp; 
	mov.b64 	{%temp, %r1152}, %fd3761;
	}
	and.b32  	%r1153, %r1152, 2146435072;
	setp.ne.s32 	%p456, %r1153, 2146435072;
	@%p456 bra 	$L__BB1_132;
	setp.nan.f64 	%p457, %fd83, %fd83;
	@%p457 bra 	$L__BB1_131;
	setp.neu.f64 	%p458, %fd116, 0d7FF0000000000000;
	@%p458 bra 	$L__BB1_132;
	setp.lt.s32 	%p459, %r54, 0;
	selp.b32 	%r1154, 0, 2146435072, %p459;
	and.b32  	%r1155, %r54, 2147483647;
	setp.ne.s32 	%p460, %r1155, 1071644672;
	or.b32  	%r1156, %r1154, -2147483648;
	selp.b32 	%r1157, %r1156, %r1154, %p460;
	selp.b32 	%r1158, %r1157, %r1154, %p11;
	mov.b32 	%r1159, 0;
	mov.b64 	%fd7342, {%r1159, %r1158};
	bra.uni 	$L__BB1_132;
$L__BB1_131:
	add.rn.f64 	%fd7342, %fd83, %fd128;
$L__BB1_132:
	setp.eq.f64 	%p461, %fd83, 0d3FF0000000000000;
	setp.neu.f64 	%p462, %fd83, 0d0000000000000000;
	setp.lt.s32 	%p463, %r51, 0;
	selp.f64 	%fd3762, 0d3FF0000000000000, %fd7342, %p461;
	fma.rn.f64 	%fd135, %fd127, %fd3762, %fd126;
	add.s32 	%r1160, %r6431, 2;
	ld.f64 	%fd136, [%rd17+16];
	cvt.rn.f64.u32 	%fd137, %r1160;
	{
	.reg .b32 %temp; 
	mov.b64 	{%temp, %r55}, %fd137;
	}
	shr.u32 	%r1161, %r55, 20;
	and.b32  	%r1162, %r1161, 2047;
	add.s32 	%r1163, %r1162, -1012;
	mov.b64 	%rd332, %fd137;
	shl.b64 	%rd333, %rd332, %r1163;
	setp.eq.s64 	%p464, %rd333, -9223372036854775808;
	{ // callseq 187, 0
	.param .b64 param0;
	st.param.f64 	[param0], %fd116;
	.param .b64 param1;
	st.param.f64 	[param1], %fd137;
	.param .b64 retval0;
	call.uni (retval0), 
	__internal_accurate_pow, 
	(
	param0, 
	param1
	);
	ld.param.f64 	%fd3763, [retval0];
	} // callseq 187
	and.pred  	%p12, %p463, %p464;
	neg.f64 	%fd3765, %fd3763;
	selp.f64 	%fd7344, %fd3765, %fd3763, %p12;
	@%p462 bra 	$L__BB1_134;
	setp.eq.s64 	%p465, %rd333, -9223372036854775808;
	selp.b32 	%r1164, %r51, 0, %p465;
	setp.lt.s32 	%p466, %r55, 0;
	or.b32  	%r1165, %r1164, 2146435072;
	selp.b32 	%r1166, %r1165, %r1164, %p466;
	mov.b32 	%r1167, 0;
	mov.b64 	%fd7344, {%r1167, %r1166};
$L__BB1_134:
	add.f64 	%fd3766, %fd83, %fd137;
	{
	.reg .b32 %temp; 
	mov.b64 	{%temp, %r1168}, %fd3766;
	}
	and.b32  	%r1169, %r1168, 2146435072;
	setp.ne.s32 	%p467, %r1169, 2146435072;
	@%p467 bra 	$L__BB1_139;
	setp.nan.f64 	%p468, %fd83, %fd83;
	@%p468 bra 	$L__BB1_138;
	setp.neu.f64 	%p469, %fd116, 0d7FF0000000000000;
	@%p469 bra 	$L__BB1_139;
	setp.lt.s32 	%p470, %r55, 0;
	selp.b32 	%r1170, 0, 2146435072, %p470;
	and.b32  	%r1171, %r55, 2147483647;
	setp.ne.s32 	%p471, %r1171, 1071644672;
	or.b32  	%r1172, %r1170, -2147483648;
	selp.b32 	%r1173, %r1172, %r1170, %p471;
	selp.b32 	%r1174, %r1173, %r1170, %p12;
	mov.b32 	%r1175, 0;
	mov.b64 	%fd7344, {%r1175, %r1174};
	bra.uni 	$L__BB1_139;
$L__BB1_138:
	add.rn.f64 	%fd7344, %fd83, %fd137;
$L__BB1_139:
	setp.eq.f64 	%p472, %fd83, 0d3FF0000000000000;
	setp.neu.f64 	%p473, %fd83, 0d0000000000000000;
	setp.lt.s32 	%p474, %r51, 0;
	selp.f64 	%fd3767, 0d3FF0000000000000, %fd7344, %p472;
	fma.rn.f64 	%fd144, %fd136, %fd3767, %fd135;
	add.s32 	%r1176, %r6431, 3;
	ld.f64 	%fd145, [%rd17+24];
	cvt.rn.f64.u32 	%fd146, %r1176;
	{
	.reg .b32 %temp; 
	mov.b64 	{%temp, %r56}, %fd146;
	}
	shr.u32 	%r1177, %r56, 20;
	and.b32  	%r1178, %r1177, 2047;
	add.s32 	%r1179, %r1178, -1012;
	mov.b64 	%rd334, %fd146;
	shl.b64 	%rd335, %rd334, %r1179;
	setp.eq.s64 	%p475, %rd335, -9223372036854775808;
	{ // callseq 188, 0
	.param .b64 param0;
	st.param.f64 	[param0], %fd116;
	.param .b64 param1;
	st.param.f64 	[param1], %fd146;
	.param .b64 retval0;
	call.uni (retval0), 
	__internal_accurate_pow, 
	(
	param0, 
	param1
	);
	ld.param.f64 	%fd3768, [retval0];
	} // callseq 188
	and.pred  	%p13, %p474, %p475;
	neg.f64 	%fd3770, %fd3768;
	selp.f64 	%fd7346, %fd3770, %fd3768, %p13;
	@%p473 bra 	$L__BB1_141;
	setp.eq.s64 	%p476, %rd335, -9223372036854775808;
	selp.b32 	%r1180, %r51, 0, %p476;
	setp.lt.s32 	%p477, %r56, 0;
	or.b32  	%r1181, %r1180, 2146435072;
	selp.b32 	%r1182, %r1181, %r1180, %p477;
	mov.b32 	%r1183, 0;
	mov.b64 	%fd7346, {%r1183, %r1182};
$L__BB1_141:
	add.f64 	%fd3771, %fd83, %fd146;
	{
	.reg .b32 %temp; 
	mov.b64 	{%temp, %r1184}, %fd3771;
	}
	and.b32  	%r1185, %r1184, 2146435072;
	setp.ne.s32 	%p478, %r1185, 2146435072;
	@%p478 bra 	$L__BB1_146;
	setp.nan.f64 	%p479, %fd83, %fd83;
	@%p479 bra 	$L__BB1_145;
	setp.neu.f64 	%p480, %fd116, 0d7FF0000000000000;
	@%p480 bra 	$L__BB1_146;
	setp.lt.s32 	%p481, %r56, 0;
	selp.b32 	%r1186, 0, 2146435072, %p481;
	and.b32  	%r1187, %r56, 2147483647;
	setp.ne.s32 	%p482, %r1187, 1071644672;
	or.b32  	%r1188, %r1186, -2147483648;
	selp.b32 	%r1189, %r1188, %r1186, %p482;
	selp.b32 	%r1190, %r1189, %r1186, %p13;
	mov.b32 	%r1191, 0;
	mov.b64 	%fd7346, {%r1191, %r1190};
	bra.uni 	$L__BB1_146;
$L__BB1_145:
	add.rn.f64 	%fd7346, %fd83, %fd146;
$L__BB1_146:
	setp.eq.f64 	%p483, %fd83, 0d3FF0000000000000;
	selp.f64 	%fd3772, 0d3FF0000000000000, %fd7346, %p483;
	fma.rn.f64 	%fd7355, %fd145, %fd3772, %fd144;
	add.s32 	%r6431, %r6431, 4;
	setp.ne.s32 	%p484, %r6431, %r22;
	mov.u32 	%r6432, %r22;
	@%p484 bra 	$L__BB1_118;
$L__BB1_147:
	setp.eq.s32 	%p485, %r21, 0;
	@%p485 bra 	$L__BB1_172;
	setp.neu.f64 	%p486, %fd83, 0d0000000000000000;
	setp.lt.s32 	%p487, %r51, 0;
	mul.wide.u32 	%rd336, %r6432, 8;
	add.s64 	%rd22, %rd242, %rd336;
	ld.f64 	%fd156, [%rd22];
	cvt.rn.f64.u32 	%fd157, %r6432;
	{
	.reg .b32 %temp; 
	mov.b64 	{%temp, %r59}, %fd157;
	}
	shr.u32 	%r1192, %r59, 20;
	and.b32  	%r1193, %r1192, 2047;
	add.s32 	%r1194, %r1193, -1012;
	mov.b64 	%rd337, %fd157;
	shl.b64 	%rd338, %rd337, %r1194;
	setp.eq.s64 	%p488, %rd338, -9223372036854775808;
	{ // callseq 189, 0
	.param .b64 param0;
	st.param.f64 	[param0], %fd116;
	.param .b64 param1;
	st.param.f64 	[param1], %fd157;
	.param .b64 retval0;
	call.uni (retval0), 
	__internal_accurate_pow, 
	(
	param0, 
	param1
	);
	ld.param.f64 	%fd3773, [retval0];
	} // callseq 189
	and.pred  	%p14, %p487, %p488;
	neg.f64 	%fd3775, %fd3773;
	selp.f64 	%fd7350, %fd3775, %fd3773, %p14;
	@%p486 bra 	$L__BB1_150;
	setp.eq.s64 	%p489, %rd338, -9223372036854775808;
	selp.b32 	%r1195, %r51, 0, %p489;
	setp.lt.s32 	%p490, %r59, 0;
	or.b32  	%r1196, %r1195, 2146435072;
	selp.b32 	%r1197, %r1196, %r1195, %p490;
	mov.b32 	%r1198, 0;
	mov.b64 	%fd7350, {%r1198, %r1197};
$L__BB1_150:
	add.f64 	%fd3776, %fd83, %fd157;
	{
	.reg .b32 %temp; 
	mov.b64 	{%temp, %r1199}, %fd3776;
	}
	and.b32  	%r1200, %r1199, 2146435072;
	setp.ne.s32 	%p491, %r1200, 2146435072;
	@%p491 bra 	$L__BB1_155;
	setp.nan.f64 	%p492, %fd83, %fd83;
	@%p492 bra 	$L__BB1_154;
	setp.neu.f64 	%p493, %fd116, 0d7FF0000000000000;
	@%p493 bra 	$L__BB1_155;
	setp.lt.s32 	%p494, %r59, 0;
	selp.b32 	%r1201, 0, 2146435072, %p494;
	and.b32  	%r1202, %r59, 2147483647;
	setp.ne.s32 	%p495, %r1202, 1071644672;
	or.b32  	%r1203, %r1201, -2147483648;
	selp.b32 	%r1204, %r1203, %r1201, %p495;
	selp.b32 	%r1205, %r1204, %r1201, %p14;
	mov.b32 	%r1206, 0;
	mov.b64 	%fd7350, {%r1206, %r1205};
	bra.uni 	$L__BB1_155;
$L__BB1_154:
	add.rn.f64 	%fd7350, %fd83, %fd157;
$L__BB1_155:
	setp.eq.f64 	%p496, %fd83, 0d3FF0000000000000;
	setp.eq.s32 	%p497, %r21, 1;
	setp.eq.s32 	%p498, %r6432, 0;
	selp.f64 	%fd3777, 0d3FF0000000000000, %fd7350, %p498;
	selp.f64 	%fd3778, 0d3FF0000000000000, %fd3777, %p496;
	fma.rn.f64 	%fd7355, %fd156, %fd3778, %fd7355;
	@%p497 bra 	$L__BB1_172;
	setp.neu.f64 	%p499, %fd83, 0d0000000000000000;
	setp.lt.s32 	%p500, %r51, 0;
	add.s32 	%r1207, %r6432, 1;
	ld.f64 	%fd165, [%rd22+8];
	cvt.rn.f64.u32 	%fd166, %r1207;
	{
	.reg .b32 %temp; 
	mov.b64 	{%temp, %r60}, %fd166;
	}
	shr.u32 	%r1208, %r60, 20;
	and.b32  	%r1209, %r1208, 2047;
	add.s32 	%r1210, %r1209, -1012;
	mov.b64 	%rd339, %fd166;
	shl.b64 	%rd340, %rd339, %r1210;
	setp.eq.s64 	%p501, %rd340, -9223372036854775808;
	{ // callseq 190, 0
	.param .b64 param0;
	st.param.f64 	[param0], %fd116;
	.param .b64 param1;
	st.param.f64 	[param1], %fd166;
	.param .b64 retval0;
	call.uni (retval0), 
	__internal_accurate_pow, 
	(
	param0, 
	param1
	);
	ld.param.f64 	%fd3779, [retval0];
	} // callseq 190
	and.pred  	%p15, %p500, %p501;
	neg.f64 	%fd3781, %fd3779;
	selp.f64 	%fd7352, %fd3781, %fd3779, %p15;
	@%p499 bra 	$L__BB1_158;
	setp.eq.s64 	%p502, %rd340, -9223372036854775808;
	selp.b32 	%r1211, %r51, 0, %p502;
	setp.lt.s32 	%p503, %r60, 0;
	or.b32  	%r1212, %r1211, 2146435072;
	selp.b32 	%r1213, %r1212, %r1211, %p503;
	mov.b32 	%r1214, 0;
	mov.b64 	%fd7352, {%r1214, %r1213};
$L__BB1_158:
	add.f64 	%fd3782, %fd83, %fd166;
	{
	.reg .b32 %temp; 
	mov.b64 	{%temp, %r1215}, %fd3782;
	}
	and.b32  	%r1216, %r1215, 2146435072;
	setp.ne.s32 	%p504, %r1216, 2146435072;
	@%p504 bra 	$L__BB1_163;
	setp.nan.f64 	%p505, %fd83, %fd83;
	@%p505 bra 	$L__BB1_162;
	setp.neu.f64 	%p506, %fd116, 0d7FF0000000000000;
	@%p506 bra 	$L__BB1_163;
	setp.lt.s32 	%p507, %r60, 0;
	selp.b32 	%r1217, 0, 2146435072, %p507;
	and.b32  	%r1218, %r60, 2147483647;
	setp.ne.s32 	%p508, %r1218, 1071644672;
	or.b32  	%r1219, %r1217, -2147483648;
	selp.b32 	%r1220, %r1219, %r1217, %p508;
	selp.b32 	%r1221, %r1220, %r1217, %p15;
	mov.b32 	%r1222, 0;
	mov.b64 	%fd7352, {%r1222, %r1221};
	bra.uni 	$L__BB1_163;
$L__BB1_162:
	add.rn.f64 	%fd7352, %fd83, %fd166;
$L__BB1_163:
	setp.eq.f64 	%p509, %fd83, 0d3FF0000000000000;
	setp.eq.s32 	%p510, %r21, 2;
	selp.f64 	%fd3783, 0d3FF0000000000000, %fd7352, %p509;
	fma.rn.f64 	%fd7355, %fd165, %fd3783, %fd7355;
	@%p510 bra 	$L__BB1_172;
	setp.neu.f64 	%p511, %fd83, 0d0000000000000000;
	setp.lt.s32 	%p512, %r51, 0;
	add.s32 	%r1223, %r6432, 2;
	ld.f64 	%fd174, [%rd22+16];
	cvt.rn.f64.u32 	%fd175, %r1223;
	{
	.reg .b32 %temp; 
	mov.b64 	{%temp, %r61}, %fd175;
	}
	shr.u32 	%r1224, %r61, 20;
	and.b32  	%r1225, %r1224, 2047;
	add.s32 	%r1226, %r1225, -1012;
	mov.b64 	%rd341, %fd175;
	shl.b64 	%rd342, %rd341, %r1226;
	setp.eq.s64 	%p513, %rd342, -9223372036854775808;
	{ // callseq 191, 0
	.param .b64 param0;
	st.param.f64 	[param0], %fd116;
	.param .b64 param1;
	st.param.f64 	[param1], %fd175;
	.param .b64 retval0;
	call.uni (retval0), 
	__internal_accurate_pow, 
	(
	param0, 
	param1
	);
	ld.param.f64 	%fd3784, [retval0];
	} // callseq 191
	and.pred  	%p16, %p512, %p513;
	neg.f64 	%fd3786, %fd3784;
	selp.f64 	%fd7354, %fd3786, %fd3784, %p16;
	@%p511 bra 	$L__BB1_166;
	setp.eq.s64 	%p514, %rd342, -9223372036854775808;
	selp.b32 	%r1227, %r51, 0, %p514;
	setp.lt.s32 	%p515, %r61, 0;
	or.b32  	%r1228, %r1227, 2146435072;
	selp.b32 	%r1229, %r1228, %r1227, %p515;
	mov.b32 	%r1230, 0;
	mov.b64 	%fd7354, {%r1230, %r1229};
$L__BB1_166:
	add.f64 	%fd3787, %fd83, %fd175;
	{
	.reg .b32 %temp; 
	mov.b64 	{%temp, %r1231}, %fd3787;
	}
	and.b32  	%r1232, %r1231, 2146435072;
	setp.ne.s32 	%p516, %r1232, 2146435072;
	@%p516 bra 	$L__BB1_171;
	setp.nan.f64 	%p517, %fd83, %fd83;
	@%p517 bra 	$L__BB1_170;
	setp.neu.f64 	%p518, %fd116, 0d7FF0000000000000;
	@%p518 bra 	$L__BB1_171;
	setp.lt.s32 	%p519, %r61, 0;
	selp.b32 	%r1233, 0, 2146435072, %p519;
	and.b32  	%r1234, %r61, 2147483647;
	setp.ne.s32 	%p520, %r1234, 1071644672;
	or.b32  	%r1235, %r1233, -2147483648;
	selp.b32 	%r1236, %r1235, %r1233, %p520;
	selp.b32 	%r1237, %r1236, %r1233, %p16;
	mov.b32 	%r1238, 0;
	mov.b64 	%fd7354, {%r1238, %r1237};
	bra.uni 	$L__BB1_171;
$L__BB1_170:
	add.rn.f64 	%fd7354, %fd83, %fd175;
$L__BB1_171:
	setp.eq.f64 	%p521, %fd83, 0d3FF0000000000000;
	selp.f64 	%fd3788, 0d3FF0000000000000, %fd7354, %p521;
	fma.rn.f64 	%fd7355, %fd174, %fd3788, %fd7355;
$L__BB1_172:
	sub.f64 	%fd3789, %fd7333, %fd2;
	div.rn.f64 	%fd3790, %fd3789, %fd7355;
	sub.f64 	%fd7327, %fd83, %fd3790;
	sub.f64 	%fd3791, %fd7327, %fd83;
	abs.f64 	%fd3792, %fd3791;
	setp.gt.f64 	%p522, %fd3792, 0d3EB0C6F7A0B5ED8D;
	@%p522 bra 	$L__BB1_88;
	add.f64 	%fd248, %fd7327, %fd7327;
	setp.eq.f64 	%p523, %fd248, 0dBFF0000000000000;
	mov.f64 	%fd8286, 0d0000000000000000;
	mov.f64 	%fd8287, %fd8286;
	@%p523 bra 	$L__BB1_2764;
	setp.leu.f64 	%p524, %fd248, 0d0000000000000000;
	mov.f64 	%fd7796, 0d0000000000000000;
	mov.f64 	%fd7797, %fd7796;
	mov.f64 	%fd7798, %fd7796;
	mov.f64 	%fd7799, %fd7796;
	@%p524 bra 	$L__BB1_1406;
	mov.f64 	%fd3799, 0d4000000000000000;
	{
	.reg .b32 %temp; 
	mov.b64 	{%temp, %r75}, %fd3799;
	}
	and.b32  	%r1239, %r75, 2146435072;
	setp.eq.s32 	%p525, %r1239, 1062207488;
	and.b32  	%r1240, %r75, 2147483647;
	setp.ne.s32 	%p526, %r1240, 1071644672;
	and.pred  	%p23, %p525, %p526;
	mov.f64 	%fd7381, 0d3F847AE147AE147B;
	mov.f64 	%fd7796, 0d0000000000000000;
	mov.f64 	%fd7380, %fd7796;
$L__BB1_176:
	mov.f64 	%fd253, %fd7380;
	ld.param.u32 	%r6242, [_Z13distributor_PdPdS_S_iii_param_5];
	ld.param.f64 	%fd7265, [_Z13distributor_PdPdS_S_iii_param_0];
	mul.f64 	%fd255, %fd7265, 0d3FE0000000000000;
	and.b32  	%r76, %r6242, 2147483646;
	add.s32 	%r77, %r6242, -1;
	and.b32  	%r78, %r6242, 1;
	sub.f64 	%fd3800, %fd248, %fd253;
	setp.ge.f64 	%p527, %fd7381, %fd3800;
	selp.f64 	%fd7381, %fd3800, %fd7381, %p527;
	mul.f64 	%fd257, %fd248, 0d3FE0000000000000;
	setp.geu.f64 	%p528, %fd253, %fd257;
	@%p528 bra 	$L__BB1_252;
	ld.param.u32 	%r6244, [_Z13distributor_PdPdS_S_iii_param_5];
	setp.lt.s32 	%p566, %r6244, 1;
	sub.f64 	%fd258, %fd257, %fd253;
	mov.f64 	%fd7387, 0d0000000000000000;
	@%p566 bra 	$L__BB1_251;
	setp.eq.s32 	%p567, %r77, 0;
	{
	.reg .b32 %temp; 
	mov.b64 	{%temp, %r79}, %fd258;
	}
	abs.f64 	%fd259, %fd258;
	mov.f64 	%fd7387, 0d0000000000000000;
	mov.b32 	%r6438, 0;
	@%p567 bra 	$L__BB1_242;
	mov.f64 	%fd7387, 0d0000000000000000;
	mov.b32 	%r6437, 0;
$L__BB1_180:
	setp.neu.f64 	%p568, %fd258, 0d0000000000000000;
	setp.lt.s32 	%p569, %r79, 0;
	mul.wide.u32 	%rd352, %r6437, 8;
	add.s64 	%rd34, %rd242, %rd352;
	ld.f64 	%fd261, [%rd34];
	add.s32 	%r1292, %r6437, 1;
	cvt.rn.f64.u32 	%fd262, %r1292;
	{
	.reg .b32 %temp; 
	mov.b64 	{%temp, %r81}, %fd262;
	}
	shr.u32 	%r1293, %r81, 20;
	and.b32  	%r1294, %r1293, 2047;
	add.s32 	%r1295, %r1294, -1012;
	mov.b64 	%rd353, %fd262;
	shl.b64 	%rd354, %rd353, %r1295;
	setp.eq.s64 	%p570, %rd354, -9223372036854775808;
	{ // callseq 195, 0
	.param .b64 param0;
	st.param.f64 	[param0], %fd259;
	.param .b64 param1;
	st.param.f64 	[param1], %fd262;
	.param .b64 retval0;
	call.uni (retval0), 
	__internal_accurate_pow, 
	(
	param0, 
	param1
	);
	ld.param.f64 	%fd3827, [retval0];
	} // callseq 195
	and.pred  	%p24, %p569, %p570;
	neg.f64 	%fd3829, %fd3827;
	selp.f64 	%fd7384, %fd3829, %fd3827, %p24;
	@%p568 bra 	$L__BB1_182;
	setp.eq.s64 	%p571, %rd354, -9223372036854775808;
	selp.b32 	%r1296, %r79, 0, %p571;
	setp.lt.s32 	%p572, %r81, 0;
	or.b32  	%r1297, %r1296, 2146435072;
	selp.b32 	%r1298, %r1297, %r1296, %p572;
	mov.b32 	%r1299, 0;
	mov.b64 	%fd7384, {%r1299, %r1298};
$L__BB1_182:
	add.f64 	%fd3830, %fd258, %fd262;
	{
	.reg .b32 %temp; 
	mov.b64 	{%temp, %r1300}, %fd3830;
	}
	and.b32  	%r1301, %r1300, 2146435072;
	setp.ne.s32 	%p573, %r1301, 2146435072;
	@%p573 bra 	$L__BB1_234;
	setp.num.f64 	%p574, %fd258, %fd258;
	@%p574 bra 	$L__BB1_232;
	add.rn.f64 	%fd7384, %fd258, %fd262;
	bra.uni 	$L__BB1_234;
$L__BB1_185:
	setp.eq.s32 	%p4028, %r19, 0;
	@%p4028 bra 	$L__BB1_194;
	setp.neu.f64 	%p4029, %fd4, 0d0000000000000000;
	setp.lt.s32 	%p4030, %r43, 0;
	mul.wide.u32 	%rd1352, %r6433, 8;
	add.s64 	%rd1353, %rd242, %rd1352;
	ld.f64 	%fd187, [%rd1353];
	add.s32 	%r6159, %r6433, 1;
	cvt.rn.f64.u32 	%fd188, %r6159;
	{
	.reg .b32 %temp; 
	mov.b64 	{%temp, %r63}, %fd188;
	}
	shr.u32 	%r6160, %r63, 20;
	and.b32  	%r6161, %r6160, 2047;
	add.s32 	%r6162, %r6161, -1012;
	mov.b64 	%rd1354, %fd188;
	shl.b64 	%rd1355, %rd1354, %r6162;
	setp.eq.s64 	%p4031, %rd1355, -9223372036854775808;
	{ // callseq 466, 0
	.param .b64 param0;
	st.param.f64 	[param0], %fd82;
	.param .b64 param1;
	st.param.f64 	[param1], %fd188;
	.param .b64 retval0;
	call.uni (retval0), 
	__internal_accurate_pow, 
	(
	param0, 
	param1
	);
	ld.param.f64 	%fd7232, [retval0];
	} // callseq 466
	and.pred  	%p17, %p4030, %p4031;
	neg.f64 	%fd7234, %fd7232;
	selp.f64 	%fd7359, %fd7234, %fd7232, %p17;
	@%p4029 bra 	$L__BB1_188;
	setp.eq.s64 	%p4032, %rd1355, -9223372036854775808;
	selp.b32 	%r6163, %r43, 0, %p4032;
	setp.lt.s32 	%p4033, %r63, 0;
	or.b32  	%r6164, %r6163, 2146435072;
	selp.b32 	%r6165, %r6164, %r6163, %p4033;
	mov.b32 	%r6166, 0;
	mov.b64 	%fd7359, {%r6166, %r6165};
$L__BB1_188:
	add.f64 	%fd7235, %fd4, %fd188;
	{
	.reg .b32 %temp; 
	mov.b64 	{%temp, %r6167}, %fd7235;
	}
	and.b32  	%r6168, %r6167, 2146435072;
	setp.ne.s32 	%p4034, %r6168, 2146435072;
	@%p4034 bra 	$L__BB1_193;
	setp.nan.f64 	%p4035, %fd4, %fd4;
	@%p4035 bra 	$L__BB1_192;
	setp.neu.f64 	%p4036, %fd82, 0d7FF0000000000000;
	@%p4036 bra 	$L__BB1_193;
	setp.lt.s32 	%p4037, %r63, 0;
	selp.b32 	%r6169, 0, 2146435072, %p4037;
	and.b32  	%r6170, %r63, 2147483647;
	setp.ne.s32 	%p4038, %r6170, 1071644672;
	or.b32  	%r6171, %r6169, -2147483648;
	selp.b32 	%r6172, %r6171, %r6169, %p4038;
	selp.b32 	%r6173, %r6172, %r6169, %p17;
	mov.b32 	%r6174, 0;
	mov.b64 	%fd7359, {%r6174, %r6173};
	bra.uni 	$L__BB1_193;
$L__BB1_192:
	add.rn.f64 	%fd7359, %fd4, %fd188;
$L__BB1_193:
	setp.eq.f64 	%p4039, %fd4, 0d3FF0000000000000;
	selp.f64 	%fd7236, 0d3FF0000000000000, %fd7359, %p4039;
	div.rn.f64 	%fd7237, %fd187, %fd188;
	fma.rn.f64 	%fd7360, %fd7237, %fd7236, %fd7360;
$L__BB1_194:
	ld.param.u32 	%r6414, [_Z13distributor_PdPdS_S_iii_param_5];
	setp.lt.s32 	%p4040, %r6414, 1;
	mov.f64 	%fd7371, 0d0000000000000000;
	@%p4040 bra 	$L__BB1_231;
	setp.eq.s32 	%p4041, %r18, 0;
	{
	.reg .b32 %temp; 
	mov.b64 	{%temp, %r64}, %fd7327;
	}
	abs.f64 	%fd197, %fd7327;
	mov.f64 	%fd7371, 0d0000000000000000;
	mov.b32 	%r6436, 0;
	@%p4041 bra 	$L__BB1_222;
	mov.f64 	%fd7371, 0d0000000000000000;
	mov.b32 	%r6435, 0;
$L__BB1_197:
	setp.neu.f64 	%p4042, %fd7327, 0d0000000000000000;
	setp.lt.s32 	%p4043, %r64, 0;
	mul.wide.u32 	%rd1356, %r6435, 8;
	add.s64 	%rd30, %rd242, %rd1356;
	ld.f64 	%fd218, [%rd30];
	add.s32 	%r6177, %r6435, 1;
	cvt.rn.f64.u32 	%fd219, %r6177;
	{
	.reg .b32 %temp; 
	mov.b64 	{%temp, %r70}, %fd219;
	}
	shr.u32 	%r6178, %r70, 20;
	and.b32  	%r6179, %r6178, 2047;
	add.s32 	%r6180, %r6179, -1012;
	mov.b64 	%rd1357, %fd219;
	shl.b64 	%rd1358, %rd1357, %r6180;
	setp.eq.s64 	%p4044, %rd1358, -9223372036854775808;
	{ // callseq 467, 0
	.param .b64 param0;
	st.param.f64 	[param0], %fd197;
	.param .b64 param1;
	st.param.f64 	[param1], %fd219;
	.param .b64 retval0;
	call.uni (retval0), 
	__internal_accurate_pow, 
	(
	param0, 
	param1
	);
	ld.param.f64 	%fd7242, [retval0];
	} // callseq 467
	and.pred  	%p20, %p4043, %p4044;
	neg.f64 	%fd7244, %fd7242;
	selp.f64 	%fd7368, %fd7244, %fd7242, %p20;
	@%p4042 bra 	$L__BB1_199;
	setp.eq.s64 	%p4045, %rd1358, -9223372036854775808;
	selp.b32 	%r6181, %r64, 0, %p4045;
	setp.lt.s32 	%p4046, %r70, 0;
	or.b32  	%r6182, %r6181, 2146435072;
	selp.b32 	%r6183, %r6182, %r6181, %p4046;
	mov.b32 	%r6184, 0;
	mov.b64 	%fd7368, {%r6184, %r6183};
$L__BB1_199:
	add.f64 	%fd7245, %fd7327, %fd219;
	{
	.reg .b32 %temp; 
	mov.b64 	{%temp, %r6185}, %fd7245;
	}
	and.b32  	%r6186, %r6185, 2146435072;
	setp.ne.s32 	%p4047, %r6186, 2146435072;
	@%p4047 bra 	$L__BB1_214;
	setp.num.f64 	%p4048, %fd7327, %fd7327;
	@%p4048 bra 	$L__BB1_212;
	add.rn.f64 	%fd7368, %fd7327, %fd219;
	bra.uni 	$L__BB1_214;
$L__BB1_202:
	setp.neu.f64 	%p4012, %fd82, 0d7FF0000000000000;
	@%p4012 bra 	$L__BB1_204;
	setp.lt.s32 	%p4013, %r66, 0;
	selp.b32 	%r6138, 0, 2146435072, %p4013;
	and.b32  	%r6139, %r66, 2147483647;
	setp.ne.s32 	%p4014, %r6139, 1071644672;
	or.b32  	%r6140, %r6138, -2147483648;
	selp.b32 	%r6141, %r6140, %r6138, %p4014;
	selp.b32 	%r6142, %r6141, %r6138, %p18;
	mov.b32 	%r6143, 0;
	mov.b64 	%fd7363, {%r6143, %r6142};
$L__BB1_204:
	setp.eq.f64 	%p4015, %fd4, 0d3FF0000000000000;
	setp.neu.f64 	%p4016, %fd4, 0d0000000000000000;
	setp.lt.s32 	%p4017, %r43, 0;
	selp.f64 	%fd7224, 0d3FF0000000000000, %fd7363, %p4015;
	div.rn.f64 	%fd7225, %fd199, %fd200;
	fma.rn.f64 	%fd207, %fd7225, %fd7224, %fd7360;
	ld.f64 	%fd208, [%rd27+8];
	add.s32 	%r6434, %r6434, 2;
	cvt.rn.f64.u32 	%fd209, %r6434;
	{
	.reg .b32 %temp; 
	mov.b64 	{%temp, %r68}, %fd209;
	}
	shr.u32 	%r6144, %r68, 20;
	and.b32  	%r6145, %r6144, 2047;
	add.s32 	%r6146, %r6145, -1012;
	mov.b64 	%rd1350, %fd209;
	shl.b64 	%rd1351, %rd1350, %r6146;
	setp.eq.s64 	%p4018, %rd1351, -9223372036854775808;
	{ // callseq 465, 0
	.param .b64 param0;
	st.param.f64 	[param0], %fd82;
	.param .b64 param1;
	st.param.f64 	[param1], %fd209;
	.param .b64 retval0;
	call.uni (retval0), 
	__internal_accurate_pow, 
	(
	param0, 
	param1
	);
	ld.param.f64 	%fd7226, [retval0];
	} // callseq 465
	and.pred  	%p19, %p4017, %p4018;
	neg.f64 	%fd7228, %fd7226;
	selp.f64 	%fd7365, %fd7228, %fd7226, %p19;
	@%p4016 bra 	$L__BB1_206;
	setp.eq.s64 	%p4019, %rd1351, -9223372036854775808;
	selp.b32 	%r6147, %r43, 0, %p4019;
	setp.lt.s32 	%p4020, %r68, 0;
	or.b32  	%r6148, %r6147, 2146435072;
	selp.b32 	%r6149, %r6148, %r6147, %p4020;
	mov.b32 	%r6150, 0;
	mov.b64 	%fd7365, {%r6150, %r6149};
$L__BB1_206:
	add.f64 	%fd7229, %fd4, %fd209;
	{
	.reg .b32 %temp; 
	mov.b64 	{%temp, %r6151}, %fd7229;
	}
	and.b32  	%r6152, %r6151, 2146435072;
	setp.ne.s32 	%p4021, %r6152, 2146435072;
	@%p4021 bra 	$L__BB1_211;
	setp.nan.f64 	%p4022, %fd4, %fd4;
	@%p4022 bra 	$L__BB1_210;
	setp.neu.f64 	%p4023, %fd82, 0d7FF0000000000000;
	@%p4023 bra 	$L__BB1_211;
	setp.lt.s32 	%p4024, %r68, 0;
	selp.b32 	%r6153, 0, 2146435072, %p4024;
	and.b32  	%r6154, %r68, 2147483647;
	setp.ne.s32 	%p4025, %r6154, 1071644672;
	or.b32  	%r6155, %r6153, -2147483648;
	selp.b32 	%r6156, %r6155, %r6153, %p4025;
	selp.b32 	%r6157, %r6156, %r6153, %p19;
	mov.b32 	%r6158, 0;
	mov.b64 	%fd7365, {%r6158, %r6157};
	bra.uni 	$L__BB1_211;
$L__BB1_210:
	add.rn.f64 	%fd7365, %fd4, %fd209;
$L__BB1_211:
	setp.eq.f64 	%p4026, %fd4, 0d3FF0000000000000;
	selp.f64 	%fd7230, 0d3FF0000000000000, %fd7365, %p4026;
	div.rn.f64 	%fd7231, %fd208, %fd209;
	fma.rn.f64 	%fd7360, %fd7231, %fd7230, %fd207;
	setp.eq.s32 	%p4027, %r6434, %r20;
	mov.u32 	%r6433, %r20;
	@%p4027 bra 	$L__BB1_185;
	bra.uni 	$L__BB1_83;
$L__BB1_212:
	setp.neu.f64 	%p4049, %fd197, 0d7FF0000000000000;
	@%p4049 bra 	$L__BB1_214;
	setp.lt.s32 	%p4050, %r70, 0;
	selp.b32 	%r6187, 0, 2146435072, %p4050;
	and.b32  	%r6188, %r70, 2147483647;
	setp.ne.s32 	%p4051, %r6188, 1071644672;
	or.b32  	%r6189, %r6187, -2147483648;
	selp.b32 	%r6190, %r6189, %r6187, %p4051;
	selp.b32 	%r6191, %r6190, %r6187, %p20;
	mov.b32 	%r6192, 0;
	mov.b64 	%fd7368, {%r6192, %r6191};
$L__BB1_214:
	setp.eq.f64 	%p4052, %fd7327, 0d3FF0000000000000;
	setp.neu.f64 	%p4053, %fd7327, 0d0000000000000000;
	setp.lt.s32 	%p4054, %r64, 0;
	selp.f64 	%fd7246, 0d3FF0000000000000, %fd7368, %p4052;
	div.rn.f64 	%fd7247, %fd218, %fd219;
	fma.rn.f64 	%fd226, %fd7247, %fd7246, %fd7371;
	ld.f64 	%fd227, [%rd30+8];
	add.s32 	%r6435, %r6435, 2;
	cvt.rn.f64.u32 	%fd228, %r6435;
	{
	.reg .b32 %temp; 
	mov.b64 	{%temp, %r72}, %fd228;
	}
	shr.u32 	%r6193, %r72, 20;
	and.b32  	%r6194, %r6193, 2047;
	add.s32 	%r6195, %r6194, -1012;
	mov.b64 	%rd1359, %fd228;
	shl.b64 	%rd1360, %rd1359, %r6195;
	setp.eq.s64 	%p4055, %rd1360, -9223372036854775808;
	{ // callseq 468, 0
	.param .b64 param0;
	st.param.f64 	[param0], %fd197;
	.param .b64 param1;
	st.param.f64 	[param1], %fd228;
	.param .b64 retval0;
	call.uni (retval0), 
	__internal_accurate_pow, 
	(
	param0, 
	param1
	);
	ld.param.f64 	%fd7248, [retval0];
	} // callseq 468
	and.pred  	%p21, %p4054, %p4055;
	neg.f64 	%fd7250, %fd7248;
	selp.f64 	%fd7370, %fd7250, %fd7248, %p21;
	@%p4053 bra 	$L__BB1_216;
	setp.eq.s64 	%p4056, %rd1360, -9223372036854775808;
	selp.b32 	%r6196, %r64, 0, %p4056;
	setp.lt.s32 	%p4057, %r72, 0;
	or.b32  	%r6197, %r6196, 2146435072;
	selp.b32 	%r6198, %r6197, %r6196, %p4057;
	mov.b32 	%r6199, 0;
	mov.b64 	%fd7370, {%r6199, %r6198};
$L__BB1_216:
	add.f64 	%fd7251, %fd7327, %fd228;
	{
	.reg .b32 %temp; 
	mov.b64 	{%temp, %r6200}, %fd7251;
	}
	and.b32  	%r6201, %r6200, 2146435072;
	setp.ne.s32 	%p4058, %r6201, 2146435072;
	@%p4058 bra 	$L__BB1_221;
	setp.nan.f64 	%p4059, %fd7327, %fd7327;
	@%p4059 bra 	$L__BB1_220;
	setp.neu.f64 	%p4060, %fd197, 0d7FF0000000000000;
	@%p4060 bra 	$L__BB1_221;
	setp.lt.s32 	%p4061, %r72, 0;
	selp.b32 	%r6202, 0, 2146435072, %p4061;
	and.b32  	%r6203, %r72, 2147483647;
	setp.ne.s32 	%p4062, %r6203, 1071644672;
	or.b32  	%r6204, %r6202, -2147483648;
	selp.b32 	%r6205, %r6204, %r6202, %p4062;
	selp.b32 	%r6206, %r6205, %r6202, %p21;
	mov.b32 	%r6207, 0;
	mov.b64 	%fd7370, {%r6207, %r6206};
	bra.uni 	$L__BB1_221;
$L__BB1_220:
	add.rn.f64 	%fd7370, %fd7327, %fd228;
$L__BB1_221:
	setp.eq.f64 	%p4063, %fd7327, 0d3FF0000000000000;
	selp.f64 	%fd7252, 0d3FF0000000000000, %fd7370, %p4063;
	div.rn.f64 	%fd7253, %fd227, %fd228;
	fma.rn.f64 	%fd7371, %fd7253, %fd7252, %fd226;
	setp.ne.s32 	%p4064, %r6435, %r20;
	mov.u32 	%r6436, %r20;
	@%p4064 bra 	$L__BB1_197;
$L__BB1_222:
	setp.eq.s32 	%p4065, %r19, 0;
	@%p4065 bra 	$L__BB1_231;
	setp.neu.f64 	%p4066, %fd7327, 0d0000000000000000;
	setp.lt.s32 	%p4067, %r64, 0;
	mul.wide.u32 	%rd1361, %r6436, 8;
	add.s64 	%rd1362, %rd242, %rd1361;
	ld.f64 	%fd238, [%rd1362];
	add.s32 	%r6208, %r6436, 1;
	cvt.rn.f64.u32 	%fd239, %r6208;
	{
	.reg .b32 %temp; 
	mov.b64 	{%temp, %r74}, %fd239;
	}
	shr.u32 	%r6209, %r74, 20;
	and.b32  	%r6210, %r6209, 2047;
	add.s32 	%r6211, %r6210, -1012;
	mov.b64 	%rd1363, %fd239;
	shl.b64 	%rd1364, %rd1363, %r6211;
	setp.eq.s64 	%p4068, %rd1364, -9223372036854775808;
	{ // callseq 469, 0
	.param .b64 param0;
	st.param.f64 	[param0], %fd197;
	.param .b64 param1;
	st.param.f64 	[param1], %fd239;
	.param .b64 retval0;
	call.uni (retval0), 
	__internal_accurate_pow, 
	(
	param0, 
	param1
	);
	ld.param.f64 	%fd7254, [retval0];
	} // callseq 469
	and.pred  	%p22, %p4067, %p4068;
	neg.f64 	%fd7256, %fd7254;
	selp.f64 	%fd7374, %fd7256, %fd7254, %p22;
	@%p4066 bra 	$L__BB1_225;
	setp.eq.s64 	%p4069, %rd1364, -9223372036854775808;
	selp.b32 	%r6212, %r64, 0, %p4069;
	setp.lt.s32 	%p4070, %r74, 0;
	or.b32  	%r6213, %r6212, 2146435072;
	selp.b32 	%r6214, %r6213, %r6212, %p4070;
	mov.b32 	%r6215, 0;
	mov.b64 	%fd7374, {%r6215, %r6214};
$L__BB1_225:
	add.f64 	%fd7257, %fd7327, %fd239;
	{
	.reg .b32 %temp; 
	mov.b64 	{%temp, %r6216}, %fd7257;
	}
	and.b32  	%r6217, %r6216, 2146435072;
	setp.ne.s32 	%p4071, %r6217, 2146435072;
	@%p4071 bra 	$L__BB1_230;
	setp.nan.f64 	%p4072, %fd7327, %fd7327;
	@%p4072 bra 	$L__BB1_229;
	setp.neu.f64 	%p4073, %fd197, 0d7FF0000000000000;
	@%p4073 bra 	$L__BB1_230;
	setp.lt.s32 	%p4074, %r74, 0;
	selp.b32 	%r6218, 0, 2146435072, %p4074;
	and.b32  	%r6219, %r74, 2147483647;
	setp.ne.s32 	%p4075, %r6219, 1071644672;
	or.b32  	%r6220, %r6218, -2147483648;
	selp.b32 	%r6221, %r6220, %r6218, %p4075;
	selp.b32 	%r6222, %r6221, %r6218, %p22;
	mov.b32 	%r6223, 0;
	mov.b64 	%fd7374, {%r6223, %r6222};
	bra.uni 	$L__BB1_230;
$L__BB1_229:
	add.rn.f64 	%fd7374, %fd7327, %fd239;
$L__BB1_230:
	setp.eq.f64 	%p4076, %fd7327, 0d3FF0000000000000;
	selp.f64 	%fd7258, 0d3FF0000000000000, %fd7374, %p4076;
	div.rn.f64 	%fd7259, %fd238, %fd239;
	fma.rn.f64 	%fd7371, %fd7259, %fd7258, %fd7371;
$L__BB1_231:
	setp.gt.f64 	%p4077, %fd7360, %fd7371;
	mov.f64 	%fd8286, 0d0000000000000000;
	mov.f64 	%fd8287, %fd8286;
	@%p4077 bra 	$L__BB1_2764;
	bra.uni 	$L__BB1_17;
$L__BB1_232:
	setp.neu.f64 	%p575, %fd259, 0d7FF0000000000000;
	@%p575 bra 	$L__BB1_234;
	setp.lt.s32 	%p576, %r81, 0;
	selp.b32 	%r1302, 0, 2146435072, %p576;
	and.b32  	%r1303, %r81, 2147483647;
	setp.ne.s32 	%p577, %r1303, 1071644672;
	or.b32  	%r1304, %r1302, -2147483648;
	selp.b32 	%r1305, %r1304, %r1302, %p577;
	selp.b32 	%r1306, %r1305, %r1302, %p24;
	mov.b32 	%r1307, 0;
	mov.b64 	%fd7384, {%r1307, %r1306};
$L__BB1_234:
	setp.eq.f64 	%p578, %fd258, 0d3FF0000000000000;
	setp.neu.f64 	%p579, %fd258, 0d0000000000000000;
	setp.lt.s32 	%p580, %r79, 0;
	selp.f64 	%fd3831, 0d3FF0000000000000, %fd7384, %p578;
	div.rn.f64 	%fd3832, %fd261, %fd262;
	fma.rn.f64 	%fd269, %fd3832, %fd3831, %fd7387;
	ld.f64 	%fd270, [%rd34+8];
	add.s32 	%r6437, %r6437, 2;
	cvt.rn.f64.u32 	%fd271, %r6437;
	{
	.reg .b32 %temp; 
	mov.b64 	{%temp, %r83}, %fd271;
	}
	shr.u32 	%r1308, %r83, 20;
	and.b32  	%r1309, %r1308, 2047;
	add.s32 	%r1310, %r1309, -1012;
	mov.b64 	%rd355, %fd271;
	shl.b64 	%rd356, %rd355, %r1310;
	setp.eq.s64 	%p581, %rd356, -9223372036854775808;
	{ // callseq 196, 0
	.param .b64 param0;
	st.param.f64 	[param0], %fd259;
	.param .b64 param1;
	st.param.f64 	[param1], %fd271;
	.param .b64 retval0;
	call.uni (retval0), 
	__internal_accurate_pow, 
	(
	param0, 
	param1
	);
	ld.param.f64 	%fd3833, [retval0];
	} // callseq 196
	and.pred  	%p25, %p580, %p581;
	neg.f64 	%fd3835, %fd3833;
	selp.f64 	%fd7386, %fd3835, %fd3833, %p25;
	@%p579 bra 	$L__BB1_236;
	setp.eq.s64 	%p582, %rd356, -9223372036854775808;
	selp.b32 	%r1311, %r79, 0, %p582;
	setp.lt.s32 	%p583, %r83, 0;
	or.b32  	%r1312, %r1311, 2146435072;
	selp.b32 	%r1313, %r1312, %r1311, %p583;
	mov.b32 	%r1314, 0;
	mov.b64 	%fd7386, {%r1314, %r1313};
$L__BB1_236:
	add.f64 	%fd3836, %fd258, %fd271;
	{
	.reg .b32 %temp; 
	mov.b64 	{%temp, %r1315}, %fd3836;
	}
	and.b32  	%r1316, %r1315, 2146435072;
	setp.ne.s32 	%p584, %r1316, 2146435072;
	@%p584 bra 	$L__BB1_241;
	setp.nan.f64 	%p585, %fd258, %fd258;
	@%p585 bra 	$L__BB1_240;
	setp.neu.f64 	%p586, %fd259, 0d7FF0000000000000;
	@%p586 bra 	$L__BB1_241;
	setp.lt.s32 	%p587, %r83, 0;
	selp.b32 	%r1317, 0, 2146435072, %p587;
	and.b32  	%r1318, %r83, 2147483647;
	setp.ne.s32 	%p588, %r1318, 1071644672;
	or.b32  	%r1319, %r1317, -2147483648;
	selp.b32 	%r1320, %r1319, %r1317, %p588;
	selp.b32 	%r1321, %r1320, %r1317, %p25;
	mov.b32 	%r1322, 0;
	mov.b64 	%fd7386, {%r1322, %r1321};
	bra.uni 	$L__BB1_241;
$L__BB1_240:
	add.rn.f64 	%fd7386, %fd258, %fd271;
$L__BB1_241:
	setp.eq.f64 	%p589, %fd258, 0d3FF0000000000000;
	selp.f64 	%fd3837, 0d3FF0000000000000, %fd7386, %p589;
	div.rn.f64 	%fd3838, %fd270, %fd271;
	fma.rn.f64 	%fd7387, %fd3838, %fd3837, %fd269;
	setp.ne.s32 	%p590, %r6437, %r76;
	mov.u32 	%r6438, %r76;
	@%p590 bra 	$L__BB1_180;
$L__BB1_242:
	setp.eq.s32 	%p591, %r78, 0;
	@%p591 bra 	$L__BB1_251;
	setp.neu.f64 	%p592, %fd258, 0d0000000000000000;
	setp.lt.s32 	%p593, %r79, 0;
	mul.wide.u32 	%rd357, %r6438, 8;
	add.s64 	%rd358, %rd242, %rd357;
	ld.f64 	%fd281, [%rd358];
	add.s32 	%r1323, %r6438, 1;
	cvt.rn.f64.u32 	%fd282, %r1323;
	{
	.reg .b32 %temp; 
	mov.b64 	{%temp, %r85}, %fd282;
	}
	shr.u32 	%r1324, %r85, 20;
	and.b32  	%r1325, %r1324, 2047;
	add.s32 	%r1326, %r1325, -1012;
	mov.b64 	%rd359, %fd282;
	shl.b64 	%rd360, %rd359, %r1326;
	setp.eq.s64 	%p594, %rd360, -9223372036854775808;
	{ // callseq 197, 0
	.param .b64 param0;
	st.param.f64 	[param0], %fd259;
	.param .b64 param1;
	st.param.f64 	[param1], %fd282;
	.param .b64 retval0;
	call.uni (retval0), 
	__internal_accurate_pow, 
	(
	param0, 
	param1
	);
	ld.param.f64 	%fd3839, [retval0];
	} // callseq 197
	and.pred  	%p26, %p593, %p594;
	neg.f64 	%fd3841, %fd3839;
	selp.f64 	%fd7390, %fd3841, %fd3839, %p26;
	@%p592 bra 	$L__BB1_245;
	setp.eq.s64 	%p595, %rd360, -9223372036854775808;
	selp.b32 	%r1327, %r79, 0, %p595;
	setp.lt.s32 	%p596, %r85, 0;
	or.b32  	%r1328, %r1327, 2146435072;
	selp.b32 	%r1329, %r1328, %r1327, %p596;
	mov.b32 	%r1330, 0;
	mov.b64 	%fd7390, {%r1330, %r1329};
$L__BB1_245:
	add.f64 	%fd3842, %fd258, %fd282;
	{
	.reg .b32 %temp; 
	mov.b64 	{%temp, %r1331}, %fd3842;
	}
	and.b32  	%r1332, %r1331, 2146435072;
	setp.ne.s32 	%p597, %r1332, 2146435072;
	@%p597 bra 	$L__BB1_250;
	setp.nan.f64 	%p598, %fd258, %fd258;
	@%p598 bra 	$L__BB1_249;
	setp.neu.f64 	%p599, %fd259, 0d7FF0000000000000;
	@%p599 bra 	$L__BB1_250;
	setp.lt.s32 	%p600, %r85, 0;
	selp.b32 	%r1333, 0, 2146435072, %p600;
	and.b32  	%r1334, %r85, 2147483647;
	setp.ne.s32 	%p601, %r1334, 1071644672;
	or.b32  	%r1335, %r1333, -2147483648;
	selp.b32 	%r1336, %r1335, %r1333, %p601;
	selp.b32 	%r1337, %r1336, %r1333, %p26;
	mov.b32 	%r1338, 0;
	mov.b64 	%fd7390, {%r1338, %r1337};
	bra.uni 	$L__BB1_250;
$L__BB1_249:
	add.rn.f64 	%fd7390, %fd258, %fd282;
$L__BB1_250:
	setp.eq.f64 	%p602, %fd258, 0d3FF0000000000000;
	selp.f64 	%fd3843, 0d3FF0000000000000, %fd7390, %p602;
	div.rn.f64 	%fd3844, %fd281, %fd282;
	fma.rn.f64 	%fd7387, %fd3844, %fd3843, %fd7387;
$L__BB1_251:
	sub.f64 	%fd7402, %fd255, %fd7387;
	bra.uni 	$L__BB1_280;
$L__BB1_252:
	ld.param.u32 	%r6243, [_Z13distributor_PdPdS_S_iii_param_5];
	setp.lt.s32 	%p529, %r6243, 1;
	sub.f64 	%fd292, %fd253, %fd257;
	mov.f64 	%fd7397, 0d0000000000000000;
	@%p529 bra 	$L__BB1_279;
	setp.eq.s32 	%p530, %r77, 0;
	{
	.reg .b32 %temp; 
	mov.b64 	{%temp, %r86}, %fd292;
	}
	abs.f64 	%fd293, %fd292;
	mov.f64 	%fd7397, 0d0000000000000000;
	mov.b32 	%r6440, 0;
	@%p530 bra 	$L__BB1_270;
	mov.f64 	%fd7397, 0d0000000000000000;
	mov.b32 	%r6439, 0;
$L__BB1_255:
	setp.neu.f64 	%p531, %fd292, 0d0000000000000000;
	setp.lt.s32 	%p532, %r86, 0;
	mul.wide.u32 	%rd343, %r6439, 8;
	add.s64 	%rd38, %rd242, %rd343;
	ld.f64 	%fd295, [%rd38];
	add.s32 	%r1243, %r6439, 1;
	cvt.rn.f64.u32 	%fd296, %r1243;
	{
	.reg .b32 %temp; 
	mov.b64 	{%temp, %r88}, %fd296;
	}
	shr.u32 	%r1244, %r88, 20;
	and.b32  	%r1245, %r1244, 2047;
	add.s32 	%r1246, %r1245, -1012;
	mov.b64 	%rd344, %fd296;
	shl.b64 	%rd345, %rd344, %r1246;
	setp.eq.s64 	%p533, %rd345, -9223372036854775808;
	{ // callseq 192, 0
	.param .b64 param0;
	st.param.f64 	[param0], %fd293;
	.param .b64 param1;
	st.param.f64 	[param1], %fd296;
	.param .b64 retval0;
	call.uni (retval0), 
	__internal_accurate_pow, 
	(
	param0, 
	param1
	);
	ld.param.f64 	%fd3805, [retval0];
	} // callseq 192
	and.pred  	%p27, %p532, %p533;
	neg.f64 	%fd3807, %fd3805;
	selp.f64 	%fd7394, %fd3807, %fd3805, %p27;
	@%p531 bra 	$L__BB1_257;
	setp.eq.s64 	%p534, %rd345, -9223372036854775808;
	selp.b32 	%r1247, %r86, 0, %p534;
	setp.lt.s32 	%p535, %r88, 0;
	or.b32  	%r1248, %r1247, 2146435072;
	selp.b32 	%r1249, %r1248, %r1247, %p535;
	mov.b32 	%r1250, 0;
	mov.b64 	%fd7394, {%r1250, %r1249};
$L__BB1_257:
	add.f64 	%fd3808, %fd292, %fd296;
	{
	.reg .b32 %temp; 
	mov.b64 	{%temp, %r1251}, %fd3808;
	}
	and.b32  	%r1252, %r1251, 2146435072;
	setp.ne.s32 	%p536, %r1252, 2146435072;
	@%p536 bra 	$L__BB1_262;
	setp.num.f64 	%p537, %fd292, %fd292;
	@%p537 bra 	$L__BB1_260;
	add.rn.f64 	%fd7394, %fd292, %fd296;
	bra.uni 	$L__BB1_262;
$L__BB1_260:
	setp.neu.f64 	%p538, %fd293, 0d7FF0000000000000;
	@%p538 bra 	$L__BB1_262;
	setp.lt.s32 	%p539, %r88, 0;
	selp.b32 	%r1253, 0, 2146435072, %p539;
	and.b32  	%r1254, %r88, 2147483647;
	setp.ne.s32 	%p540, %r1254, 1071644672;
	or.b32  	%r1255, %r1253, -2147483648;
	selp.b32 	%r1256, %r1255, %r1253, %p540;
	selp.b32 	%r1257, %r1256, %r1253, %p27;
	mov.b32 	%r1258, 0;
	mov.b64 	%fd7394, {%r1258, %r1257};
$L__BB1_262:
	setp.eq.f64 	%p541, %fd292, 0d3FF0000000000000;
	setp.neu.f64 	%p542, %fd292, 0d0000000000000000;
	setp.lt.s32 	%p543, %r86, 0;
	selp.f64 	%fd3809, 0d3FF0000000000000, %fd7394, %p541;
	div.rn.f64 	%fd3810, %fd295, %fd296;
	fma.rn.f64 	%fd303, %fd3810, %fd3809, %fd7397;
	ld.f64 	%fd304, [%rd38+8];
	add.s32 	%r6439, %r6439, 2;
	cvt.rn.f64.u32 	%fd305, %r6439;
	{
	.reg .b32 %temp; 
	mov.b64 	{%temp, %r90}, %fd305;
	}
	shr.u32 	%r1259, %r90, 20;
	and.b32  	%r1260, %r1259, 2047;
	add.s32 	%r1261, %r1260, -1012;
	mov.b64 	%rd346, %fd305;
	shl.b64 	%rd347, %rd346, %r1261;
	setp.eq.s64 	%p544, %rd347, -9223372036854775808;
	{ // callseq 193, 0
	.param .b64 param0;
	st.param.f64 	[param0], %fd293;
	.param .b64 param1;
	st.param.f64 	[param1], %fd305;
	.param .b64 retval0;
	call.uni (retval0), 
	__internal_accurate_pow, 
	(
	param0, 
	param1
	);
	ld.param.f64 	%fd3811, [retval0];
	} // callseq 193
	and.pred  	%p28, %p543, %p544;
	neg.f64 	%fd3813, %fd3811;
	selp.f64 	%fd7396, %fd3813, %fd3811, %p28;
	@%p542 bra 	$L__BB1_264;
	setp.eq.s64 	%p545, %rd347, -9223372036854775808;
	selp.b32 	%r1262, %r86, 0, %p545;
	setp.lt.s32 	%p546, %r90, 0;
	or.b32  	%r1263, %r1262, 2146435072;
	selp.b32 	%r1264, %r1263, %r1262, %p546;
	mov.b32 	%r1265, 0;
	mov.b64 	%fd7396, {%r1265, %r1264};
$L__BB1_264:
	add.f64 	%fd3814, %fd292, %fd305;
	{
	.reg .b32 %temp; 
	mov.b64 	{%temp, %r1266}, %fd3814;
	}
	and.b32  	%r1267, %r1266, 2146435072;
	setp.ne.s32 	%p547, %r1267, 2146435072;
	@%p547 bra 	$L__BB1_269;
	setp.nan.f64 	%p548, %fd292, %fd292;
	@%p548 bra 	$L__BB1_268;
	setp.neu.f64 	%p549, %fd293, 0d7FF0000000000000;
	@%p549 bra 	$L__BB1_269;
	setp.lt.s32 	%p550, %r90, 0;
	selp.b32 	%r1268, 0, 2146435072, %p550;
	and.b32  	%r1269, %r90, 2147483647;
	setp.ne.s32 	%p551, %r1269, 1071644672;
	or.b32  	%r1270, %r1268, -2147483648;
	selp.b32 	%r1271, %r1270, %r1268, %p551;
	selp.b32 	%r1272, %r1271, %r1268, %p28;
	mov.b32 	%r1273, 0;
	mov.b64 	%fd7396, {%r1273, %r1272};
	bra.uni 	$L__BB1_269;
$L__BB1_268:
	add.rn.f64 	%fd7396, %fd292, %fd305;
$L__BB1_269:
	setp.eq.f64 	%p552, %fd292, 0d3FF0000000000000;
	selp.f64 	%fd3815, 0d3FF0000000000000, %fd7396, %p552;
	div.rn.f64 	%fd3816, %fd304, %fd305;
	fma.rn.f64 	%fd7397, %fd3816, %fd3815, %fd303;
	setp.ne.s32 	%p553, %r6439, %r76;
	mov.u32 	%r6440, %r76;
	@%p553 bra 	$L__BB1_255;
$L__BB1_270:
	setp.eq.s32 	%p554, %r78, 0;
	@%p554 bra 	$L__BB1_279;
	setp.neu.f64 	%p555, %fd292, 0d0000000000000000;
	setp.lt.s32 	%p556, %r86, 0;
	mul.wide.u32 	%rd348, %r6440, 8;
	add.s64 	%rd349, %rd242, %rd348;
	ld.f64 	%fd315, [%rd349];
	add.s32 	%r1274, %r6440, 1;
	cvt.rn.f64.u32 	%fd316, %r1274;
	{
	.reg .b32 %temp; 
	mov.b64 	{%temp, %r92}, %fd316;
	}
	shr.u32 	%r1275, %r92, 20;
	and.b32  	%r1276, %r1275, 2047;
	add.s32 	%r1277, %r1276, -1012;
	mov.b64 	%rd350, %fd316;
	shl.b64 	%rd351, %rd350, %r1277;
	setp.eq.s64 	%p557, %rd351, -9223372036854775808;
	{ // callseq 194, 0
	.param .b64 param0;
	st.param.f64 	[param0], %fd293;
	.param .b64 param1;
	st.param.f64 	[param1], %fd316;
	.param .b64 retval0;
	call.uni (retval0), 
	__internal_accurate_pow, 
	(
	param0, 
	param1
	);
	ld.param.f64 	%fd3817, [retval0];
	} // callseq 194
	and.pred  	%p29, %p556, %p557;
	neg.f64 	%fd3819, %fd3817;
	selp.f64 	%fd7400, %fd3819, %fd3817, %p29;
	@%p555 bra 	$L__BB1_273;
	setp.eq.s64 	%p558, %rd351, -9223372036854775808;
	selp.b32 	%r1278, %r86, 0, %p558;
	setp.lt.s32 	%p559, %r92, 0;
	or.b32  	%r1279, %r1278, 2146435072;
	selp.b32 	%r1280, %r1279, %r1278, %p559;
	mov.b32 	%r1281, 0;
	mov.b64 	%fd7400, {%r1281, %r1280};
$L__BB1_273:
	add.f64 	%fd3820, %fd292, %fd316;
	{
	.reg .b32 %temp; 
	mov.b64 	{%temp, %r1282}, %fd3820;
	}
	and.b32  	%r1283, %r1282, 2146435072;
	setp.ne.s32 	%p560, %r1283, 2146435072;
	@%p560 bra 	$L__BB1_278;
	setp.nan.f64 	%p561, %fd292, %fd292;
	@%p561 bra 	$L__BB1_277;
	setp.neu.f64 	%p562, %fd293, 0d7FF0000000000000;
	@%p562 bra 	$L__BB1_278;
	setp.lt.s32 	%p563, %r92, 0;
	selp.b32 	%r1284, 0, 2146435072, %p563;
	and.b32  	%r1285, %r92, 2147483647;
	setp.ne.s32 	%p564, %r1285, 1071644672;
	or.b32  	%r1286, %r1284, -2147483648;
	selp.b32 	%r1287, %r1286, %r1284, %p564;
	selp.b32 	%r1288, %r1287, %r1284, %p29;
	mov.b32 	%r1289, 0;
	mov.b64 	%fd7400, {%r1289, %r1288};
	bra.uni 	$L__BB1_278;
$L__BB1_277:
	add.rn.f64 	%fd7400, %fd292, %fd316;
$L__BB1_278:
	setp.eq.f64 	%p565, %fd292, 0d3FF0000000000000;
	selp.f64 	%fd3821, 0d3FF0000000000000, %fd7400, %p565;
	div.rn.f64 	%fd3822, %fd315, %fd316;
	fma.rn.f64 	%fd7397, %fd3822, %fd3821, %fd7397;
$L__BB1_279:
	add.f64 	%fd7402, %fd255, %fd7397;
$L__BB1_280:
	setp.geu.f64 	%p603, %fd253, %fd257;
	sub.f64 	%fd327, %fd7799, %fd7402;
	@%p603 bra 	$L__BB1_309;
	ld.param.u32 	%r6246, [_Z13distributor_PdPdS_S_iii_param_5];
	setp.lt.s32 	%p641, %r6246, 1;
	sub.f64 	%fd328, %fd257, %fd253;
	mov.f64 	%fd7408, 0d0000000000000000;
	@%p641 bra 	$L__BB1_308;
	setp.eq.s32 	%p642, %r77, 0;
	{
	.reg .b32 %temp; 
	mov.b64 	{%temp, %r93}, %fd328;
	}
	abs.f64 	%fd329, %fd328;
	mov.f64 	%fd7408, 0d0000000000000000;
	mov.b32 	%r6442, 0;
	@%p642 bra 	$L__BB1_299;
	mov.f64 	%fd7408, 0d0000000000000000;
	mov.b32 	%r6441, 0;
$L__BB1_284:
	setp.neu.f64 	%p643, %fd328, 0d0000000000000000;
	setp.lt.s32 	%p644, %r93, 0;
	mul.wide.u32 	%rd370, %r6441, 8;
	add.s64 	%rd42, %rd242, %rd370;
	ld.f64 	%fd331, [%rd42];
	add.s32 	%r1390, %r6441, 1;
	cvt.rn.f64.u32 	%fd332, %r1390;
	{
	.reg .b32 %temp; 
	mov.b64 	{%temp, %r95}, %fd332;
	}
	shr.u32 	%r1391, %r95, 20;
	and.b32  	%r1392, %r1391, 2047;
	add.s32 	%r1393, %r1392, -1012;
	mov.b64 	%rd371, %fd332;
	shl.b64 	%rd372, %rd371, %r1393;
	setp.eq.s64 	%p645, %rd372, -9223372036854775808;
	{ // callseq 201, 0
	.param .b64 param0;
	st.param.f64 	[param0], %fd329;
	.param .b64 param1;
	st.param.f64 	[param1], %fd332;
	.param .b64 retval0;
	call.uni (retval0), 
	__internal_accurate_pow, 
	(
	param0, 
	param1
	);
	ld.param.f64 	%fd3871, [retval0];
	} // callseq 201
	and.pred  	%p30, %p644, %p645;
	neg.f64 	%fd3873, %fd3871;
	selp.f64 	%fd7405, %fd3873, %fd3871, %p30;
	@%p643 bra 	$L__BB1_286;
	setp.eq.s64 	%p646, %rd372, -9223372036854775808;
	selp.b32 	%r1394, %r93, 0, %p646;
	setp.lt.s32 	%p647, %r95, 0;
	or.b32  	%r1395, %r1394, 2146435072;
	selp.b32 	%r1396, %r1395, %r1394, %p647;
	mov.b32 	%r1397, 0;
	mov.b64 	%fd7405, {%r1397, %r1396};
$L__BB1_286:
	add.f64 	%fd3874, %fd328, %fd332;
	{
	.reg .b32 %temp; 
	mov.b64 	{%temp, %r1398}, %fd3874;
	}
	and.b32  	%r1399, %r1398, 2146435072;
	setp.ne.s32 	%p648, %r1399, 2146435072;
	@%p648 bra 	$L__BB1_291;
	setp.num.f64 	%p649, %fd328, %fd328;
	@%p649 bra 	$L__BB1_289;
	add.rn.f64 	%fd7405, %fd328, %fd332;
	bra.uni 	$L__BB1_291;
$L__BB1_289:
	setp.neu.f64 	%p650, %fd329, 0d7FF0000000000000;
	@%p650 bra 	$L__BB1_291;
	setp.lt.s32 	%p651, %r95, 0;
	selp.b32 	%r1400, 0, 2146435072, %p651;
	and.b32  	%r1401, %r95, 2147483647;
	setp.ne.s32 	%p652, %r1401, 1071644672;
	or.b32  	%r1402, %r1400, -2147483648;
	selp.b32 	%r1403, %r1402, %r1400, %p652;
	selp.b32 	%r1404, %r1403, %r1400, %p30;
	mov.b32 	%r1405, 0;
	mov.b64 	%fd7405, {%r1405, %r1404};
$L__BB1_291:
	setp.eq.f64 	%p653, %fd328, 0d3FF0000000000000;
	setp.neu.f64 	%p654, %fd328, 0d0000000000000000;
	setp.lt.s32 	%p655, %r93, 0;
	selp.f64 	%fd3875, 0d3FF0000000000000, %fd7405, %p653;
	div.rn.f64 	%fd3876, %fd331, %fd332;
	fma.rn.f64 	%fd339, %fd3876, %fd3875, %fd7408;
	ld.f64 	%fd340, [%rd42+8];
	add.s32 	%r6441, %r6441, 2;
	cvt.rn.f64.u32 	%fd341, %r6441;
	{
	.reg .b32 %temp; 
	mov.b64 	{%temp, %r97}, %fd341;
	}
	shr.u32 	%r1406, %r97, 20;
	and.b32  	%r1407, %r1406, 2047;
	add.s32 	%r1408, %r1407, -1012;
	mov.b64 	%rd373, %fd341;
	shl.b64 	%rd374, %rd373, %r1408;
	setp.eq.s64 	%p656, %rd374, -9223372036854775808;
	{ // callseq 202, 0
	.param .b64 param0;
	st.param.f64 	[param0], %fd329;
	.param .b64 param1;
	st.param.f64 	[param1], %fd341;
	.param .b64 retval0;
	call.uni (retval0), 
	__internal_accurate_pow, 
	(
	param0, 
	param1
	);
	ld.param.f64 	%fd3877, [retval0];
	} // callseq 202
	and.pred  	%p31, %p655, %p656;
	neg.f64 	%fd3879, %fd3877;
	selp.f64 	%fd7407, %fd3879, %fd3877, %p31;
	@%p654 bra 	$L__BB1_293;
	setp.eq.s64 	%p657, %rd374, -9223372036854775808;
	selp.b32 	%r1409, %r93, 0, %p657;
	setp.lt.s32 	%p658, %r97, 0;
	or.b32  	%r1410, %r1409, 2146435072;
	selp.b32 	%r1411, %r1410, %r1409, %p658;
	mov.b32 	%r1412, 0;
	mov.b64 	%fd7407, {%r1412, %r1411};
$L__BB1_293:
	add.f64 	%fd3880, %fd328, %fd341;
	{
	.reg .b32 %temp; 
	mov.b64 	{%temp, %r1413}, %fd3880;
	}
	and.b32  	%r1414, %r1413, 2146435072;
	setp.ne.s32 	%p659, %r1414, 2146435072;
	@%p659 bra 	$L__BB1_298;
	setp.nan.f64 	%p660, %fd328, %fd328;
	@%p660 bra 	$L__BB1_297;
	setp.neu.f64 	%p661, %fd329, 0d7FF0000000000000;
	@%p661 bra 	$L__BB1_298;
	setp.lt.s32 	%p662, %r97, 0;
	selp.b32 	%r1415, 0, 2146435072, %p662;
	and.b32  	%r1416, %r97, 2147483647;
	setp.ne.s32 	%p663, %r1416, 1071644672;
	or.b32  	%r1417, %r1415, -2147483648;
	selp.b32 	%r1418, %r1417, %r1415, %p663;
	selp.b32 	%r1419, %r1418, %r1415, %p31;
	mov.b32 	%r1420, 0;
	mov.b64 	%fd7407, {%r1420, %r1419};
	bra.uni 	$L__BB1_298;
$L__BB1_297:
	add.rn.f64 	%fd7407, %fd328, %fd341;
$L__BB1_298:
	setp.eq.f64 	%p664, %fd328, 0d3FF0000000000000;
	selp.f64 	%fd3881, 0d3FF0000000000000, %fd7407, %p664;
	div.rn.f64 	%fd3882, %fd340, %fd341;
	fma.rn.f64 	%fd7408, %fd3882, %fd3881, %fd339;
	setp.ne.s32 	%p665, %r6441, %r76;
	mov.u32 	%r6442, %r76;
	@%p665 bra 	$L__BB1_284;
$L__BB1_299:
	setp.eq.s32 	%p666, %r78, 0;
	@%p666 bra 	$L__BB1_308;
	setp.neu.f64 	%p667, %fd328, 0d0000000000000000;
	setp.lt.s32 	%p668, %r93, 0;
	mul.wide.u32 	%rd375, %r6442, 8;
	add.s64 	%rd376, %rd242, %rd375;
	ld.f64 	%fd351, [%rd376];
	add.s32 	%r1421, %r6442, 1;
	cvt.rn.f64.u32 	%fd352, %r1421;
	{
	.reg .b32 %temp; 
	mov.b64 	{%temp, %r99}, %fd352;
	}
	shr.u32 	%r1422, %r99, 20;
	and.b32  	%r1423, %r1422, 2047;
	add.s32 	%r1424, %r1423, -1012;
	mov.b64 	%rd377, %fd352;
	shl.b64 	%rd378, %rd377, %r1424;
	setp.eq.s64 	%p669, %rd378, -9223372036854775808;
	{ // callseq 203, 0
	.param .b64 param0;
	st.param.f64 	[param0], %fd329;
	.param .b64 param1;
	st.param.f64 	[param1], %fd352;
	.param .b64 retval0;
	call.uni (retval0), 
	__internal_accurate_pow, 
	(
	param0, 
	param1
	);
	ld.param.f64 	%fd3883, [retval0];
	} // callseq 203
	and.pred  	%p32, %p668, %p669;
	neg.f64 	%fd3885, %fd3883;
	selp.f64 	%fd7411, %fd3885, %fd3883, %p32;
	@%p667 bra 	$L__BB1_302;
	setp.eq.s64 	%p670, %rd378, -9223372036854775808;
	selp.b32 	%r1425, %r93, 0, %p670;
	setp.lt.s32 	%p671, %r99, 0;
	or.b32  	%r1426, %r1425, 2146435072;
	selp.b32 	%r1427, %r1426, %r1425, %p671;
	mov.b32 	%r1428, 0;
	mov.b64 	%fd7411, {%r1428, %r1427};
$L__BB1_302:
	add.f64 	%fd3886, %fd328, %fd352;
	{
	.reg .b32 %temp; 
	mov.b64 	{%temp, %r1429}, %fd3886;
	}
	and.b32  	%r1430, %r1429, 2146435072;
	setp.ne.s32 	%p672, %r1430, 2146435072;
	@%p672 bra 	$L__BB1_307;
	setp.nan.f64 	%p673, %fd328, %fd328;
	@%p673 bra 	$L__BB1_306;
	setp.neu.f64 	%p674, %fd329, 0d7FF0000000000000;
	@%p674 bra 	$L__BB1_307;
	setp.lt.s32 	%p675, %r99, 0;
	selp.b32 	%r1431, 0, 2146435072, %p675;
	and.b32  	%r1432, %r99, 2147483647;
	setp.ne.s32 	%p676, %r1432, 1071644672;
	or.b32  	%r1433, %r1431, -2147483648;
	selp.b32 	%r1434, %r1433, %r1431, %p676;
	selp.b32 	%r1435, %r1434, %r1431, %p32;
	mov.b32 	%r1436, 0;
	mov.b64 	%fd7411, {%r1436, %r1435};
	bra.uni 	$L__BB1_307;
$L__BB1_306:
	add.rn.f64 	%fd7411, %fd328, %fd352;
$L__BB1_307:
	setp.eq.f64 	%p677, %fd328, 0d3FF0000000000000;
	selp.f64 	%fd3887, 0d3FF0000000000000, %fd7411, %p677;
	div.rn.f64 	%fd3888, %fd351, %fd352;
	fma.rn.f64 	%fd7408, %fd3888, %fd3887, %fd7408;
$L__BB1_308:
	sub.f64 	%fd7423, %fd255, %fd7408;
	bra.uni 	$L__BB1_337;
$L__BB1_309:
	ld.param.u32 	%r6245, [_Z13distributor_PdPdS_S_iii_param_5];
	setp.lt.s32 	%p604, %r6245, 1;
	sub.f64 	%fd362, %fd253, %fd257;
	mov.f64 	%fd7418, 0d0000000000000000;
	@%p604 bra 	$L__BB1_336;
	setp.eq.s32 	%p605, %r77, 0;
	{
	.reg .b32 %temp; 
	mov.b64 	{%temp, %r100}, %fd362;
	}
	abs.f64 	%fd363, %fd362;
	mov.f64 	%fd7418, 0d0000000000000000;
	mov.b32 	%r6444, 0;
	@%p605 bra 	$L__BB1_327;
	mov.f64 	%fd7418, 0d0000000000000000;
	mov.b32 	%r6443, 0;
$L__BB1_312:
	setp.neu.f64 	%p606, %fd362, 0d0000000000000000;
	setp.lt.s32 	%p607, %r100, 0;
	mul.wide.u32 	%rd361, %r6443, 8;
	add.s64 	%rd46, %rd242, %rd361;
	ld.f64 	%fd365, [%rd46];
	add.s32 	%r1341, %r6443, 1;
	cvt.rn.f64.u32 	%fd366, %r1341;
	{
	.reg .b32 %temp; 
	mov.b64 	{%temp, %r102}, %fd366;
	}
	shr.u32 	%r1342, %r102, 20;
	and.b32  	%r1343, %r1342, 2047;
	add.s32 	%r1344, %r1343, -1012;
	mov.b64 	%rd362, %fd366;
	shl.b64 	%rd363, %rd362, %r1344;
	setp.eq.s64 	%p608, %rd363, -9223372036854775808;
	{ // callseq 198, 0
	.param .b64 param0;
	st.param.f64 	[param0], %fd363;
	.param .b64 param1;
	st.param.f64 	[param1], %fd366;
	.param .b64 retval0;
	call.uni (retval0), 
	__internal_accurate_pow, 
	(
	param0, 
	param1
	);
	ld.param.f64 	%fd3849, [retval0];
	} // callseq 198
	and.pred  	%p33, %p607, %p608;
	neg.f64 	%fd3851, %fd3849;
	selp.f64 	%fd7415, %fd3851, %fd3849, %p33;
	@%p606 bra 	$L__BB1_314;
	setp.eq.s64 	%p609, %rd363, -9223372036854775808;
	selp.b32 	%r1345, %r100, 0, %p609;
	setp.lt.s32 	%p610, %r102, 0;
	or.b32  	%r1346, %r1345, 2146435072;
	selp.b32 	%r1347, %r1346, %r1345, %p610;
	mov.b32 	%r1348, 0;
	mov.b64 	%fd7415, {%r1348, %r1347};
$L__BB1_314:
	add.f64 	%fd3852, %fd362, %fd366;
	{
	.reg .b32 %temp; 
	mov.b64 	{%temp, %r1349}, %fd3852;
	}
	and.b32  	%r1350, %r1349, 2146435072;
	setp.ne.s32 	%p611, %r1350, 2146435072;
	@%p611 bra 	$L__BB1_319;
	setp.num.f64 	%p612, %fd362, %fd362;
	@%p612 bra 	$L__BB1_317;
	add.rn.f64 	%fd7415, %fd362, %fd366;
	bra.uni 	$L__BB1_319;
$L__BB1_317:
	setp.neu.f64 	%p613, %fd363, 0d7FF0000000000000;
	@%p613 bra 	$L__BB1_319;
	setp.lt.s32 	%p614, %r102, 0;
	selp.b32 	%r1351, 0, 2146435072, %p614;
	and.b32  	%r1352, %r102, 2147483647;
	setp.ne.s32 	%p615, %r1352, 1071644672;
	or.b32  	%r1353, %r1351, -2147483648;
	selp.b32 	%r1354, %r1353, %r1351, %p615;
	selp.b32 	%r1355, %r1354, %r1351, %p33;
	mov.b32 	%r1356, 0;
	mov.b64 	%fd7415, {%r1356, %r1355};
$L__BB1_319:
	setp.eq.f64 	%p616, %fd362, 0d3FF0000000000000;
	setp.neu.f64 	%p617, %fd362, 0d0000000000000000;
	setp.lt.s32 	%p618, %r100, 0;
	selp.f64 	%fd3853, 0d3FF0000000000000, %fd7415, %p616;
	div.rn.f64 	%fd3854, %fd365, %fd366;
	fma.rn.f64 	%fd373, %fd3854, %fd3853, %fd7418;
	ld.f64 	%fd374, [%rd46+8];
	add.s32 	%r6443, %r6443, 2;
	cvt.rn.f64.u32 	%fd375, %r6443;
	{
	.reg .b32 %temp; 
	mov.b64 	{%temp, %r104}, %fd375;
	}
	shr.u32 	%r1357, %r104, 20;
	and.b32  	%r1358, %r1357, 2047;
	add.s32 	%r1359, %r1358, -1012;
	mov.b64 	%rd364, %fd375;
	shl.b64 	%rd365, %rd364, %r1359;
	setp.eq.s64 	%p619, %rd365, -9223372036854775808;
	{ // callseq 199, 0
	.param .b64 param0;
	st.param.f64 	[param0], %fd363;
	.param .b64 param1;
	st.param.f64 	[param1], %fd375;
	.param .b64 retval0;
	call.uni (retval0), 
	__internal_accurate_pow, 
	(
	param0, 
	param1
	);
	ld.param.f64 	%fd3855, [retval0];
	} // callseq 199
	and.pred  	%p34, %p618, %p619;
	neg.f64 	%fd3857, %fd3855;
	selp.f64 	%fd7417, %fd3857, %fd3855, %p34;
	@%p617 bra 	$L__BB1_321;
	setp.eq.s64 	%p620, %rd365, -9223372036854775808;
	selp.b32 	%r1360, %r100, 0, %p620;
	setp.lt.s32 	%p621, %r104, 0;
	or.b32  	%r1361, %r1360, 2146435072;
	selp.b32 	%r1362, %r1361, %r1360, %p621;
	mov.b32 	%r1363, 0;
	mov.b64 	%fd7417, {%r1363, %r1362};
$L__BB1_321:
	add.f64 	%fd3858, %fd362, %fd375;
	{
	.reg .b32 %temp; 
	mov.b64 	{%temp, %r1364}, %fd3858;
	}
	and.b32  	%r1365, %r1364, 2146435072;
	setp.ne.s32 	%p622, %r1365, 2146435072;
	@%p622 bra 	$L__BB1_326;
	setp.nan.f64 	%p623, %fd362, %fd362;
	@%p623 bra 	$L__BB1_325;
	setp.neu.f64 	%p624, %fd363, 0d7FF0000000000000;
	@%p624 bra 	$L__BB1_326;
	setp.lt.s32 	%p625, %r104, 0;
	selp.b32 	%r1366, 0, 2146435072, %p625;
	and.b32  	%r1367, %r104, 2147483647;
	setp.ne.s32 	%p626, %r1367, 1071644672;
	or.b32  	%r1368, %r1366, -2147483648;
	selp.b32 	%r1369, %r1368, %r1366, %p626;
	selp.b32 	%r1370, %r1369, %r1366, %p34;
	mov.b32 	%r1371, 0;
	mov.b64 	%fd7417, {%r1371, %r1370};
	bra.uni 	$L__BB1_326;
$L__BB1_325:
	add.rn.f64 	%fd7417, %fd362, %fd375;
$L__BB1_326:
	setp.eq.f64 	%p627, %fd362, 0d3FF0000000000000;
	selp.f64 	%fd3859, 0d3FF0000000000000, %fd7417, %p627;
	div.rn.f64 	%fd3860, %fd374, %fd375;
	fma.rn.f64 	%fd7418, %fd3860, %fd3859, %fd373;
	setp.ne.s32 	%p628, %r6443, %r76;
	mov.u32 	%r6444, %r76;
	@%p628 bra 	$L__BB1_312;
$L__BB1_327:
	setp.eq.s32 	%p629, %r78, 0;
	@%p629 bra 	$L__BB1_336;
	setp.neu.f64 	%p630, %fd362, 0d0000000000000000;
	setp.lt.s32 	%p631, %r100, 0;
	mul.wide.u32 	%rd366, %r6444, 8;
	add.s64 	%rd367, %rd242, %rd366;
	ld.f64 	%fd385, [%rd367];
	add.s32 	%r1372, %r6444, 1;
	cvt.rn.f64.u32 	%fd386, %r1372;
	{
	.reg .b32 %temp; 
	mov.b64 	{%temp, %r106}, %fd386;
	}
	shr.u32 	%r1373, %r106, 20;
	and.b32  	%r1374, %r1373, 2047;
	add.s32 	%r1375, %r1374, -1012;
	mov.b64 	%rd368, %fd386;
	shl.b64 	%rd369, %rd368, %r1375;
	setp.eq.s64 	%p632, %rd369, -9223372036854775808;
	{ // callseq 200, 0
	.param .b64 param0;
	st.param.f64 	[param0], %fd363;
	.param .b64 param1;
	st.param.f64 	[param1], %fd386;
	.param .b64 retval0;
	call.uni (retval0), 
	__internal_accurate_pow, 
	(
	param0, 
	param1
	);
	ld.param.f64 	%fd3861, [retval0];
	} // callseq 200
	and.pred  	%p35, %p631, %p632;
	neg.f64 	%fd3863, %fd3861;
	selp.f64 	%fd7421, %fd3863, %fd3861, %p35;
	@%p630 bra 	$L__BB1_330;
	setp.eq.s64 	%p633, %rd369, -9223372036854775808;
	selp.b32 	%r1376, %r100, 0, %p633;
	setp.lt.s32 	%p634, %r106, 0;
	or.b32  	%r1377, %r1376, 2146435072;
	selp.b32 	%r1378, %r1377, %r1376, %p634;
	mov.b32 	%r1379, 0;
	mov.b64 	%fd7421, {%r1379, %r1378};
$L__BB1_330:
	add.f64 	%fd3864, %fd362, %fd386;
	{
	.reg .b32 %temp; 
	mov.b64 	{%temp, %r1380}, %fd3864;
	}
	and.b32  	%r1381, %r1380, 2146435072;
	setp.ne.s32 	%p635, %r1381, 2146435072;
	@%p635 bra 	$L__BB1_335;
	setp.nan.f64 	%p636, %fd362, %fd362;
	@%p636 bra 	$L__BB1_334;
	setp.neu.f64 	%p637, %fd363, 0d7FF0000000000000;
	@%p637 bra 	$L__BB1_335;
	setp.lt.s32 	%p638, %r106, 0;
	selp.b32 	%r1382, 0, 2146435072, %p638;
	and.b32  	%r1383, %r106, 2147483647;
	setp.ne.s32 	%p639, %r1383, 1071644672;
	or.b32  	%r1384, %r1382, -2147483648;
	selp.b32 	%r1385, %r1384, %r1382, %p639;
	selp.b32 	%r1386, %r1385, %r1382, %p35;
	mov.b32 	%r1387, 0;
	mov.b64 	%fd7421, {%r1387, %r1386};
	bra.uni 	$L__BB1_335;
$L__BB1_334:
	add.rn.f64 	%fd7421, %fd362, %fd386;
$L__BB1_335:
	setp.eq.f64 	%p640, %fd362, 0d3FF0000000000000;
	selp.f64 	%fd3865, 0d3FF0000000000000, %fd7421, %p640;
	div.rn.f64 	%fd3866, %fd385, %fd386;
	fma.rn.f64 	%fd7418, %fd3866, %fd3865, %fd7418;
$L__BB1_336:
	add.f64 	%fd7423, %fd255, %fd7418;
$L__BB1_337:
	setp.lt.s32 	%p678, %r75, 0;
	selp.b32 	%r107, 0, 2146435072, %p678;
	or.b32  	%r108, %r107, -2147483648;
	and.b32  	%r109, %r75, 2146435072;
	setp.eq.s32 	%p679, %r109, 1062207488;
	sub.f64 	%fd397, %fd7799, %fd7423;
	{
	.reg .b32 %temp; 
	mov.b64 	{%temp, %r110}, %fd397;
	}
	abs.f64 	%fd398, %fd397;
	{ // callseq 204, 0
	.param .b64 param0;
	st.param.f64 	[param0], %fd398;
	.param .b64 param1;
	st.param.f64 	[param1], 0d4000000000000000;
	.param .b64 retval0;
	call.uni (retval0), 
	__internal_accurate_pow, 
	(
	param0, 
	param1
	);
	ld.param.f64 	%fd3889, [retval0];
	} // callseq 204
	setp.lt.s32 	%p680, %r110, 0;
	neg.f64 	%fd3891, %fd3889;
	selp.f64 	%fd3892, %fd3891, %fd3889, %p679;
	selp.f64 	%fd3893, %fd3892, %fd3889, %p680;
	setp.eq.f64 	%p681, %fd397, 0d0000000000000000;
	selp.b32 	%r1437, %r110, 0, %p679;
	or.b32  	%r1438, %r1437, 2146435072;
	selp.b32 	%r1439, %r1438, %r1437, %p678;
	mov.b32 	%r1440, 0;
	mov.b64 	%fd3894, {%r1440, %r1439};
	selp.f64 	%fd7424, %fd3894, %fd3893, %p681;
	add.f64 	%fd3895, %fd397, 0d4000000000000000;
	{
	.reg .b32 %temp; 
	mov.b64 	{%temp, %r1441}, %fd3895;
	}
	and.b32  	%r1442, %r1441, 2146435072;
	setp.ne.s32 	%p682, %r1442, 2146435072;
	@%p682 bra 	$L__BB1_342;
	setp.num.f64 	%p683, %fd397, %fd397;
	@%p683 bra 	$L__BB1_340;
	mov.f64 	%fd3896, 0d4000000000000000;
	add.rn.f64 	%fd7424, %fd397, %fd3896;
	bra.uni 	$L__BB1_342;
$L__BB1_340:
	setp.neu.f64 	%p684, %fd398, 0d7FF0000000000000;
	@%p684 bra 	$L__BB1_342;
	setp.lt.s32 	%p685, %r110, 0;
	selp.b32 	%r1443, %r108, %r107, %p23;
	selp.b32 	%r1444, %r1443, %r107, %p685;
	mov.b32 	%r1445, 0;
	mov.b64 	%fd7424, {%r1445, %r1444};
$L__BB1_342:
	setp.lt.s32 	%p686, %r75, 0;
	setp.eq.s32 	%p687, %r109, 1062207488;
	setp.eq.f64 	%p689, %fd397, 0d3FF0000000000000;
	selp.f64 	%fd403, 0d3FF0000000000000, %fd7424, %p689;
	{
	.reg .b32 %temp; 
	mov.b64 	{%temp, %r111}, %fd7797;
	}
	abs.f64 	%fd404, %fd7797;
	{ // callseq 205, 0
	.param .b64 param0;
	st.param.f64 	[param0], %fd404;
	.param .b64 param1;
	st.param.f64 	[param1], 0d4000000000000000;
	.param .b64 retval0;
	call.uni (retval0), 
	__internal_accurate_pow, 
	(
	param0, 
	param1
	);
	ld.param.f64 	%fd3897, [retval0];
	} // callseq 205
	setp.lt.s32 	%p690, %r111, 0;
	neg.f64 	%fd3899, %fd3897;
	selp.f64 	%fd3900, %fd3899, %fd3897, %p687;
	selp.f64 	%fd3901, %fd3900, %fd3897, %p690;
	setp.eq.f64 	%p691, %fd7797, 0d0000000000000000;
	selp.b32 	%r1446, %r111, 0, %p687;
	or.b32  	%r1447, %r1446, 2146435072;
	selp.b32 	%r1448, %r1447, %r1446, %p686;
	mov.b32 	%r1449, 0;
	mov.b64 	%fd3902, {%r1449, %r1448};
	selp.f64 	%fd7449, %fd3902, %fd3901, %p691;
	add.f64 	%fd3903, %fd7797, 0d4000000000000000;
	{
	.reg .b32 %temp; 
	mov.b64 	{%temp, %r1450}, %fd3903;
	}
	and.b32  	%r112, %r1450, 2146435072;
	setp.ne.s32 	%p692, %r112, 2146435072;
	mov.f64 	%fd7425, %fd7449;
	@%p692 bra 	$L__BB1_347;
	setp.num.f64 	%p693, %fd7797, %fd7797;
	@%p693 bra 	$L__BB1_345;
	mov.f64 	%fd3904, 0d4000000000000000;
	add.rn.f64 	%fd7425, %fd7797, %fd3904;
	bra.uni 	$L__BB1_347;
$L__BB1_345:
	setp.neu.f64 	%p694, %fd404, 0d7FF0000000000000;
	mov.f64 	%fd7425, %fd7449;
	@%p694 bra 	$L__BB1_347;
	setp.lt.s32 	%p695, %r111, 0;
	selp.b32 	%r1451, %r108, %r107, %p23;
	selp.b32 	%r1452, %r1451, %r107, %p695;
	mov.b32 	%r1453, 0;
	mov.b64 	%fd7425, {%r1453, %r1452};
$L__BB1_347:
	setp.eq.f64 	%p696, %fd7797, 0d3FF0000000000000;
	selp.f64 	%fd3905, 0d3FF0000000000000, %fd7425, %p696;
	add.f64 	%fd409, %fd403, %fd3905;
	neg.f64 	%fd3906, %fd409;
	fma.rn.f64 	%fd3907, %fd409, 0dBFF71547652B82FE, 0d4338000000000000;
	{
	.reg .b32 %temp; 
	mov.b64 	{%r113, %temp}, %fd3907;
	}
	mov.f64 	%fd3908, 0dC338000000000000;
	add.rn.f64 	%fd3909, %fd3907, %fd3908;
	fma.rn.f64 	%fd3910, %fd3909, 0dBFE62E42FEFA39EF, %fd3906;
	fma.rn.f64 	%fd3911, %fd3909, 0dBC7ABC9E3B39803F, %fd3910;
	fma.rn.f64 	%fd3912, %fd3911, 0d3E5ADE1569CE2BDF, 0d3E928AF3FCA213EA;
	fma.rn.f64 	%fd3913, %fd3912, %fd3911, 0d3EC71DEE62401315;
	fma.rn.f64 	%fd3914, %fd3913, %fd3911, 0d3EFA01997C89EB71;
	fma.rn.f64 	%fd3915, %fd3914, %fd3911, 0d3F2A01A014761F65;
	fma.rn.f64 	%fd3916, %fd3915, %fd3911, 0d3F56C16C1852B7AF;
	fma.rn.f64 	%fd3917, %fd3916, %fd3911, 0d3F81111111122322;
	fma.rn.f64 	%fd3918, %fd3917, %fd3911, 0d3FA55555555502A1;
	fma.rn.f64 	%fd3919, %fd3918, %fd3911, 0d3FC5555555555511;
	fma.rn.f64 	%fd3920, %fd3919, %fd3911, 0d3FE000000000000B;
	fma.rn.f64 	%fd3921, %fd3920, %fd3911, 0d3FF0000000000000;
	fma.rn.f64 	%fd3922, %fd3921, %fd3911, 0d3FF0000000000000;
	{
	.reg .b32 %temp; 
	mov.b64 	{%r114, %temp}, %fd3922;
	}
	{
	.reg .b32 %temp; 
	mov.b64 	{%temp, %r115}, %fd3922;
	}
	shl.b32 	%r1454, %r113, 20;
	add.s32 	%r1455, %r1454, %r115;
	mov.b64 	%fd7426, {%r114, %r1455};
	{
	.reg .b32 %temp; 
	mov.b64 	{%temp, %r1456}, %fd3906;
	}
	mov.b32 	%f31, %r1456;
	abs.f32 	%f1, %f31;
	setp.lt.f32 	%p697, %f1, 0f4086232B;
	@%p697 bra 	$L__BB1_350;
	setp.gt.f64 	%p698, %fd409, 0d0000000000000000;
	mov.f64 	%fd3923, 0d7FF0000000000000;
	sub.f64 	%fd3924, %fd3923, %fd409;
	selp.f64 	%fd7426, 0d0000000000000000, %fd3924, %p698;
	setp.geu.f32 	%p699, %f1, 0f40874800;
	@%p699 bra 	$L__BB1_350;
	shr.u32 	%r1457, %r113, 31;
	add.s32 	%r1458, %r113, %r1457;
	shr.s32 	%r1459, %r1458, 1;
	shl.b32 	%r1460, %r1459, 20;
	add.s32 	%r1461, %r115, %r1460;
	mov.b64 	%fd3925, {%r114, %r1461};
	sub.s32 	%r1462, %r113, %r1459;
	shl.b32 	%r1463, %r1462, 20;
	add.s32 	%r1464, %r1463, 1072693248;
	mov.b32 	%r1465, 0;
	mov.b64 	%fd3926, {%r1465, %r1464};
	mul.f64 	%fd7426, %fd3926, %fd3925;
$L__BB1_350:
	setp.geu.f64 	%p700, %fd253, %fd257;
	mul.f64 	%fd3927, %fd327, 0dC043BD3CC9BE45DC;
	mul.f64 	%fd414, %fd3927, %fd7426;
	@%p700 bra 	$L__BB1_379;
	ld.param.u32 	%r6248, [_Z13distributor_PdPdS_S_iii_param_5];
	setp.lt.s32 	%p738, %r6248, 1;
	sub.f64 	%fd415, %fd257, %fd253;
	mov.f64 	%fd7432, 0d0000000000000000;
	@%p738 bra 	$L__BB1_378;
	setp.eq.s32 	%p739, %r77, 0;
	{
	.reg .b32 %temp; 
	mov.b64 	{%temp, %r116}, %fd415;
	}
	abs.f64 	%fd416, %fd415;
	mov.f64 	%fd7432, 0d0000000000000000;
	mov.b32 	%r6446, 0;
	@%p739 bra 	$L__BB1_369;
	mov.f64 	%fd7432, 0d0000000000000000;
	mov.b32 	%r6445, 0;
$L__BB1_354:
	setp.neu.f64 	%p740, %fd415, 0d0000000000000000;
	setp.lt.s32 	%p741, %r116, 0;
	mul.wide.u32 	%rd388, %r6445, 8;
	add.s64 	%rd50, %rd242, %rd388;
	ld.f64 	%fd418, [%rd50];
	add.s32 	%r1517, %r6445, 1;
	cvt.rn.f64.u32 	%fd419, %r1517;
	{
	.reg .b32 %temp; 
	mov.b64 	{%temp, %r118}, %fd419;
	}
	shr.u32 	%r1518, %r118, 20;
	and.b32  	%r1519, %r1518, 2047;
	add.s32 	%r1520, %r1519, -1012;
	mov.b64 	%rd389, %fd419;
	shl.b64 	%rd390, %rd389, %r1520;
	setp.eq.s64 	%p742, %rd390, -9223372036854775808;
	{ // callseq 209, 0
	.param .b64 param0;
	st.param.f64 	[param0], %fd416;
	.param .b64 param1;
	st.param.f64 	[param1], %fd419;
	.param .b64 retval0;
	call.uni (retval0), 
	__internal_accurate_pow, 
	(
	param0, 
	param1
	);
	ld.param.f64 	%fd3954, [retval0];
	} // callseq 209
	and.pred  	%p36, %p741, %p742;
	neg.f64 	%fd3956, %fd3954;
	selp.f64 	%fd7429, %fd3956, %fd3954, %p36;
	@%p740 bra 	$L__BB1_356;
	setp.eq.s64 	%p743, %rd390, -9223372036854775808;
	selp.b32 	%r1521, %r116, 0, %p743;
	setp.lt.s32 	%p744, %r118, 0;
	or.b32  	%r1522, %r1521, 2146435072;
	selp.b32 	%r1523, %r1522, %r1521, %p744;
	mov.b32 	%r1524, 0;
	mov.b64 	%fd7429, {%r1524, %r1523};
$L__BB1_356:
	add.f64 	%fd3957, %fd415, %fd419;
	{
	.reg .b32 %temp; 
	mov.b64 	{%temp, %r1525}, %fd3957;
	}
	and.b32  	%r1526, %r1525, 2146435072;
	setp.ne.s32 	%p745, %r1526, 2146435072;
	@%p745 bra 	$L__BB1_361;
	setp.num.f64 	%p746, %fd415, %fd415;
	@%p746 bra 	$L__BB1_359;
	add.rn.f64 	%fd7429, %fd415, %fd419;
	bra.uni 	$L__BB1_361;
$L__BB1_359:
	setp.neu.f64 	%p747, %fd416, 0d7FF0000000000000;
	@%p747 bra 	$L__BB1_361;
	setp.lt.s32 	%p748, %r118, 0;
	selp.b32 	%r1527, 0, 2146435072, %p748;
	and.b32  	%r1528, %r118, 2147483647;
	setp.ne.s32 	%p749, %r1528, 1071644672;
	or.b32  	%r1529, %r1527, -2147483648;
	selp.b32 	%r1530, %r1529, %r1527, %p749;
	selp.b32 	%r1531, %r1530, %r1527, %p36;
	mov.b32 	%r1532, 0;
	mov.b64 	%fd7429, {%r1532, %r1531};
$L__BB1_361:
	setp.eq.f64 	%p750, %fd415, 0d3FF0000000000000;
	setp.neu.f64 	%p751, %fd415, 0d0000000000000000;
	setp.lt.s32 	%p752, %r116, 0;
	selp.f64 	%fd3958, 0d3FF0000000000000, %fd7429, %p750;
	div.rn.f64 	%fd3959, %fd418, %fd419;
	fma.rn.f64 	%fd426, %fd3959, %fd3958, %fd7432;
	ld.f64 	%fd427, [%rd50+8];
	add.s32 	%r6445, %r6445, 2;
	cvt.rn.f64.u32 	%fd428, %r6445;
	{
	.reg .b32 %temp; 
	mov.b64 	{%temp, %r120}, %fd428;
	}
	shr.u32 	%r1533, %r120, 20;
	and.b32  	%r1534, %r1533, 2047;
	add.s32 	%r1535, %r1534, -1012;
	mov.b64 	%rd391, %fd428;
	shl.b64 	%rd392, %rd391, %r1535;
	setp.eq.s64 	%p753, %rd392, -9223372036854775808;
	{ // callseq 210, 0
	.param .b64 param0;
	st.param.f64 	[param0], %fd416;
	.param .b64 param1;
	st.param.f64 	[param1], %fd428;
	.param .b64 retval0;
	call.uni (retval0), 
	__internal_accurate_pow, 
	(
	param0, 
	param1
	);
	ld.param.f64 	%fd3960, [retval0];
	} // callseq 210
	and.pred  	%p37, %p752, %p753;
	neg.f64 	%fd3962, %fd3960;
	selp.f64 	%fd7431, %fd3962, %fd3960, %p37;
	@%p751 bra 	$L__BB1_363;
	setp.eq.s64 	%p754, %rd392, -9223372036854775808;
	selp.b32 	%r1536, %r116, 0, %p754;
	setp.lt.s32 	%p755, %r120, 0;
	or.b32  	%r1537, %r1536, 2146435072;
	selp.b32 	%r1538, %r1537, %r1536, %p755;
	mov.b32 	%r1539, 0;
	mov.b64 	%fd7431, {%r1539, %r1538};
$L__BB1_363:
	add.f64 	%fd3963, %fd415, %fd428;
	{
	.reg .b32 %temp; 
	mov.b64 	{%temp, %r1540}, %fd3963;
	}
	and.b32  	%r1541, %r1540, 2146435072;
	setp.ne.s32 	%p756, %r1541, 2146435072;
	@%p756 bra 	$L__BB1_368;
	setp.nan.f64 	%p757, %fd415, %fd415;
	@%p757 bra 	$L__BB1_367;
	setp.neu.f64 	%p758, %fd416, 0d7FF0000000000000;
	@%p758 bra 	$L__BB1_368;
	setp.lt.s32 	%p759, %r120, 0;
	selp.b32 	%r1542, 0, 2146435072, %p759;
	and.b32  	%r1543, %r120, 2147483647;
	setp.ne.s32 	%p760, %r1543, 1071644672;
	or.b32  	%r1544, %r1542, -2147483648;
	selp.b32 	%r1545, %r1544, %r1542, %p760;
	selp.b32 	%r1546, %r1545, %r1542, %p37;
	mov.b32 	%r1547, 0;
	mov.b64 	%fd7431, {%r1547, %r1546};
	bra.uni 	$L__BB1_368;
$L__BB1_367:
	add.rn.f64 	%fd7431, %fd415, %fd428;
$L__BB1_368:
	setp.eq.f64 	%p761, %fd415, 0d3FF0000000000000;
	selp.f64 	%fd3964, 0d3FF0000000000000, %fd7431, %p761;
	div.rn.f64 	%fd3965, %fd427, %fd428;
	fma.rn.f64 	%fd7432, %fd3965, %fd3964, %fd426;
	setp.ne.s32 	%p762, %r6445, %r76;
	mov.u32 	%r6446, %r76;
	@%p762 bra 	$L__BB1_354;
$L__BB1_369:
	setp.eq.s32 	%p763, %r78, 0;
	@%p763 bra 	$L__BB1_378;
	setp.neu.f64 	%p764, %fd415, 0d0000000000000000;
	setp.lt.s32 	%p765, %r116, 0;
	mul.wide.u32 	%rd393, %r6446, 8;
	add.s64 	%rd394, %rd242, %rd393;
	ld.f64 	%fd438, [%rd394];
	add.s32 	%r1548, %r6446, 1;
	cvt.rn.f64.u32 	%fd439, %r1548;
	{
	.reg .b32 %temp; 
	mov.b64 	{%temp, %r122}, %fd439;
	}
	shr.u32 	%r1549, %r122, 20;
	and.b32  	%r1550, %r1549, 2047;
	add.s32 	%r1551, %r1550, -1012;
	mov.b64 	%rd395, %fd439;
	shl.b64 	%rd396, %rd395, %r1551;
	setp.eq.s64 	%p766, %rd396, -9223372036854775808;
	{ // callseq 211, 0
	.param .b64 param0;
	st.param.f64 	[param0], %fd416;
	.param .b64 param1;
	st.param.f64 	[param1], %fd439;
	.param .b64 retval0;
	call.uni (retval0), 
	__internal_accurate_pow, 
	(
	param0, 
	param1
	);
	ld.param.f64 	%fd3966, [retval0];
	} // callseq 211
	and.pred  	%p38, %p765, %p766;
	neg.f64 	%fd3968, %fd3966;
	selp.f64 	%fd7435, %fd3968, %fd3966, %p38;
	@%p764 bra 	$L__BB1_372;
	setp.eq.s64 	%p767, %rd396, -9223372036854775808;
	selp.b32 	%r1552, %r116, 0, %p767;
	setp.lt.s32 	%p768, %r122, 0;
	or.b32  	%r1553, %r1552, 2146435072;
	selp.b32 	%r1554, %r1553, %r1552, %p768;
	mov.b32 	%r1555, 0;
	mov.b64 	%fd7435, {%r1555, %r1554};
$L__BB1_372:
	add.f64 	%fd3969, %fd415, %fd439;
	{
	.reg .b32 %temp; 
	mov.b64 	{%temp, %r1556}, %fd3969;
	}
	and.b32  	%r1557, %r1556, 2146435072;
	setp.ne.s32 	%p769, %r1557, 2146435072;
	@%p769 bra 	$L__BB1_377;
	setp.nan.f64 	%p770, %fd415, %fd415;
	@%p770 bra 	$L__BB1_376;
	setp.neu.f64 	%p771, %fd416, 0d7FF0000000000000;
	@%p771 bra 	$L__BB1_377;
	setp.lt.s32 	%p772, %r122, 0;
	selp.b32 	%r1558, 0, 2146435072, %p772;
	and.b32  	%r1559, %r122, 2147483647;
	setp.ne.s32 	%p773, %r1559, 1071644672;
	or.b32  	%r1560, %r1558, -2147483648;
	selp.b32 	%r1561, %r1560, %r1558, %p773;
	selp.b32 	%r1562, %r1561, %r1558, %p38;
	mov.b32 	%r1563, 0;
	mov.b64 	%fd7435, {%r1563, %r1562};
	bra.uni 	$L__BB1_377;
$L__BB1_376:
	add.rn.f64 	%fd7435, %fd415, %fd439;
$L__BB1_377:
	setp.eq.f64 	%p774, %fd415, 0d3FF0000000000000;
	selp.f64 	%fd3970, 0d3FF0000000000000, %fd7435, %p774;
	div.rn.f64 	%fd3971, %fd438, %fd439;
	fma.rn.f64 	%fd7432, %fd3971, %fd3970, %fd7432;
$L__BB1_378:
	sub.f64 	%fd7447, %fd255, %fd7432;
	bra.uni 	$L__BB1_407;
$L__BB1_379:
	ld.param.u32 	%r6247, [_Z13distributor_PdPdS_S_iii_param_5];
	setp.lt.s32 	%p701, %r6247, 1;
	sub.f64 	%fd449, %fd253, %fd257;
	mov.f64 	%fd7442, 0d0000000000000000;
	@%p701 bra 	$L__BB1_406;
	setp.eq.s32 	%p702, %r77, 0;
	{
	.reg .b32 %temp; 
	mov.b64 	{%temp, %r123}, %fd449;
	}
	abs.f64 	%fd450, %fd449;
	mov.f64 	%fd7442, 0d0000000000000000;
	mov.b32 	%r6448, 0;
	@%p702 bra 	$L__BB1_397;
	mov.f64 	%fd7442, 0d0000000000000000;
	mov.b32 	%r6447, 0;
$L__BB1_382:
	setp.neu.f64 	%p703, %fd449, 0d0000000000000000;
	setp.lt.s32 	%p704, %r123, 0;
	mul.wide.u32 	%rd379, %r6447, 8;
	add.s64 	%rd54, %rd242, %rd379;
	ld.f64 	%fd452, [%rd54];
	add.s32 	%r1468, %r6447, 1;
	cvt.rn.f64.u32 	%fd453, %r1468;
	{
	.reg .b32 %temp; 
	mov.b64 	{%temp, %r125}, %fd453;
	}
	shr.u32 	%r1469, %r125, 20;
	and.b32  	%r1470, %r1469, 2047;
	add.s32 	%r1471, %r1470, -1012;
	mov.b64 	%rd380, %fd453;
	shl.b64 	%rd381, %rd380, %r1471;
	setp.eq.s64 	%p705, %rd381, -9223372036854775808;
	{ // callseq 206, 0
	.param .b64 param0;
	st.param.f64 	[param0], %fd450;
	.param .b64 param1;
	st.param.f64 	[param1], %fd453;
	.param .b64 retval0;
	call.uni (retval0), 
	__internal_accurate_pow, 
	(
	param0, 
	param1
	);
	ld.param.f64 	%fd3932, [retval0];
	} // callseq 206
	and.pred  	%p39, %p704, %p705;
	neg.f64 	%fd3934, %fd3932;
	selp.f64 	%fd7439, %fd3934, %fd3932, %p39;
	@%p703 bra 	$L__BB1_384;
	setp.eq.s64 	%p706, %rd381, -9223372036854775808;
	selp.b32 	%r1472, %r123, 0, %p706;
	setp.lt.s32 	%p707, %r125, 0;
	or.b32  	%r1473, %r1472, 2146435072;
	selp.b32 	%r1474, %r1473, %r1472, %p707;
	mov.b32 	%r1475, 0;
	mov.b64 	%fd7439, {%r1475, %r1474};
$L__BB1_384:
	add.f64 	%fd3935, %fd449, %fd453;
	{
	.reg .b32 %temp; 
	mov.b64 	{%temp, %r1476}, %fd3935;
	}
	and.b32  	%r1477, %r1476, 2146435072;
	setp.ne.s32 	%p708, %r1477, 2146435072;
	@%p708 bra 	$L__BB1_389;
	setp.num.f64 	%p709, %fd449, %fd449;
	@%p709 bra 	$L__BB1_387;
	add.rn.f64 	%fd7439, %fd449, %fd453;
	bra.uni 	$L__BB1_389;
$L__BB1_387:
	setp.neu.f64 	%p710, %fd450, 0d7FF0000000000000;
	@%p710 bra 	$L__BB1_389;
	setp.lt.s32 	%p711, %r125, 0;
	selp.b32 	%r1478, 0, 2146435072, %p711;
	and.b32  	%r1479, %r125, 2147483647;
	setp.ne.s32 	%p712, %r1479, 1071644672;
	or.b32  	%r1480, %r1478, -2147483648;
	selp.b32 	%r1481, %r1480, %r1478, %p712;
	selp.b32 	%r1482, %r1481, %r1478, %p39;
	mov.b32 	%r1483, 0;
	mov.b64 	%fd7439, {%r1483, %r1482};
$L__BB1_389:
	setp.eq.f64 	%p713, %fd449, 0d3FF0000000000000;
	setp.neu.f64 	%p714, %fd449, 0d0000000000000000;
	setp.lt.s32 	%p715, %r123, 0;
	selp.f64 	%fd3936, 0d3FF0000000000000, %fd7439, %p713;
	div.rn.f64 	%fd3937, %fd452, %fd453;
	fma.rn.f64 	%fd460, %fd3937, %fd3936, %fd7442;
	ld.f64 	%fd461, [%rd54+8];
	add.s32 	%r6447, %r6447, 2;
	cvt.rn.f64.u32 	%fd462, %r6447;
	{
	.reg .b32 %temp; 
	mov.b64 	{%temp, %r127}, %fd462;
	}
	shr.u32 	%r1484, %r127, 20;
	and.b32  	%r1485, %r1484, 2047;
	add.s32 	%r1486, %r1485, -1012;
	mov.b64 	%rd382, %fd462;
	shl.b64 	%rd383, %rd382, %r1486;
	setp.eq.s64 	%p716, %rd383, -9223372036854775808;
	{ // callseq 207, 0
	.param .b64 param0;
	st.param.f64 	[param0], %fd450;
	.param .b64 param1;
	st.param.f64 	[param1], %fd462;
	.param .b64 retval0;
	call.uni (retval0), 
	__internal_accurate_pow, 
	(
	param0, 
	param1
	);
	ld.param.f64 	%fd3938, [retval0];
	} // callseq 207
	and.pred  	%p40, %p715, %p716;
	neg.f64 	%fd3940, %fd3938;
	selp.f64 	%fd7441, %fd3940, %fd3938, %p40;
	@%p714 bra 	$L__BB1_391;
	setp.eq.s64 	%p717, %rd383, -9223372036854775808;
	selp.b32 	%r1487, %r123, 0, %p717;
	setp.lt.s32 	%p718, %r127, 0;
	or.b32  	%r1488, %r1487, 2146435072;
	selp.b32 	%r1489, %r1488, %r1487, %p718;
	mov.b32 	%r1490, 0;
	mov.b64 	%fd7441, {%r1490, %r1489};
$L__BB1_391:
	add.f64 	%fd3941, %fd449, %fd462;
	{
	.reg .b32 %temp; 
	mov.b64 	{%temp, %r1491}, %fd3941;
	}
	and.b32  	%r1492, %r1491, 2146435072;
	setp.ne.s32 	%p719, %r1492, 2146435072;
	@%p719 bra 	$L__BB1_396;
	setp.nan.f64 	%p720, %fd449, %fd449;
	@%p720 bra 	$L__BB1_395;
	setp.neu.f64 	%p721, %fd450, 0d7FF0000000000000;
	@%p721 bra 	$L__BB1_396;
	setp.lt.s32 	%p722, %r127, 0;
	selp.b32 	%r1493, 0, 2146435072, %p722;
	and.b32  	%r1494, %r127, 2147483647;
	setp.ne.s32 	%p723, %r1494, 1071644672;
	or.b32  	%r1495, %r1493, -2147483648;
	selp.b32 	%r1496, %r1495, %r1493, %p723;
	selp.b32 	%r1497, %r1496, %r1493, %p40;
	mov.b32 	%r1498, 0;
	mov.b64 	%fd7441, {%r1498, %r1497};
	bra.uni 	$L__BB1_396;
$L__BB1_395:
	add.rn.f64 	%fd7441, %fd449, %fd462;
$L__BB1_396:
	setp.eq.f64 	%p724, %fd449, 0d3FF0000000000000;
	selp.f64 	%fd3942, 0d3FF0000000000000, %fd7441, %p724;
	div.rn.f64 	%fd3943, %fd461, %fd462;
	fma.rn.f64 	%fd7442, %fd3943, %fd3942, %fd460;
	setp.ne.s32 	%p725, %r6447, %r76;
	mov.u32 	%r6448, %r76;
	@%p725 bra 	$L__BB1_382;
$L__BB1_397:
	setp.eq.s32 	%p726, %r78, 0;
	@%p726 bra 	$L__BB1_406;
	setp.neu.f64 	%p727, %fd449, 0d0000000000000000;
	setp.lt.s32 	%p728, %r123, 0;
	mul.wide.u32 	%rd384, %r6448, 8;
	add.s64 	%rd385, %rd242, %rd384;
	ld.f64 	%fd472, [%rd385];
	add.s32 	%r1499, %r6448, 1;
	cvt.rn.f64.u32 	%fd473, %r1499;
	{
	.reg .b32 %temp; 
	mov.b64 	{%temp, %r129}, %fd473;
	}
	shr.u32 	%r1500, %r129, 20;
	and.b32  	%r1501, %r1500, 2047;
	add.s32 	%r1502, %r1501, -1012;
	mov.b64 	%rd386, %fd473;
	shl.b64 	%rd387, %rd386, %r1502;
	setp.eq.s64 	%p729, %rd387, -9223372036854775808;
	{ // callseq 208, 0
	.param .b64 param0;
	st.param.f64 	[param0], %fd450;
	.param .b64 param1;
	st.param.f64 	[param1], %fd473;
	.param .b64 retval0;
	call.uni (retval0), 
	__internal_accurate_pow, 
	(
	param0, 
	param1
	);
	ld.param.f64 	%fd3944, [retval0];
	} // callseq 208
	and.pred  	%p41, %p728, %p729;
	neg.f64 	%fd3946, %fd3944;
	selp.f64 	%fd7445, %fd3946, %fd3944, %p41;
	@%p727 bra 	$L__BB1_400;
	setp.eq.s64 	%p730, %rd387, -9223372036854775808;
	selp.b32 	%r1503, %r123, 0, %p730;
	setp.lt.s32 	%p731, %r129, 0;
	or.b32  	%r1504, %r1503, 2146435072;
	selp.b32 	%r1505, %r1504, %r1503, %p731;
	mov.b32 	%r1506, 0;
	mov.b64 	%fd7445, {%r1506, %r1505};
$L__BB1_400:
	add.f64 	%fd3947, %fd449, %fd473;
	{
	.reg .b32 %temp; 
	mov.b64 	{%temp, %r1507}, %fd3947;
	}
	and.b32  	%r1508, %r1507, 2146435072;
	setp.ne.s32 	%p732, %r1508, 2146435072;
	@%p732 bra 	$L__BB1_405;
	setp.nan.f64 	%p733, %fd449, %fd449;
	@%p733 bra 	$L__BB1_404;
	setp.neu.f64 	%p734, %fd450, 0d7FF0000000000000;
	@%p734 bra 	$L__BB1_405;
	setp.lt.s32 	%p735, %r129, 0;
	selp.b32 	%r1509, 0, 2146435072, %p735;
	and.b32  	%r1510, %r129, 2147483647;
	setp.ne.s32 	%p736, %r1510, 1071644672;
	or.b32  	%r1511, %r1509, -2147483648;
	selp.b32 	%r1512, %r1511, %r1509, %p736;
	selp.b32 	%r1513, %r1512, %r1509, %p41;
	mov.b32 	%r1514, 0;
	mov.b64 	%fd7445, {%r1514, %r1513};
	bra.uni 	$L__BB1_405;
$L__BB1_404:
	add.rn.f64 	%fd7445, %fd449, %fd473;
$L__BB1_405:
	setp.eq.f64 	%p737, %fd449, 0d3FF0000000000000;
	selp.f64 	%fd3948, 0d3FF0000000000000, %fd7445, %p737;
	div.rn.f64 	%fd3949, %fd472, %fd473;
	fma.rn.f64 	%fd7442, %fd3949, %fd3948, %fd7442;
$L__BB1_406:
	add.f64 	%fd7447, %fd255, %fd7442;
$L__BB1_407:
	setp.lt.s32 	%p775, %r75, 0;
	setp.eq.s32 	%p776, %r109, 1062207488;
	sub.f64 	%fd484, %fd7799, %fd7447;
	{
	.reg .b32 %temp; 
	mov.b64 	{%temp, %r130}, %fd484;
	}
	abs.f64 	%fd485, %fd484;
	{ // callseq 212, 0
	.param .b64 param0;
	st.param.f64 	[param0], %fd485;
	.param .b64 param1;
	st.param.f64 	[param1], 0d4000000000000000;
	.param .b64 retval0;
	call.uni (retval0), 
	__internal_accurate_pow, 
	(
	param0, 
	param1
	);
	ld.param.f64 	%fd3972, [retval0];
	} // callseq 212
	setp.lt.s32 	%p778, %r130, 0;
	neg.f64 	%fd3974, %fd3972;
	selp.f64 	%fd3975, %fd3974, %fd3972, %p776;
	selp.f64 	%fd3976, %fd3975, %fd3972, %p778;
	setp.eq.f64 	%p779, %fd484, 0d0000000000000000;
	selp.b32 	%r1564, %r130, 0, %p776;
	or.b32  	%r1565, %r1564, 2146435072;
	selp.b32 	%r1566, %r1565, %r1564, %p775;
	mov.b32 	%r1567, 0;
	mov.b64 	%fd3977, {%r1567, %r1566};
	selp.f64 	%fd7448, %fd3977, %fd3976, %p779;
	add.f64 	%fd3978, %fd484, 0d4000000000000000;
	{
	.reg .b32 %temp; 
	mov.b64 	{%temp, %r1568}, %fd3978;
	}
	and.b32  	%r1569, %r1568, 2146435072;
	setp.ne.s32 	%p780, %r1569, 2146435072;
	@%p780 bra 	$L__BB1_412;
	setp.num.f64 	%p781, %fd484, %fd484;
	@%p781 bra 	$L__BB1_410;
	mov.f64 	%fd3979, 0d4000000000000000;
	add.rn.f64 	%fd7448, %fd484, %fd3979;
	bra.uni 	$L__BB1_412;
$L__BB1_410:
	setp.neu.f64 	%p782, %fd485, 0d7FF0000000000000;
	@%p782 bra 	$L__BB1_412;
	setp.lt.s32 	%p783, %r130, 0;
	selp.b32 	%r1570, %r108, %r107, %p23;
	selp.b32 	%r1571, %r1570, %r107, %p783;
	mov.b32 	%r1572, 0;
	mov.b64 	%fd7448, {%r1572, %r1571};
$L__BB1_412:
	setp.ne.s32 	%p784, %r112, 2146435072;
	setp.eq.f64 	%p785, %fd484, 0d3FF0000000000000;
	selp.f64 	%fd490, 0d3FF0000000000000, %fd7448, %p785;
	@%p784 bra 	$L__BB1_417;
	setp.num.f64 	%p786, %fd7797, %fd7797;
	@%p786 bra 	$L__BB1_415;
	mov.f64 	%fd3980, 0d4000000000000000;
	add.rn.f64 	%fd7449, %fd7797, %fd3980;
	bra.uni 	$L__BB1_417;
$L__BB1_415:
	setp.neu.f64 	%p787, %fd404, 0d7FF0000000000000;
	@%p787 bra 	$L__BB1_417;
	setp.lt.s32 	%p788, %r111, 0;
	selp.b32 	%r1573, %r108, %r107, %p23;
	selp.b32 	%r1574, %r1573, %r107, %p788;
	mov.b32 	%r1575, 0;
	mov.b64 	%fd7449, {%r1575, %r1574};
$L__BB1_417:
	setp.eq.f64 	%p789, %fd7797, 0d3FF0000000000000;
	selp.f64 	%fd3981, 0d3FF0000000000000, %fd7449, %p789;
	add.f64 	%fd494, %fd490, %fd3981;
	neg.f64 	%fd3982, %fd494;
	fma.rn.f64 	%fd3983, %fd494, 0dBFF71547652B82FE, 0d4338000000000000;
	{
	.reg .b32 %temp; 
	mov.b64 	{%r131, %temp}, %fd3983;
	}
	mov.f64 	%fd3984, 0dC338000000000000;
	add.rn.f64 	%fd3985, %fd3983, %fd3984;
	fma.rn.f64 	%fd3986, %fd3985, 0dBFE62E42FEFA39EF, %fd3982;
	fma.rn.f64 	%fd3987, %fd3985, 0dBC7ABC9E3B39803F, %fd3986;
	fma.rn.f64 	%fd3988, %fd3987, 0d3E5ADE1569CE2BDF, 0d3E928AF3FCA213EA;
	fma.rn.f64 	%fd3989, %fd3988, %fd3987, 0d3EC71DEE62401315;
	fma.rn.f64 	%fd3990, %fd3989, %fd3987, 0d3EFA01997C89EB71;
	fma.rn.f64 	%fd3991, %fd3990, %fd3987, 0d3F2A01A014761F65;
	fma.rn.f64 	%fd3992, %fd3991, %fd3987, 0d3F56C16C1852B7AF;
	fma.rn.f64 	%fd3993, %fd3992, %fd3987, 0d3F81111111122322;
	fma.rn.f64 	%fd3994, %fd3993, %fd3987, 0d3FA55555555502A1;
	fma.rn.f64 	%fd3995, %fd3994, %fd3987, 0d3FC5555555555511;
	fma.rn.f64 	%fd3996, %fd3995, %fd3987, 0d3FE000000000000B;
	fma.rn.f64 	%fd3997, %fd3996, %fd3987, 0d3FF0000000000000;
	fma.rn.f64 	%fd3998, %fd3997, %fd3987, 0d3FF0000000000000;
	{
	.reg .b32 %temp; 
	mov.b64 	{%r132, %temp}, %fd3998;
	}
	{
	.reg .b32 %temp; 
	mov.b64 	{%temp, %r133}, %fd3998;
	}
	shl.b32 	%r1576, %r131, 20;
	add.s32 	%r1577, %r1576, %r133;
	mov.b64 	%fd7450, {%r132, %r1577};
	{
	.reg .b32 %temp; 
	mov.b64 	{%temp, %r1578}, %fd3982;
	}
	mov.b32 	%f32, %r1578;
	abs.f32 	%f2, %f32;
	setp.lt.f32 	%p790, %f2, 0f4086232B;
	@%p790 bra 	$L__BB1_420;
	setp.gt.f64 	%p791, %fd494, 0d0000000000000000;
	mov.f64 	%fd3999, 0d7FF0000000000000;
	sub.f64 	%fd4000, %fd3999, %fd494;
	selp.f64 	%fd7450, 0d0000000000000000, %fd4000, %p791;
	setp.geu.f32 	%p792, %f2, 0f40874800;
	@%p792 bra 	$L__BB1_420;
	shr.u32 	%r1579, %r131, 31;
	add.s32 	%r1580, %r131, %r1579;
	shr.s32 	%r1581, %r1580, 1;
	shl.b32 	%r1582, %r1581, 20;
	add.s32 	%r1583, %r133, %r1582;
	mov.b64 	%fd4001, {%r132, %r1583};
	sub.s32 	%r1584, %r131, %r1581;
	shl.b32 	%r1585, %r1584, 20;
	add.s32 	%r1586, %r1585, 1072693248;
	mov.b32 	%r1587, 0;
	mov.b64 	%fd4002, {%r1587, %r1586};
	mul.f64 	%fd7450, %fd4002, %fd4001;
$L__BB1_420:
	mul.f64 	%fd4003, %fd7797, 0dC043BD3CC9BE45DC;
	mul.f64 	%fd4004, %fd4003, %fd7450;
	mul.f64 	%fd4005, %fd7381, %fd7798;
	mul.f64 	%fd499, %fd7381, %fd414;
	mul.f64 	%fd4006, %fd7381, %fd7796;
	mul.f64 	%fd500, %fd7381, %fd4004;
	fma.rn.f64 	%fd501, %fd4005, 0d3FD0000000000000, %fd7799;
	fma.rn.f64 	%fd502, %fd499, 0d3FD0000000000000, %fd7798;
	fma.rn.f64 	%fd503, %fd4006, 0d3FD0000000000000, %fd7797;
	fma.rn.f64 	%fd504, %fd500, 0d3FD0000000000000, %fd7796;
	fma.rn.f64 	%fd505, %fd7381, 0d3FD0000000000000, %fd253;
	setp.geu.f64 	%p793, %fd505, %fd257;
	@%p793 bra 	$L__BB1_449;
	ld.param.u32 	%r6250, [_Z13distributor_PdPdS_S_iii_param_5];
	setp.lt.s32 	%p831, %r6250, 1;
	sub.f64 	%fd506, %fd257, %fd505;
	mov.f64 	%fd7456, 0d0000000000000000;
	@%p831 bra 	$L__BB1_448;
	setp.eq.s32 	%p832, %r77, 0;
	{
	.reg .b32 %temp; 
	mov.b64 	{%temp, %r134}, %fd506;
	}
	abs.f64 	%fd507, %fd506;
	mov.f64 	%fd7456, 0d0000000000000000;
	mov.b32 	%r6450, 0;
	@%p832 bra 	$L__BB1_439;
	mov.f64 	%fd7456, 0d0000000000000000;
	mov.b32 	%r6449, 0;
$L__BB1_424:
	setp.neu.f64 	%p833, %fd506, 0d0000000000000000;
	setp.lt.s32 	%p834, %r134, 0;
	mul.wide.u32 	%rd406, %r6449, 8;
	add.s64 	%rd58, %rd242, %rd406;
	ld.f64 	%fd509, [%rd58];
	add.s32 	%r1639, %r6449, 1;
	cvt.rn.f64.u32 	%fd510, %r1639;
	{
	.reg .b32 %temp; 
	mov.b64 	{%temp, %r136}, %fd510;
	}
	shr.u32 	%r1640, %r136, 20;
	and.b32  	%r1641, %r1640, 2047;
	add.s32 	%r1642, %r1641, -1012;
	mov.b64 	%rd407, %fd510;
	shl.b64 	%rd408, %rd407, %r1642;
	setp.eq.s64 	%p835, %rd408, -9223372036854775808;
	{ // callseq 216, 0
	.param .b64 param0;
	st.param.f64 	[param0], %fd507;
	.param .b64 param1;
	st.param.f64 	[param1], %fd510;
	.param .b64 retval0;
	call.uni (retval0), 
	__internal_accurate_pow, 
	(
	param0, 
	param1
	);
	ld.param.f64 	%fd4033, [retval0];
	} // callseq 216
	and.pred  	%p42, %p834, %p835;
	neg.f64 	%fd4035, %fd4033;
	selp.f64 	%fd7453, %fd4035, %fd4033, %p42;
	@%p833 bra 	$L__BB1_426;
	selp.b32 	%r1643, %r134, 0, %p835;
	setp.lt.s32 	%p837, %r136, 0;
	or.b32  	%r1644, %r1643, 2146435072;
	selp.b32 	%r1645, %r1644, %r1643, %p837;
	mov.b32 	%r1646, 0;
	mov.b64 	%fd7453, {%r1646, %r1645};
$L__BB1_426:
	add.f64 	%fd4036, %fd506, %fd510;
	{
	.reg .b32 %temp; 
	mov.b64 	{%temp, %r1647}, %fd4036;
	}
	and.b32  	%r1648, %r1647, 2146435072;
	setp.ne.s32 	%p838, %r1648, 2146435072;
	@%p838 bra 	$L__BB1_431;
	setp.num.f64 	%p839, %fd506, %fd506;
	@%p839 bra 	$L__BB1_429;
	add.rn.f64 	%fd7453, %fd506, %fd510;
	bra.uni 	$L__BB1_431;
$L__BB1_429:
	setp.neu.f64 	%p840, %fd507, 0d7FF0000000000000;
	@%p840 bra 	$L__BB1_431;
	setp.lt.s32 	%p841, %r136, 0;
	selp.b32 	%r1649, 0, 2146435072, %p841;
	and.b32  	%r1650, %r136, 2147483647;
	setp.ne.s32 	%p842, %r1650, 1071644672;
	or.b32  	%r1651, %r1649, -2147483648;
	selp.b32 	%r1652, %r1651, %r1649, %p842;
	selp.b32 	%r1653, %r1652, %r1649, %p42;
	mov.b32 	%r1654, 0;
	mov.b64 	%fd7453, {%r1654, %r1653};
$L__BB1_431:
	setp.eq.f64 	%p843, %fd506, 0d3FF0000000000000;
	setp.neu.f64 	%p844, %fd506, 0d0000000000000000;
	setp.lt.s32 	%p845, %r134, 0;
	selp.f64 	%fd4037, 0d3FF0000000000000, %fd7453, %p843;
	div.rn.f64 	%fd4038, %fd509, %fd510;
	fma.rn.f64 	%fd517, %fd4038, %fd4037, %fd7456;
	ld.f64 	%fd518, [%rd58+8];
	add.s32 	%r6449, %r6449, 2;
	cvt.rn.f64.u32 	%fd519, %r6449;
	{
	.reg .b32 %temp; 
	mov.b64 	{%temp, %r138}, %fd519;
	}
	shr.u32 	%r1655, %r138, 20;
	and.b32  	%r1656, %r1655, 2047;
	add.s32 	%r1657, %r1656, -1012;
	mov.b64 	%rd409, %fd519;
	shl.b64 	%rd410, %rd409, %r1657;
	setp.eq.s64 	%p846, %rd410, -9223372036854775808;
	{ // callseq 217, 0
	.param .b64 param0;
	st.param.f64 	[param0], %fd507;
	.param .b64 param1;
	st.param.f64 	[param1], %fd519;
	.param .b64 retval0;
	call.uni (retval0), 
	__internal_accurate_pow, 
	(
	param0, 
	param1
	);
	ld.param.f64 	%fd4039, [retval0];
	} // callseq 217
	and.pred  	%p43, %p845, %p846;
	neg.f64 	%fd4041, %fd4039;
	selp.f64 	%fd7455, %fd4041, %fd4039, %p43;
	@%p844 bra 	$L__BB1_433;
	selp.b32 	%r1658, %r134, 0, %p846;
	setp.lt.s32 	%p848, %r138, 0;
	or.b32  	%r1659, %r1658, 2146435072;
	selp.b32 	%r1660, %r1659, %r1658, %p848;
	mov.b32 	%r1661, 0;
	mov.b64 	%fd7455, {%r1661, %r1660};
$L__BB1_433:
	add.f64 	%fd4042, %fd506, %fd519;
	{
	.reg .b32 %temp; 
	mov.b64 	{%temp, %r1662}, %fd4042;
	}
	and.b32  	%r1663, %r1662, 2146435072;
	setp.ne.s32 	%p849, %r1663, 2146435072;
	@%p849 bra 	$L__BB1_438;
	setp.nan.f64 	%p850, %fd506, %fd506;
	@%p850 bra 	$L__BB1_437;
	setp.neu.f64 	%p851, %fd507, 0d7FF0000000000000;
	@%p851 bra 	$L__BB1_438;
	setp.lt.s32 	%p852, %r138, 0;
	selp.b32 	%r1664, 0, 2146435072, %p852;
	and.b32  	%r1665, %r138, 2147483647;
	setp.ne.s32 	%p853, %r1665, 1071644672;
	or.b32  	%r1666, %r1664, -2147483648;
	selp.b32 	%r1667, %r1666, %r1664, %p853;
	selp.b32 	%r1668, %r1667, %r1664, %p43;
	mov.b32 	%r1669, 0;
	mov.b64 	%fd7455, {%r1669, %r1668};
	bra.uni 	$L__BB1_438;
$L__BB1_437:
	add.rn.f64 	%fd7455, %fd506, %fd519;
$L__BB1_438:
	setp.eq.f64 	%p854, %fd506, 0d3FF0000000000000;
	selp.f64 	%fd4043, 0d3FF0000000000000, %fd7455, %p854;
	div.rn.f64 	%fd4044, %fd518, %fd519;
	fma.rn.f64 	%fd7456, %fd4044, %fd4043, %fd517;
	setp.ne.s32 	%p855, %r6449, %r76;
	mov.u32 	%r6450, %r76;
	@%p855 bra 	$L__BB1_424;
$L__BB1_439:
	setp.eq.s32 	%p856, %r78, 0;
	@%p856 bra 	$L__BB1_448;
	setp.neu.f64 	%p857, %fd506, 0d0000000000000000;
	setp.lt.s32 	%p858, %r134, 0;
	mul.wide.u32 	%rd411, %r6450, 8;
	add.s64 	%rd412, %rd242, %rd411;
	ld.f64 	%fd529, [%rd412];
	add.s32 	%r1670, %r6450, 1;
	cvt.rn.f64.u32 	%fd530, %r1670;
	{
	.reg .b32 %temp; 
	mov.b64 	{%temp, %r140}, %fd530;
	}
	shr.u32 	%r1671, %r140, 20;
	and.b32  	%r1672, %r1671, 2047;
	add.s32 	%r1673, %r1672, -1012;
	mov.b64 	%rd413, %fd530;
	shl.b64 	%rd414, %rd413, %r1673;
	setp.eq.s64 	%p859, %rd414, -9223372036854775808;
	{ // callseq 218, 0
	.param .b64 param0;
	st.param.f64 	[param0], %fd507;
	.param .b64 param1;
	st.param.f64 	[param1], %fd530;
	.param .b64 retval0;
	call.uni (retval0), 
	__internal_accurate_pow, 
	(
	param0, 
	param1
	);
	ld.param.f64 	%fd4045, [retval0];
	} // callseq 218
	and.pred  	%p44, %p858, %p859;
	neg.f64 	%fd4047, %fd4045;
	selp.f64 	%fd7459, %fd4047, %fd4045, %p44;
	@%p857 bra 	$L__BB1_442;
	setp.eq.s64 	%p860, %rd414, -9223372036854775808;
	selp.b32 	%r1674, %r134, 0, %p860;
	setp.lt.s32 	%p861, %r140, 0;
	or.b32  	%r1675, %r1674, 2146435072;
	selp.b32 	%r1676, %r1675, %r1674, %p861;
	mov.b32 	%r1677, 0;
	mov.b64 	%fd7459, {%r1677, %r1676};
$L__BB1_442:
	add.f64 	%fd4048, %fd506, %fd530;
	{
	.reg .b32 %temp; 
	mov.b64 	{%temp, %r1678}, %fd4048;
	}
	and.b32  	%r1679, %r1678, 2146435072;
	setp.ne.s32 	%p862, %r1679, 2146435072;
	@%p862 bra 	$L__BB1_447;
	setp.nan.f64 	%p863, %fd506, %fd506;
	@%p863 bra 	$L__BB1_446;
	setp.neu.f64 	%p864, %fd507, 0d7FF0000000000000;
	@%p864 bra 	$L__BB1_447;
	setp.lt.s32 	%p865, %r140, 0;
	selp.b32 	%r1680, 0, 2146435072, %p865;
	and.b32  	%r1681, %r140, 2147483647;
	setp.ne.s32 	%p866, %r1681, 1071644672;
	or.b32  	%r1682, %r1680, -2147483648;
	selp.b32 	%r1683, %r1682, %r1680, %p866;
	selp.b32 	%r1684, %r1683, %r1680, %p44;
	mov.b32 	%r1685, 0;
	mov.b64 	%fd7459, {%r1685, %r1684};
	bra.uni 	$L__BB1_447;
$L__BB1_446:
	add.rn.f64 	%fd7459, %fd506, %fd530;
$L__BB1_447:
	setp.eq.f64 	%p867, %fd506, 0d3FF0000000000000;
	selp.f64 	%fd4049, 0d3FF0000000000000, %fd7459, %p867;
	div.rn.f64 	%fd4050, %fd529, %fd530;
	fma.rn.f64 	%fd7456, %fd4050, %fd4049, %fd7456;
$L__BB1_448:
	sub.f64 	%fd7471, %fd255, %fd7456;
	bra.uni 	$L__BB1_477;
$L__BB1_449:
	ld.param.u32 	%r6249, [_Z13distributor_PdPdS_S_iii_param_5];
	setp.lt.s32 	%p794, %r6249, 1;
	sub.f64 	%fd540, %fd505, %fd257;
	mov.f64 	%fd7466, 0d0000000000000000;
	@%p794 bra 	$L__BB1_476;
	setp.eq.s32 	%p795, %r77, 0;
	{
	.reg .b32 %temp; 
	mov.b64 	{%temp, %r141}, %fd540;
	}
	abs.f64 	%fd541, %fd540;
	mov.f64 	%fd7466, 0d0000000000000000;
	mov.b32 	%r6452, 0;
	@%p795 bra 	$L__BB1_467;
	mov.f64 	%fd7466, 0d0000000000000000;
	mov.b32 	%r6451, 0;
$L__BB1_452:
	setp.neu.f64 	%p796, %fd540, 0d0000000000000000;
	setp.lt.s32 	%p797, %r141, 0;
	mul.wide.u32 	%rd397, %r6451, 8;
	add.s64 	%rd62, %rd242, %rd397;
	ld.f64 	%fd543, [%rd62];
	add.s32 	%r1590, %r6451, 1;
	cvt.rn.f64.u32 	%fd544, %r1590;
	{
	.reg .b32 %temp; 
	mov.b64 	{%temp, %r143}, %fd544;
	}
	shr.u32 	%r1591, %r143, 20;
	and.b32  	%r1592, %r1591, 2047;
	add.s32 	%r1593, %r1592, -1012;
	mov.b64 	%rd398, %fd544;
	shl.b64 	%rd399, %rd398, %r1593;
	setp.eq.s64 	%p798, %rd399, -9223372036854775808;
	{ // callseq 213, 0
	.param .b64 param0;
	st.param.f64 	[param0], %fd541;
	.param .b64 param1;
	st.param.f64 	[param1], %fd544;
	.param .b64 retval0;
	call.uni (retval0), 
	__internal_accurate_pow, 
	(
	param0, 
	param1
	);
	ld.param.f64 	%fd4011, [retval0];
	} // callseq 213
	and.pred  	%p45, %p797, %p798;
	neg.f64 	%fd4013, %fd4011;
	selp.f64 	%fd7463, %fd4013, %fd4011, %p45;
	@%p796 bra 	$L__BB1_454;
	setp.eq.s64 	%p799, %rd399, -9223372036854775808;
	selp.b32 	%r1594, %r141, 0, %p799;
	setp.lt.s32 	%p800, %r143, 0;
	or.b32  	%r1595, %r1594, 2146435072;
	selp.b32 	%r1596, %r1595, %r1594, %p800;
	mov.b32 	%r1597, 0;
	mov.b64 	%fd7463, {%r1597, %r1596};
$L__BB1_454:
	add.f64 	%fd4014, %fd540, %fd544;
	{
	.reg .b32 %temp; 
	mov.b64 	{%temp, %r1598}, %fd4014;
	}
	and.b32  	%r1599, %r1598, 2146435072;
	setp.ne.s32 	%p801, %r1599, 2146435072;
	@%p801 bra 	$L__BB1_459;
	setp.num.f64 	%p802, %fd540, %fd540;
	@%p802 bra 	$L__BB1_457;
	add.rn.f64 	%fd7463, %fd540, %fd544;
	bra.uni 	$L__BB1_459;
$L__BB1_457:
	setp.neu.f64 	%p803, %fd541, 0d7FF0000000000000;
	@%p803 bra 	$L__BB1_459;
	setp.lt.s32 	%p804, %r143, 0;
	selp.b32 	%r1600, 0, 2146435072, %p804;
	and.b32  	%r1601, %r143, 2147483647;
	setp.ne.s32 	%p805, %r1601, 1071644672;
	or.b32  	%r1602, %r1600, -2147483648;
	selp.b32 	%r1603, %r1602, %r1600, %p805;
	selp.b32 	%r1604, %r1603, %r1600, %p45;
	mov.b32 	%r1605, 0;
	mov.b64 	%fd7463, {%r1605, %r1604};
$L__BB1_459:
	setp.eq.f64 	%p806, %fd540, 0d3FF0000000000000;
	setp.neu.f64 	%p807, %fd540, 0d0000000000000000;
	setp.lt.s32 	%p808, %r141, 0;
	selp.f64 	%fd4015, 0d3FF0000000000000, %fd7463, %p806;
	div.rn.f64 	%fd4016, %fd543, %fd544;
	fma.rn.f64 	%fd551, %fd4016, %fd4015, %fd7466;
	ld.f64 	%fd552, [%rd62+8];
	add.s32 	%r6451, %r6451, 2;
	cvt.rn.f64.u32 	%fd553, %r6451;
	{
	.reg .b32 %temp; 
	mov.b64 	{%temp, %r145}, %fd553;
	}
	shr.u32 	%r1606, %r145, 20;
	and.b32  	%r1607, %r1606, 2047;
	add.s32 	%r1608, %r1607, -1012;
	mov.b64 	%rd400, %fd553;
	shl.b64 	%rd401, %rd400, %r1608;
	setp.eq.s64 	%p809, %rd401, -9223372036854775808;
	{ // callseq 214, 0
	.param .b64 param0;
	st.param.f64 	[param0], %fd541;
	.param .b64 param1;
	st.param.f64 	[param1], %fd553;
	.param .b64 retval0;
	call.uni (retval0), 
	__internal_accurate_pow, 
	(
	param0, 
	param1
	);
	ld.param.f64 	%fd4017, [retval0];
	} // callseq 214
	and.pred  	%p46, %p808, %p809;
	neg.f64 	%fd4019, %fd4017;
	selp.f64 	%fd7465, %fd4019, %fd4017, %p46;
	@%p807 bra 	$L__BB1_461;
	setp.eq.s64 	%p810, %rd401, -9223372036854775808;
	selp.b32 	%r1609, %r141, 0, %p810;
	setp.lt.s32 	%p811, %r145, 0;
	or.b32  	%r1610, %r1609, 2146435072;
	selp.b32 	%r1611, %r1610, %r1609, %p811;
	mov.b32 	%r1612, 0;
	mov.b64 	%fd7465, {%r1612, %r1611};
$L__BB1_461:
	add.f64 	%fd4020, %fd540, %fd553;
	{
	.reg .b32 %temp; 
	mov.b64 	{%temp, %r1613}, %fd4020;
	}
	and.b32  	%r1614, %r1613, 2146435072;
	setp.ne.s32 	%p812, %r1614, 2146435072;
	@%p812 bra 	$L__BB1_466;
	setp.nan.f64 	%p813, %fd540, %fd540;
	@%p813 bra 	$L__BB1_465;
	setp.neu.f64 	%p814, %fd541, 0d7FF0000000000000;
	@%p814 bra 	$L__BB1_466;
	setp.lt.s32 	%p815, %r145, 0;
	selp.b32 	%r1615, 0, 2146435072, %p815;
	and.b32  	%r1616, %r145, 2147483647;
	setp.ne.s32 	%p816, %r1616, 1071644672;
	or.b32  	%r1617, %r1615, -2147483648;
	selp.b32 	%r1618, %r1617, %r1615, %p816;
	selp.b32 	%r1619, %r1618, %r1615, %p46;
	mov.b32 	%r1620, 0;
	mov.b64 	%fd7465, {%r1620, %r1619};
	bra.uni 	$L__BB1_466;
$L__BB1_465:
	add.rn.f64 	%fd7465, %fd540, %fd553;
$L__BB1_466:
	setp.eq.f64 	%p817, %fd540, 0d3FF0000000000000;
	selp.f64 	%fd4021, 0d3FF0000000000000, %fd7465, %p817;
	div.rn.f64 	%fd4022, %fd552, %fd553;
	fma.rn.f64 	%fd7466, %fd4022, %fd4021, %fd551;
	setp.ne.s32 	%p818, %r6451, %r76;
	mov.u32 	%r6452, %r76;
	@%p818 bra 	$L__BB1_452;
$L__BB1_467:
	setp.eq.s32 	%p819, %r78, 0;
	@%p819 bra 	$L__BB1_476;
	setp.neu.f64 	%p820, %fd540, 0d0000000000000000;
	setp.lt.s32 	%p821, %r141, 0;
	mul.wide.u32 	%rd402, %r6452, 8;
	add.s64 	%rd403, %rd242, %rd402;
	ld.f64 	%fd563, [%rd403];
	add.s32 	%r1621, %r6452, 1;
	cvt.rn.f64.u32 	%fd564, %r1621;
	{
	.reg .b32 %temp; 
	mov.b64 	{%temp, %r147}, %fd564;
	}
	shr.u32 	%r1622, %r147, 20;
	and.b32  	%r1623, %r1622, 2047;
	add.s32 	%r1624, %r1623, -1012;
	mov.b64 	%rd404, %fd564;
	shl.b64 	%rd405, %rd404, %r1624;
	setp.eq.s64 	%p822, %rd405, -9223372036854775808;
	{ // callseq 215, 0
	.param .b64 param0;
	st.param.f64 	[param0], %fd541;
	.param .b64 param1;
	st.param.f64 	[param1], %fd564;
	.param .b64 retval0;
	call.uni (retval0), 
	__internal_accurate_pow, 
	(
	param0, 
	param1
	);
	ld.param.f64 	%fd4023, [retval0];
	} // callseq 215
	and.pred  	%p47, %p821, %p822;
	neg.f64 	%fd4025, %fd4023;
	selp.f64 	%fd7469, %fd4025, %fd4023, %p47;
	@%p820 bra 	$L__BB1_470;
	setp.eq.s64 	%p823, %rd405, -9223372036854775808;
	selp.b32 	%r1625, %r141, 0, %p823;
	setp.lt.s32 	%p824, %r147, 0;
	or.b32  	%r1626, %r1625, 2146435072;
	selp.b32 	%r1627, %r1626, %r1625, %p824;
	mov.b32 	%r1628, 0;
	mov.b64 	%fd7469, {%r1628, %r1627};
$L__BB1_470:
	add.f64 	%fd4026, %fd540, %fd564;
	{
	.reg .b32 %temp; 
	mov.b64 	{%temp, %r1629}, %fd4026;
	}
	and.b32  	%r1630, %r1629, 2146435072;
	setp.ne.s32 	%p825, %r1630, 2146435072;
	@%p825 bra 	$L__BB1_475;
	setp.nan.f64 	%p826, %fd540, %fd540;
	@%p826 bra 	$L__BB1_474;
	setp.neu.f64 	%p827, %fd541, 0d7FF0000000000000;
	@%p827 bra 	$L__BB1_475;
	setp.lt.s32 	%p828, %r147, 0;
	selp.b32 	%r1631, 0, 2146435072, %p828;
	and.b32  	%r1632, %r147, 2147483647;
	setp.ne.s32 	%p829, %r1632, 1071644672;
	or.b32  	%r1633, %r1631, -2147483648;
	selp.b32 	%r1634, %r1633, %r1631, %p829;
	selp.b32 	%r1635, %r1634, %r1631, %p47;
	mov.b32 	%r1636, 0;
	mov.b64 	%fd7469, {%r1636, %r1635};
	bra.uni 	$L__BB1_475;
$L__BB1_474:
	add.rn.f64 	%fd7469, %fd540, %fd564;
$L__BB1_475:
	setp.eq.f64 	%p830, %fd540, 0d3FF0000000000000;
	selp.f64 	%fd4027, 0d3FF0000000000000, %fd7469, %p830;
	div.rn.f64 	%fd4028, %fd563, %fd564;
	fma.rn.f64 	%fd7466, %fd4028, %fd4027, %fd7466;
$L__BB1_476:
	add.f64 	%fd7471, %fd255, %fd7466;
$L__BB1_477:
	setp.geu.f64 	%p868, %fd505, %fd257;
	sub.f64 	%fd575, %fd501, %fd7471;
	@%p868 bra 	$L__BB1_506;
	ld.param.u32 	%r6252, [_Z13distributor_PdPdS_S_iii_param_5];
	setp.lt.s32 	%p906, %r6252, 1;
	sub.f64 	%fd576, %fd257, %fd505;
	mov.f64 	%fd7477, 0d0000000000000000;
	@%p906 bra 	$L__BB1_505;
	setp.eq.s32 	%p907, %r77, 0;
	{
	.reg .b32 %temp; 
	mov.b64 	{%temp, %r148}, %fd576;
	}
	abs.f64 	%fd577, %fd576;
	mov.f64 	%fd7477, 0d0000000000000000;
	mov.b32 	%r6454, 0;
	@%p907 bra 	$L__BB1_496;
	mov.f64 	%fd7477, 0d0000000000000000;
	mov.b32 	%r6453, 0;
$L__BB1_481:
	setp.neu.f64 	%p908, %fd576, 0d0000000000000000;
	setp.lt.s32 	%p909, %r148, 0;
	mul.wide.u32 	%rd424, %r6453, 8;
	add.s64 	%rd66, %rd242, %rd424;
	ld.f64 	%fd579, [%rd66];
	add.s32 	%r1737, %r6453, 1;
	cvt.rn.f64.u32 	%fd580, %r1737;
	{
	.reg .b32 %temp; 
	mov.b64 	{%temp, %r150}, %fd580;
	}
	shr.u32 	%r1738, %r150, 20;
	and.b32  	%r1739, %r1738, 2047;
	add.s32 	%r1740, %r1739, -1012;
	mov.b64 	%rd425, %fd580;
	shl.b64 	%rd426, %rd425, %r1740;
	setp.eq.s64 	%p910, %rd426, -9223372036854775808;
	{ // callseq 222, 0
	.param .b64 param0;
	st.param.f64 	[param0], %fd577;
	.param .b64 param1;
	st.param.f64 	[param1], %fd580;
	.param .b64 retval0;
	call.uni (retval0), 
	__internal_accurate_pow, 
	(
	param0, 
	param1
	);
	ld.param.f64 	%fd4077, [retval0];
	} // callseq 222
	and.pred  	%p48, %p909, %p910;
	neg.f64 	%fd4079, %fd4077;
	selp.f64 	%fd7474, %fd4079, %fd4077, %p48;
	@%p908 bra 	$L__BB1_483;
	selp.b32 	%r1741, %r148, 0, %p910;
	setp.lt.s32 	%p912, %r150, 0;
	or.b32  	%r1742, %r1741, 2146435072;
	selp.b32 	%r1743, %r1742, %r1741, %p912;
	mov.b32 	%r1744, 0;
	mov.b64 	%fd7474, {%r1744, %r1743};
$L__BB1_483:
	add.f64 	%fd4080, %fd576, %fd580;
	{
	.reg .b32 %temp; 
	mov.b64 	{%temp, %r1745}, %fd4080;
	}
	and.b32  	%r1746, %r1745, 2146435072;
	setp.ne.s32 	%p913, %r1746, 2146435072;
	@%p913 bra 	$L__BB1_488;
	setp.num.f64 	%p914, %fd576, %fd576;
	@%p914 bra 	$L__BB1_486;
	add.rn.f64 	%fd7474, %fd576, %fd580;
	bra.uni 	$L__BB1_488;
$L__BB1_486:
	setp.neu.f64 	%p915, %fd577, 0d7FF0000000000000;
	@%p915 bra 	$L__BB1_488;
	setp.lt.s32 	%p916, %r150, 0;
	selp.b32 	%r1747, 0, 2146435072, %p916;
	and.b32  	%r1748, %r150, 2147483647;
	setp.ne.s32 	%p917, %r1748, 1071644672;
	or.b32  	%r1749, %r1747, -2147483648;
	selp.b32 	%r1750, %r1749, %r1747, %p917;
	selp.b32 	%r1751, %r1750, %r1747, %p48;
	mov.b32 	%r1752, 0;
	mov.b64 	%fd7474, {%r1752, %r1751};
$L__BB1_488:
	setp.eq.f64 	%p918, %fd576, 0d3FF0000000000000;
	selp.f64 	%fd4081, 0d3FF0000000000000, %fd7474, %p918;
	div.rn.f64 	%fd4082, %fd579, %fd580;
	fma.rn.f64 	%fd587, %fd4082, %fd4081, %fd7477;
	ld.f64 	%fd588, [%rd66+8];
	add.s32 	%r6453, %r6453, 2;
	cvt.rn.f64.u32 	%fd589, %r6453;
	{
	.reg .b32 %temp; 
	mov.b64 	{%temp, %r152}, %fd589;
	}
	shr.u32 	%r1753, %r152, 20;
	and.b32  	%r1754, %r1753, 2047;
	add.s32 	%r1755, %r1754, -1012;
	mov.b64 	%rd427, %fd589;
	shl.b64 	%rd428, %rd427, %r1755;
	setp.eq.s64 	%p921, %rd428, -9223372036854775808;
	{ // callseq 223, 0
	.param .b64 param0;
	st.param.f64 	[param0], %fd577;
	.param .b64 param1;
	st.param.f64 	[param1], %fd589;
	.param .b64 retval0;
	call.uni (retval0), 
	__internal_accurate_pow, 
	(
	param0, 
	param1
	);
	ld.param.f64 	%fd4083, [retval0];
	} // callseq 223
	and.pred  	%p49, %p909, %p921;
	neg.f64 	%fd4085, %fd4083;
	selp.f64 	%fd7476, %fd4085, %fd4083, %p49;
	@%p908 bra 	$L__BB1_490;
	selp.b32 	%r1756, %r148, 0, %p921;
	setp.lt.s32 	%p923, %r152, 0;
	or.b32  	%r1757, %r1756, 2146435072;
	selp.b32 	%r1758, %r1757, %r1756, %p923;
	mov.b32 	%r1759, 0;
	mov.b64 	%fd7476, {%r1759, %r1758};
$L__BB1_490:
	add.f64 	%fd4086, %fd576, %fd589;
	{
	.reg .b32 %temp; 
	mov.b64 	{%temp, %r1760}, %fd4086;
	}
	and.b32  	%r1761, %r1760, 2146435072;
	setp.ne.s32 	%p924, %r1761, 2146435072;
	@%p924 bra 	$L__BB1_495;
	setp.nan.f64 	%p925, %fd576, %fd576;
	@%p925 bra 	$L__BB1_494;
	setp.neu.f64 	%p926, %fd577, 0d7FF0000000000000;
	@%p926 bra 	$L__BB1_495;
	setp.lt.s32 	%p927, %r152, 0;
	selp.b32 	%r1762, 0, 2146435072, %p927;
	and.b32  	%r1763, %r152, 2147483647;
	setp.ne.s32 	%p928, %r1763, 1071644672;
	or.b32  	%r1764, %r1762, -2147483648;
	selp.b32 	%r1765, %r1764, %r1762, %p928;
	selp.b32 	%r1766, %r1765, %r1762, %p49;
	mov.b32 	%r1767, 0;
	mov.b64 	%fd7476, {%r1767, %r1766};
	bra.uni 	$L__BB1_495;
$L__BB1_494:
	add.rn.f64 	%fd7476, %fd576, %fd589;
$L__BB1_495:
	setp.eq.f64 	%p929, %fd576, 0d3FF0000000000000;
	selp.f64 	%fd4087, 0d3FF0000000000000, %fd7476, %p929;
	div.rn.f64 	%fd4088, %fd588, %fd589;
	fma.rn.f64 	%fd7477, %fd4088, %fd4087, %fd587;
	setp.ne.s32 	%p930, %r6453, %r76;
	mov.u32 	%r6454, %r76;
	@%p930 bra 	$L__BB1_481;
$L__BB1_496:
	setp.eq.s32 	%p931, %r78, 0;
	@%p931 bra 	$L__BB1_505;
	setp.neu.f64 	%p932, %fd576, 0d0000000000000000;
	setp.lt.s32 	%p933, %r148, 0;
	mul.wide.u32 	%rd429, %r6454, 8;
	add.s64 	%rd430, %rd242, %rd429;
	ld.f64 	%fd599, [%rd430];
	add.s32 	%r1768, %r6454, 1;
	cvt.rn.f64.u32 	%fd600, %r1768;
	{
	.reg .b32 %temp; 
	mov.b64 	{%temp, %r154}, %fd600;
	}
	shr.u32 	%r1769, %r154, 20;
	and.b32  	%r1770, %r1769, 2047;
	add.s32 	%r1771, %r1770, -1012;
	mov.b64 	%rd431, %fd600;
	shl.b64 	%rd432, %rd431, %r1771;
	setp.eq.s64 	%p934, %rd432, -9223372036854775808;
	{ // callseq 224, 0
	.param .b64 param0;
	st.param.f64 	[param0], %fd577;
	.param .b64 param1;
	st.param.f64 	[param1], %fd600;
	.param .b64 retval0;
	call.uni (retval0), 
	__internal_accurate_pow, 
	(
	param0, 
	param1
	);
	ld.param.f64 	%fd4089, [retval0];
	} // callseq 224
	and.pred  	%p50, %p933, %p934;
	neg.f64 	%fd4091, %fd4089;
	selp.f64 	%fd7480, %fd4091, %fd4089, %p50;
	@%p932 bra 	$L__BB1_499;
	selp.b32 	%r1772, %r148, 0, %p934;
	setp.lt.s32 	%p936, %r154, 0;
	or.b32  	%r1773, %r1772, 2146435072;
	selp.b32 	%r1774, %r1773, %r1772, %p936;
	mov.b32 	%r1775, 0;
	mov.b64 	%fd7480, {%r1775, %r1774};
$L__BB1_499:
	add.f64 	%fd4092, %fd576, %fd600;
	{
	.reg .b32 %temp; 
	mov.b64 	{%temp, %r1776}, %fd4092;
	}
	and.b32  	%r1777, %r1776, 2146435072;
	setp.ne.s32 	%p937, %r1777, 2146435072;
	@%p937 bra 	$L__BB1_504;
	setp.nan.f64 	%p938, %fd576, %fd576;
	@%p938 bra 	$L__BB1_503;
	setp.neu.f64 	%p939, %fd577, 0d7FF0000000000000;
	@%p939 bra 	$L__BB1_504;
	setp.lt.s32 	%p940, %r154, 0;
	selp.b32 	%r1778, 0, 2146435072, %p940;
	and.b32  	%r1779, %r154, 2147483647;
	setp.ne.s32 	%p941, %r1779, 1071644672;
	or.b32  	%r1780, %r1778, -2147483648;
	selp.b32 	%r1781, %r1780, %r1778, %p941;
	selp.b32 	%r1782, %r1781, %r1778, %p50;
	mov.b32 	%r1783, 0;
	mov.b64 	%fd7480, {%r1783, %r1782};
	bra.uni 	$L__BB1_504;
$L__BB1_503:
	add.rn.f64 	%fd7480, %fd576, %fd600;
$L__BB1_504:
	setp.eq.f64 	%p942, %fd576, 0d3FF0000000000000;
	selp.f64 	%fd4093, 0d3FF0000000000000, %fd7480, %p942;
	div.rn.f64 	%fd4094, %fd599, %fd600;
	fma.rn.f64 	%fd7477, %fd4094, %fd4093, %fd7477;
$L__BB1_505:
	sub.f64 	%fd7492, %fd255, %fd7477;
	bra.uni 	$L__BB1_534;
$L__BB1_506:
	ld.param.u32 	%r6251, [_Z13distributor_PdPdS_S_iii_param_5];
	setp.lt.s32 	%p869, %r6251, 1;
	sub.f64 	%fd610, %fd505, %fd257;
	mov.f64 	%fd7487, 0d0000000000000000;
	@%p869 bra 	$L__BB1_533;
	setp.eq.s32 	%p870, %r77, 0;
	{
	.reg .b32 %temp; 
	mov.b64 	{%temp, %r155}, %fd610;
	}
	abs.f64 	%fd611, %fd610;
	mov.f64 	%fd7487, 0d0000000000000000;
	mov.b32 	%r6456, 0;
	@%p870 bra 	$L__BB1_524;
	mov.f64 	%fd7487, 0d0000000000000000;
	mov.b32 	%r6455, 0;
$L__BB1_509:
	setp.neu.f64 	%p871, %fd610, 0d0000000000000000;
	setp.lt.s32 	%p872, %r155, 0;
	mul.wide.u32 	%rd415, %r6455, 8;
	add.s64 	%rd70, %rd242, %rd415;
	ld.f64 	%fd613, [%rd70];
	add.s32 	%r1688, %r6455, 1;
	cvt.rn.f64.u32 	%fd614, %r1688;
	{
	.reg .b32 %temp; 
	mov.b64 	{%temp, %r157}, %fd614;
	}
	shr.u32 	%r1689, %r157, 20;
	and.b32  	%r1690, %r1689, 2047;
	add.s32 	%r1691, %r1690, -1012;
	mov.b64 	%rd416, %fd614;
	shl.b64 	%rd417, %rd416, %r1691;
	setp.eq.s64 	%p873, %rd417, -9223372036854775808;
	{ // callseq 219, 0
	.param .b64 param0;
	st.param.f64 	[param0], %fd611;
	.param .b64 param1;
	st.param.f64 	[param1], %fd614;
	.param .b64 retval0;
	call.uni (retval0), 
	__internal_accurate_pow, 
	(
	param0, 
	param1
	);
	ld.param.f64 	%fd4055, [retval0];
	} // callseq 219
	and.pred  	%p51, %p872, %p873;
	neg.f64 	%fd4057, %fd4055;
	selp.f64 	%fd7484, %fd4057, %fd4055, %p51;
	@%p871 bra 	$L__BB1_511;
	selp.b32 	%r1692, %r155, 0, %p873;
	setp.lt.s32 	%p875, %r157, 0;
	or.b32  	%r1693, %r1692, 2146435072;
	selp.b32 	%r1694, %r1693, %r1692, %p875;
	mov.b32 	%r1695, 0;
	mov.b64 	%fd7484, {%r1695, %r1694};
$L__BB1_511:
	add.f64 	%fd4058, %fd610, %fd614;
	{
	.reg .b32 %temp; 
	mov.b64 	{%temp, %r1696}, %fd4058;
	}
	and.b32  	%r1697, %r1696, 2146435072;
	setp.ne.s32 	%p876, %r1697, 2146435072;
	@%p876 bra 	$L__BB1_516;
	setp.num.f64 	%p877, %fd610, %fd610;
	@%p877 bra 	$L__BB1_514;
	add.rn.f64 	%fd7484, %fd610, %fd614;
	bra.uni 	$L__BB1_516;
$L__BB1_514:
	setp.neu.f64 	%p878, %fd611, 0d7FF0000000000000;
	@%p878 bra 	$L__BB1_516;
	setp.lt.s32 	%p879, %r157, 0;
	selp.b32 	%r1698, 0, 2146435072, %p879;
	and.b32  	%r1699, %r157, 2147483647;
	setp.ne.s32 	%p880, %r1699, 1071644672;
	or.b32  	%r1700, %r1698, -2147483648;
	selp.b32 	%r1701, %r1700, %r1698, %p880;
	selp.b32 	%r1702, %r1701, %r1698, %p51;
	mov.b32 	%r1703, 0;
	mov.b64 	%fd7484, {%r1703, %r1702};
$L__BB1_516:
	setp.eq.f64 	%p881, %fd610, 0d3FF0000000000000;
	setp.neu.f64 	%p882, %fd610, 0d0000000000000000;
	setp.lt.s32 	%p883, %r155, 0;
	selp.f64 	%fd4059, 0d3FF0000000000000, %fd7484, %p881;
	div.rn.f64 	%fd4060, %fd613, %fd614;
	fma.rn.f64 	%fd621, %fd4060, %fd4059, %fd7487;
	ld.f64 	%fd622, [%rd70+8];
	add.s32 	%r6455, %r6455, 2;
	cvt.rn.f64.u32 	%fd623, %r6455;
	{
	.reg .b32 %temp; 
	mov.b64 	{%temp, %r159}, %fd623;
	}
	shr.u32 	%r1704, %r159, 20;
	and.b32  	%r1705, %r1704, 2047;
	add.s32 	%r1706, %r1705, -1012;
	mov.b64 	%rd418, %fd623;
	shl.b64 	%rd419, %rd418, %r1706;
	setp.eq.s64 	%p884, %rd419, -9223372036854775808;
	{ // callseq 220, 0
	.param .b64 param0;
	st.param.f64 	[param0], %fd611;
	.param .b64 param1;
	st.param.f64 	[param1], %fd623;
	.param .b64 retval0;
	call.uni (retval0), 
	__internal_accurate_pow, 
	(
	param0, 
	param1
	);
	ld.param.f64 	%fd4061, [retval0];
	} // callseq 220
	and.pred  	%p52, %p883, %p884;
	neg.f64 	%fd4063, %fd4061;
	selp.f64 	%fd7486, %fd4063, %fd4061, %p52;
	@%p882 bra 	$L__BB1_518;
	setp.eq.s64 	%p885, %rd419, -9223372036854775808;
	selp.b32 	%r1707, %r155, 0, %p885;
	setp.lt.s32 	%p886, %r159, 0;
	or.b32  	%r1708, %r1707, 2146435072;
	selp.b32 	%r1709, %r1708, %r1707, %p886;
	mov.b32 	%r1710, 0;
	mov.b64 	%fd7486, {%r1710, %r1709};
$L__BB1_518:
	add.f64 	%fd4064, %fd610, %fd623;
	{
	.reg .b32 %temp; 
	mov.b64 	{%temp, %r1711}, %fd4064;
	}
	and.b32  	%r1712, %r1711, 2146435072;
	setp.ne.s32 	%p887, %r1712, 2146435072;
	@%p887 bra 	$L__BB1_523;
	setp.nan.f64 	%p888, %fd610, %fd610;
	@%p888 bra 	$L__BB1_522;
	setp.neu.f64 	%p889, %fd611, 0d7FF0000000000000;
	@%p889 bra 	$L__BB1_523;
	setp.lt.s32 	%p890, %r159, 0;
	selp.b32 	%r1713, 0, 2146435072, %p890;
	and.b32  	%r1714, %r159, 2147483647;
	setp.ne.s32 	%p891, %r1714, 1071644672;
	or.b32  	%r1715, %r1713, -2147483648;
	selp.b32 	%r1716, %r1715, %r1713, %p891;
	selp.b32 	%r1717, %r1716, %r1713, %p52;
	mov.b32 	%r1718, 0;
	mov.b64 	%fd7486, {%r1718, %r1717};
	bra.uni 	$L__BB1_523;
$L__BB1_522:
	add.rn.f64 	%fd7486, %fd610, %fd623;
$L__BB1_523:
	setp.eq.f64 	%p892, %fd610, 0d3FF0000000000000;
	selp.f64 	%fd4065, 0d3FF0000000000000, %fd7486, %p892;
	div.rn.f64 	%fd4066, %fd622, %fd623;
	fma.rn.f64 	%fd7487, %fd4066, %fd4065, %fd621;
	setp.ne.s32 	%p893, %r6455, %r76;
	mov.u32 	%r6456, %r76;
	@%p893 bra 	$L__BB1_509;
$L__BB1_524:
	setp.eq.s32 	%p894, %r78, 0;
	@%p894 bra 	$L__BB1_533;
	setp.neu.f64 	%p895, %fd610, 0d0000000000000000;
	setp.lt.s32 	%p896, %r155, 0;
	mul.wide.u32 	%rd420, %r6456, 8;
	add.s64 	%rd421, %rd242, %rd420;
	ld.f64 	%fd633, [%rd421];
	add.s32 	%r1719, %r6456, 1;
	cvt.rn.f64.u32 	%fd634, %r1719;
	{
	.reg .b32 %temp; 
	mov.b64 	{%temp, %r161}, %fd634;
	}
	shr.u32 	%r1720, %r161, 20;
	and.b32  	%r1721, %r1720, 2047;
	add.s32 	%r1722, %r1721, -1012;
	mov.b64 	%rd422, %fd634;
	shl.b64 	%rd423, %rd422, %r1722;
	setp.eq.s64 	%p897, %rd423, -9223372036854775808;
	{ // callseq 221, 0
	.param .b64 param0;
	st.param.f64 	[param0], %fd611;
	.param .b64 param1;
	st.param.f64 	[param1], %fd634;
	.param .b64 retval0;
	call.uni (retval0), 
	__internal_accurate_pow, 
	(
	param0, 
	param1
	);
	ld.param.f64 	%fd4067, [retval0];
	} // callseq 221
	and.pred  	%p53, %p896, %p897;
	neg.f64 	%fd4069, %fd4067;
	selp.f64 	%fd7490, %fd4069, %fd4067, %p53;
	@%p895 bra 	$L__BB1_527;
	setp.eq.s64 	%p898, %rd423, -9223372036854775808;
	selp.b32 	%r1723, %r155, 0, %p898;
	setp.lt.s32 	%p899, %r161, 0;
	or.b32  	%r1724, %r1723, 2146435072;
	selp.b32 	%r1725, %r1724, %r1723, %p899;
	mov.b32 	%r1726, 0;
	mov.b64 	%fd7490, {%r1726, %r1725};
$L__BB1_527:
	add.f64 	%fd4070, %fd610, %fd634;
	{
	.reg .b32 %temp; 
	mov.b64 	{%temp, %r1727}, %fd4070;
	}
	and.b32  	%r1728, %r1727, 2146435072;
	setp.ne.s32 	%p900, %r1728, 2146435072;
	@%p900 bra 	$L__BB1_532;
	setp.nan.f64 	%p901, %fd610, %fd610;
	@%p901 bra 	$L__BB1_531;
	setp.neu.f64 	%p902, %fd611, 0d7FF0000000000000;
	@%p902 bra 	$L__BB1_532;
	setp.lt.s32 	%p903, %r161, 0;
	selp.b32 	%r1729, 0, 2146435072, %p903;
	and.b32  	%r1730, %r161, 2147483647;
	setp.ne.s32 	%p904, %r1730, 1071644672;
	or.b32  	%r1731, %r1729, -2147483648;
	selp.b32 	%r1732, %r1731, %r1729, %p904;
	selp.b32 	%r1733, %r1732, %r1729, %p53;
	mov.b32 	%r1734, 0;
	mov.b64 	%fd7490, {%r1734, %r1733};
	bra.uni 	$L__BB1_532;
$L__BB1_531:
	add.rn.f64 	%fd7490, %fd610, %fd634;
$L__BB1_532:
	setp.eq.f64 	%p905, %fd610, 0d3FF0000000000000;
	selp.f64 	%fd4071, 0d3FF0000000000000, %fd7490, %p905;
	div.rn.f64 	%fd4072, %fd633, %fd634;
	fma.rn.f64 	%fd7487, %fd4072, %fd4071, %fd7487;
$L__BB1_533:
	add.f64 	%fd7492, %fd255, %fd7487;
$L__BB1_534:
	setp.lt.s32 	%p943, %r75, 0;
	setp.eq.s32 	%p944, %r109, 1062207488;
	sub.f64 	%fd645, %fd501, %fd7492;
	{
	.reg .b32 %temp; 
	mov.b64 	{%temp, %r162}, %fd645;
	}
	abs.f64 	%fd646, %fd645;
	{ // callseq 225, 0
	.param .b64 param0;
	st.param.f64 	[param0], %fd646;
	.param .b64 param1;
	st.param.f64 	[param1], 0d4000000000000000;
	.param .b64 retval0;
	call.uni (retval0), 
	__internal_accurate_pow, 
	(
	param0, 
	param1
	);
	ld.param.f64 	%fd4095, [retval0];
	} // callseq 225
	setp.lt.s32 	%p946, %r162, 0;
	neg.f64 	%fd4097, %fd4095;
	selp.f64 	%fd4098, %fd4097, %fd4095, %p944;
	selp.f64 	%fd4099, %fd4098, %fd4095, %p946;
	setp.eq.f64 	%p947, %fd645, 0d0000000000000000;
	selp.b32 	%r1784, %r162, 0, %p944;
	or.b32  	%r1785, %r1784, 2146435072;
	selp.b32 	%r1786, %r1785, %r1784, %p943;
	mov.b32 	%r1787, 0;
	mov.b64 	%fd4100, {%r1787, %r1786};
	selp.f64 	%fd7493, %fd4100, %fd4099, %p947;
	add.f64 	%fd4101, %fd645, 0d4000000000000000;
	{
	.reg .b32 %temp; 
	mov.b64 	{%temp, %r1788}, %fd4101;
	}
	and.b32  	%r1789, %r1788, 2146435072;
	setp.ne.s32 	%p948, %r1789, 2146435072;
	@%p948 bra 	$L__BB1_539;
	setp.num.f64 	%p949, %fd645, %fd645;
	@%p949 bra 	$L__BB1_537;
	mov.f64 	%fd4102, 0d4000000000000000;
	add.rn.f64 	%fd7493, %fd645, %fd4102;
	bra.uni 	$L__BB1_539;
$L__BB1_537:
	setp.neu.f64 	%p950, %fd646, 0d7FF0000000000000;
	@%p950 bra 	$L__BB1_539;
	setp.lt.s32 	%p951, %r162, 0;
	selp.b32 	%r1790, %r108, %r107, %p23;
	selp.b32 	%r1791, %r1790, %r107, %p951;
	mov.b32 	%r1792, 0;
	mov.b64 	%fd7493, {%r1792, %r1791};
$L__BB1_539:
	setp.lt.s32 	%p952, %r75, 0;
	setp.eq.s32 	%p953, %r109, 1062207488;
	setp.eq.f64 	%p955, %fd645, 0d3FF0000000000000;
	selp.f64 	%fd651, 0d3FF0000000000000, %fd7493, %p955;
	{
	.reg .b32 %temp; 
	mov.b64 	{%temp, %r163}, %fd503;
	}
	abs.f64 	%fd652, %fd503;
	{ // callseq 226, 0
	.param .b64 param0;
	st.param.f64 	[param0], %fd652;
	.param .b64 param1;
	st.param.f64 	[param1], 0d4000000000000000;
	.param .b64 retval0;
	call.uni (retval0), 
	__internal_accurate_pow, 
	(
	param0, 
	param1
	);
	ld.param.f64 	%fd4103, [retval0];
	} // callseq 226
	setp.lt.s32 	%p956, %r163, 0;
	neg.f64 	%fd4105, %fd4103;
	selp.f64 	%fd4106, %fd4105, %fd4103, %p953;
	selp.f64 	%fd4107, %fd4106, %fd4103, %p956;
	setp.eq.f64 	%p957, %fd503, 0d0000000000000000;
	selp.b32 	%r1793, %r163, 0, %p953;
	or.b32  	%r1794, %r1793, 2146435072;
	selp.b32 	%r1795, %r1794, %r1793, %p952;
	mov.b32 	%r1796, 0;
	mov.b64 	%fd4108, {%r1796, %r1795};
	selp.f64 	%fd7518, %fd4108, %fd4107, %p957;
	add.f64 	%fd4109, %fd503, 0d4000000000000000;
	{
	.reg .b32 %temp; 
	mov.b64 	{%temp, %r1797}, %fd4109;
	}
	and.b32  	%r164, %r1797, 2146435072;
	setp.ne.s32 	%p958, %r164, 2146435072;
	mov.f64 	%fd7494, %fd7518;
	@%p958 bra 	$L__BB1_544;
	setp.num.f64 	%p959, %fd503, %fd503;
	@%p959 bra 	$L__BB1_542;
	mov.f64 	%fd4110, 0d4000000000000000;
	add.rn.f64 	%fd7494, %fd503, %fd4110;
	bra.uni 	$L__BB1_544;
$L__BB1_542:
	setp.neu.f64 	%p960, %fd652, 0d7FF0000000000000;
	mov.f64 	%fd7494, %fd7518;
	@%p960 bra 	$L__BB1_544;
	setp.lt.s32 	%p961, %r163, 0;
	selp.b32 	%r1798, %r108, %r107, %p23;
	selp.b32 	%r1799, %r1798, %r107, %p961;
	mov.b32 	%r1800, 0;
	mov.b64 	%fd7494, {%r1800, %r1799};
$L__BB1_544:
	setp.eq.f64 	%p962, %fd503, 0d3FF0000000000000;
	selp.f64 	%fd4111, 0d3FF0000000000000, %fd7494, %p962;
	add.f64 	%fd657, %fd651, %fd4111;
	neg.f64 	%fd4112, %fd657;
	fma.rn.f64 	%fd4113, %fd657, 0dBFF71547652B82FE, 0d4338000000000000;
	{
	.reg .b32 %temp; 
	mov.b64 	{%r165, %temp}, %fd4113;
	}
	mov.f64 	%fd4114, 0dC338000000000000;
	add.rn.f64 	%fd4115, %fd4113, %fd4114;
	fma.rn.f64 	%fd4116, %fd4115, 0dBFE62E42FEFA39EF, %fd4112;
	fma.rn.f64 	%fd4117, %fd4115, 0dBC7ABC9E3B39803F, %fd4116;
	fma.rn.f64 	%fd4118, %fd4117, 0d3E5ADE1569CE2BDF, 0d3E928AF3FCA213EA;
	fma.rn.f64 	%fd4119, %fd4118, %fd4117, 0d3EC71DEE62401315;
	fma.rn.f64 	%fd4120, %fd4119, %fd4117, 0d3EFA01997C89EB71;
	fma.rn.f64 	%fd4121, %fd4120, %fd4117, 0d3F2A01A014761F65;
	fma.rn.f64 	%fd4122, %fd4121, %fd4117, 0d3F56C16C1852B7AF;
	fma.rn.f64 	%fd4123, %fd4122, %fd4117, 0d3F81111111122322;
	fma.rn.f64 	%fd4124, %fd4123, %fd4117, 0d3FA55555555502A1;
	fma.rn.f64 	%fd4125, %fd4124, %fd4117, 0d3FC5555555555511;
	fma.rn.f64 	%fd4126, %fd4125, %fd4117, 0d3FE000000000000B;
	fma.rn.f64 	%fd4127, %fd4126, %fd4117, 0d3FF0000000000000;
	fma.rn.f64 	%fd4128, %fd4127, %fd4117, 0d3FF0000000000000;
	{
	.reg .b32 %temp; 
	mov.b64 	{%r166, %temp}, %fd4128;
	}
	{
	.reg .b32 %temp; 
	mov.b64 	{%temp, %r167}, %fd4128;
	}
	shl.b32 	%r1801, %r165, 20;
	add.s32 	%r1802, %r1801, %r167;
	mov.b64 	%fd7495, {%r166, %r1802};
	{
	.reg .b32 %temp; 
	mov.b64 	{%temp, %r1803}, %fd4112;
	}
	mov.b32 	%f33, %r1803;
	abs.f32 	%f3, %f33;
	setp.lt.f32 	%p963, %f3, 0f4086232B;
	@%p963 bra 	$L__BB1_547;
	setp.gt.f64 	%p964, %fd657, 0d0000000000000000;
	mov.f64 	%fd4129, 0d7FF0000000000000;
	sub.f64 	%fd4130, %fd4129, %fd657;
	selp.f64 	%fd7495, 0d0000000000000000, %fd4130, %p964;
	setp.geu.f32 	%p965, %f3, 0f40874800;
	@%p965 bra 	$L__BB1_547;
	shr.u32 	%r1804, %r165, 31;
	add.s32 	%r1805, %r165, %r1804;
	shr.s32 	%r1806, %r1805, 1;
	shl.b32 	%r1807, %r1806, 20;
	add.s32 	%r1808, %r167, %r1807;
	mov.b64 	%fd4131, {%r166, %r1808};
	sub.s32 	%r1809, %r165, %r1806;
	shl.b32 	%r1810, %r1809, 20;
	add.s32 	%r1811, %r1810, 1072693248;
	mov.b32 	%r1812, 0;
	mov.b64 	%fd4132, {%r1812, %r1811};
	mul.f64 	%fd7495, %fd4132, %fd4131;
$L__BB1_547:
	setp.geu.f64 	%p966, %fd505, %fd257;
	mul.f64 	%fd4133, %fd575, 0dC043BD3CC9BE45DC;
	mul.f64 	%fd662, %fd4133, %fd7495;
	@%p966 bra 	$L__BB1_576;
	ld.param.u32 	%r6254, [_Z13distributor_PdPdS_S_iii_param_5];
	setp.lt.s32 	%p1004, %r6254, 1;
	sub.f64 	%fd663, %fd257, %fd505;
	mov.f64 	%fd7501, 0d0000000000000000;
	@%p1004 bra 	$L__BB1_575;
	setp.eq.s32 	%p1005, %r77, 0;
	{
	.reg .b32 %temp; 
	mov.b64 	{%temp, %r168}, %fd663;
	}
	abs.f64 	%fd664, %fd663;
	mov.f64 	%fd7501, 0d0000000000000000;
	mov.b32 	%r6458, 0;
	@%p1005 bra 	$L__BB1_566;
	mov.f64 	%fd7501, 0d0000000000000000;
	mov.b32 	%r6457, 0;
$L__BB1_551:
	setp.neu.f64 	%p1006, %fd663, 0d0000000000000000;
	setp.lt.s32 	%p1007, %r168, 0;
	mul.wide.u32 	%rd442, %r6457, 8;
	add.s64 	%rd74, %rd242, %rd442;
	ld.f64 	%fd666, [%rd74];
	add.s32 	%r1864, %r6457, 1;
	cvt.rn.f64.u32 	%fd667, %r1864;
	{
	.reg .b32 %temp; 
	mov.b64 	{%temp, %r170}, %fd667;
	}
	shr.u32 	%r1865, %r170, 20;
	and.b32  	%r1866, %r1865, 2047;
	add.s32 	%r1867, %r1866, -1012;
	mov.b64 	%rd443, %fd667;
	shl.b64 	%rd444, %rd443, %r1867;
	setp.eq.s64 	%p1008, %rd444, -9223372036854775808;
	{ // callseq 230, 0
	.param .b64 param0;
	st.param.f64 	[param0], %fd664;
	.param .b64 param1;
	st.param.f64 	[param1], %fd667;
	.param .b64 retval0;
	call.uni (retval0), 
	__internal_accurate_pow, 
	(
	param0, 
	param1
	);
	ld.param.f64 	%fd4160, [retval0];
	} // callseq 230
	and.pred  	%p54, %p1007, %p1008;
	neg.f64 	%fd4162, %fd4160;
	selp.f64 	%fd7498, %fd4162, %fd4160, %p54;
	@%p1006 bra 	$L__BB1_553;
	selp.b32 	%r1868, %r168, 0, %p1008;
	setp.lt.s32 	%p1010, %r170, 0;
	or.b32  	%r1869, %r1868, 2146435072;
	selp.b32 	%r1870, %r1869, %r1868, %p1010;
	mov.b32 	%r1871, 0;
	mov.b64 	%fd7498, {%r1871, %r1870};
$L__BB1_553:
	add.f64 	%fd4163, %fd663, %fd667;
	{
	.reg .b32 %temp; 
	mov.b64 	{%temp, %r1872}, %fd4163;
	}
	and.b32  	%r1873, %r1872, 2146435072;
	setp.ne.s32 	%p1011, %r1873, 2146435072;
	@%p1011 bra 	$L__BB1_558;
	setp.num.f64 	%p1012, %fd663, %fd663;
	@%p1012 bra 	$L__BB1_556;
	add.rn.f64 	%fd7498, %fd663, %fd667;
	bra.uni 	$L__BB1_558;
$L__BB1_556:
	setp.neu.f64 	%p1013, %fd664, 0d7FF0000000000000;
	@%p1013 bra 	$L__BB1_558;
	setp.lt.s32 	%p1014, %r170, 0;
	selp.b32 	%r1874, 0, 2146435072, %p1014;
	and.b32  	%r1875, %r170, 2147483647;
	setp.ne.s32 	%p1015, %r1875, 1071644672;
	or.b32  	%r1876, %r1874, -2147483648;
	selp.b32 	%r1877, %r1876, %r1874, %p1015;
	selp.b32 	%r1878, %r1877, %r1874, %p54;
	mov.b32 	%r1879, 0;
	mov.b64 	%fd7498, {%r1879, %r1878};
$L__BB1_558:
	setp.eq.f64 	%p1016, %fd663, 0d3FF0000000000000;
	selp.f64 	%fd4164, 0d3FF0000000000000, %fd7498, %p1016;
	div.rn.f64 	%fd4165, %fd666, %fd667;
	fma.rn.f64 	%fd674, %fd4165, %fd4164, %fd7501;
	ld.f64 	%fd675, [%rd74+8];
	add.s32 	%r6457, %r6457, 2;
	cvt.rn.f64.u32 	%fd676, %r6457;
	{
	.reg .b32 %temp; 
	mov.b64 	{%temp, %r172}, %fd676;
	}
	shr.u32 	%r1880, %r172, 20;
	and.b32  	%r1881, %r1880, 2047;
	add.s32 	%r1882, %r1881, -1012;
	mov.b64 	%rd445, %fd676;
	shl.b64 	%rd446, %rd445, %r1882;
	setp.eq.s64 	%p1019, %rd446, -9223372036854775808;
	{ // callseq 231, 0
	.param .b64 param0;
	st.param.f64 	[param0], %fd664;
	.param .b64 param1;
	st.param.f64 	[param1], %fd676;
	.param .b64 retval0;
	call.uni (retval0), 
	__internal_accurate_pow, 
	(
	param0, 
	param1
	);
	ld.param.f64 	%fd4166, [retval0];
	} // callseq 231
	and.pred  	%p55, %p1007, %p1019;
	neg.f64 	%fd4168, %fd4166;
	selp.f64 	%fd7500, %fd4168, %fd4166, %p55;
	@%p1006 bra 	$L__BB1_560;
	selp.b32 	%r1883, %r168, 0, %p1019;
	setp.lt.s32 	%p1021, %r172, 0;
	or.b32  	%r1884, %r1883, 2146435072;
	selp.b32 	%r1885, %r1884, %r1883, %p1021;
	mov.b32 	%r1886, 0;
	mov.b64 	%fd7500, {%r1886, %r1885};
$L__BB1_560:
	add.f64 	%fd4169, %fd663, %fd676;
	{
	.reg .b32 %temp; 
	mov.b64 	{%temp, %r1887}, %fd4169;
	}
	and.b32  	%r1888, %r1887, 2146435072;
	setp.ne.s32 	%p1022, %r1888, 2146435072;
	@%p1022 bra 	$L__BB1_565;
	setp.nan.f64 	%p1023, %fd663, %fd663;
	@%p1023 bra 	$L__BB1_564;
	setp.neu.f64 	%p1024, %fd664, 0d7FF0000000000000;
	@%p1024 bra 	$L__BB1_565;
	setp.lt.s32 	%p1025, %r172, 0;
	selp.b32 	%r1889, 0, 2146435072, %p1025;
	and.b32  	%r1890, %r172, 2147483647;
	setp.ne.s32 	%p1026, %r1890, 1071644672;
	or.b32  	%r1891, %r1889, -2147483648;
	selp.b32 	%r1892, %r1891, %r1889, %p1026;
	selp.b32 	%r1893, %r1892, %r1889, %p55;
	mov.b32 	%r1894, 0;
	mov.b64 	%fd7500, {%r1894, %r1893};
	bra.uni 	$L__BB1_565;
$L__BB1_564:
	add.rn.f64 	%fd7500, %fd663, %fd676;
$L__BB1_565:
	selp.f64 	%fd4170, 0d3FF0000000000000, %fd7500, %p1016;
	div.rn.f64 	%fd4171, %fd675, %fd676;
	fma.rn.f64 	%fd7501, %fd4171, %fd4170, %fd674;
	setp.ne.s32 	%p1028, %r6457, %r76;
	mov.u32 	%r6458, %r76;
	@%p1028 bra 	$L__BB1_551;
$L__BB1_566:
	setp.eq.s32 	%p1029, %r78, 0;
	@%p1029 bra 	$L__BB1_575;
	setp.neu.f64 	%p1030, %fd663, 0d0000000000000000;
	setp.lt.s32 	%p1031, %r168, 0;
	mul.wide.u32 	%rd447, %r6458, 8;
	add.s64 	%rd448, %rd242, %rd447;
	ld.f64 	%fd686, [%rd448];
	add.s32 	%r1895, %r6458, 1;
	cvt.rn.f64.u32 	%fd687, %r1895;
	{
	.reg .b32 %temp; 
	mov.b64 	{%temp, %r174}, %fd687;
	}
	shr.u32 	%r1896, %r174, 20;
	and.b32  	%r1897, %r1896, 2047;
	add.s32 	%r1898, %r1897, -1012;
	mov.b64 	%rd449, %fd687;
	shl.b64 	%rd450, %rd449, %r1898;
	setp.eq.s64 	%p1032, %rd450, -9223372036854775808;
	{ // callseq 232, 0
	.param .b64 param0;
	st.param.f64 	[param0], %fd664;
	.param .b64 param1;
	st.param.f64 	[param1], %fd687;
	.param .b64 retval0;
	call.uni (retval0), 
	__internal_accurate_pow, 
	(
	param0, 
	param1
	);
	ld.param.f64 	%fd4172, [retval0];
	} // callseq 232
	and.pred  	%p56, %p1031, %p1032;
	neg.f64 	%fd4174, %fd4172;
	selp.f64 	%fd7504, %fd4174, %fd4172, %p56;
	@%p1030 bra 	$L__BB1_569;
	selp.b32 	%r1899, %r168, 0, %p1032;
	setp.lt.s32 	%p1034, %r174, 0;
	or.b32  	%r1900, %r1899, 2146435072;
	selp.b32 	%r1901, %r1900, %r1899, %p1034;
	mov.b32 	%r1902, 0;
	mov.b64 	%fd7504, {%r1902, %r1901};
$L__BB1_569:
	add.f64 	%fd4175, %fd663, %fd687;
	{
	.reg .b32 %temp; 
	mov.b64 	{%temp, %r1903}, %fd4175;
	}
	and.b32  	%r1904, %r1903, 2146435072;
	setp.ne.s32 	%p1035, %r1904, 2146435072;
	@%p1035 bra 	$L__BB1_574;
	setp.nan.f64 	%p1036, %fd663, %fd663;
	@%p1036 bra 	$L__BB1_573;
	setp.neu.f64 	%p1037, %fd664, 0d7FF0000000000000;
	@%p1037 bra 	$L__BB1_574;
	setp.lt.s32 	%p1038, %r174, 0;
	selp.b32 	%r1905, 0, 2146435072, %p1038;
	and.b32  	%r1906, %r174, 2147483647;
	setp.ne.s32 	%p1039, %r1906, 1071644672;
	or.b32  	%r1907, %r1905, -2147483648;
	selp.b32 	%r1908, %r1907, %r1905, %p1039;
	selp.b32 	%r1909, %r1908, %r1905, %p56;
	mov.b32 	%r1910, 0;
	mov.b64 	%fd7504, {%r1910, %r1909};
	bra.uni 	$L__BB1_574;
$L__BB1_573:
	add.rn.f64 	%fd7504, %fd663, %fd687;
$L__BB1_574:
	setp.eq.f64 	%p1040, %fd663, 0d3FF0000000000000;
	selp.f64 	%fd4176, 0d3FF0000000000000, %fd7504, %p1040;
	div.rn.f64 	%fd4177, %fd686, %fd687;
	fma.rn.f64 	%fd7501, %fd4177, %fd4176, %fd7501;
$L__BB1_575:
	sub.f64 	%fd7516, %fd255, %fd7501;
	bra.uni 	$L__BB1_604;
$L__BB1_576:
	ld.param.u32 	%r6253, [_Z13distributor_PdPdS_S_iii_param_5];
	setp.lt.s32 	%p967, %r6253, 1;
	sub.f64 	%fd697, %fd505, %fd257;
	mov.f64 	%fd7511, 0d0000000000000000;
	@%p967 bra 	$L__BB1_603;
	setp.eq.s32 	%p968, %r77, 0;
	{
	.reg .b32 %temp; 
	mov.b64 	{%temp, %r175}, %fd697;
	}
	abs.f64 	%fd698, %fd697;
	mov.f64 	%fd7511, 0d0000000000000000;
	mov.b32 	%r6460, 0;
	@%p968 bra 	$L__BB1_594;
	mov.f64 	%fd7511, 0d0000000000000000;
	mov.b32 	%r6459, 0;
$L__BB1_579:
	setp.neu.f64 	%p969, %fd697, 0d0000000000000000;
	setp.lt.s32 	%p970, %r175, 0;
	mul.wide.u32 	%rd433, %r6459, 8;
	add.s64 	%rd78, %rd242, %rd433;
	ld.f64 	%fd700, [%rd78];
	add.s32 	%r1815, %r6459, 1;
	cvt.rn.f64.u32 	%fd701, %r1815;
	{
	.reg .b32 %temp; 
	mov.b64 	{%temp, %r177}, %fd701;
	}
	shr.u32 	%r1816, %r177, 20;
	and.b32  	%r1817, %r1816, 2047;
	add.s32 	%r1818, %r1817, -1012;
	mov.b64 	%rd434, %fd701;
	shl.b64 	%rd435, %rd434, %r1818;
	setp.eq.s64 	%p971, %rd435, -9223372036854775808;
	{ // callseq 227, 0
	.param .b64 param0;
	st.param.f64 	[param0], %fd698;
	.param .b64 param1;
	st.param.f64 	[param1], %fd701;
	.param .b64 retval0;
	call.uni (retval0), 
	__internal_accurate_pow, 
	(
	param0, 
	param1
	);
	ld.param.f64 	%fd4138, [retval0];
	} // callseq 227
	and.pred  	%p57, %p970, %p971;
	neg.f64 	%fd4140, %fd4138;
	selp.f64 	%fd7508, %fd4140, %fd4138, %p57;
	@%p969 bra 	$L__BB1_581;
	selp.b32 	%r1819, %r175, 0, %p971;
	setp.lt.s32 	%p973, %r177, 0;
	or.b32  	%r1820, %r1819, 2146435072;
	selp.b32 	%r1821, %r1820, %r1819, %p973;
	mov.b32 	%r1822, 0;
	mov.b64 	%fd7508, {%r1822, %r1821};
$L__BB1_581:
	add.f64 	%fd4141, %fd697, %fd701;
	{
	.reg .b32 %temp; 
	mov.b64 	{%temp, %r1823}, %fd4141;
	}
	and.b32  	%r1824, %r1823, 2146435072;
	setp.ne.s32 	%p974, %r1824, 2146435072;
	@%p974 bra 	$L__BB1_586;
	setp.num.f64 	%p975, %fd697, %fd697;
	@%p975 bra 	$L__BB1_584;
	add.rn.f64 	%fd7508, %fd697, %fd701;
	bra.uni 	$L__BB1_586;
$L__BB1_584:
	setp.neu.f64 	%p976, %fd698, 0d7FF0000000000000;
	@%p976 bra 	$L__BB1_586;
	setp.lt.s32 	%p977, %r177, 0;
	selp.b32 	%r1825, 0, 2146435072, %p977;
	and.b32  	%r1826, %r177, 2147483647;
	setp.ne.s32 	%p978, %r1826, 1071644672;
	or.b32  	%r1827, %r1825, -2147483648;
	selp.b32 	%r1828, %r1827, %r1825, %p978;
	selp.b32 	%r1829, %r1828, %r1825, %p57;
	mov.b32 	%r1830, 0;
	mov.b64 	%fd7508, {%r1830, %r1829};
$L__BB1_586:
	setp.eq.f64 	%p979, %fd697, 0d3FF0000000000000;
	selp.f64 	%fd4142, 0d3FF0000000000000, %fd7508, %p979;
	div.rn.f64 	%fd4143, %fd700, %fd701;
	fma.rn.f64 	%fd708, %fd4143, %fd4142, %fd7511;
	ld.f64 	%fd709, [%rd78+8];
	add.s32 	%r6459, %r6459, 2;
	cvt.rn.f64.u32 	%fd710, %r6459;
	{
	.reg .b32 %temp; 
	mov.b64 	{%temp, %r179}, %fd710;
	}
	shr.u32 	%r1831, %r179, 20;
	and.b32  	%r1832, %r1831, 2047;
	add.s32 	%r1833, %r1832, -1012;
	mov.b64 	%rd436, %fd710;
	shl.b64 	%rd437, %rd436, %r1833;
	setp.eq.s64 	%p982, %rd437, -9223372036854775808;
	{ // callseq 228, 0
	.param .b64 param0;
	st.param.f64 	[param0], %fd698;
	.param .b64 param1;
	st.param.f64 	[param1], %fd710;
	.param .b64 retval0;
	call.uni (retval0), 
	__internal_accurate_pow, 
	(
	param0, 
	param1
	);
	ld.param.f64 	%fd4144, [retval0];
	} // callseq 228
	and.pred  	%p58, %p970, %p982;
	neg.f64 	%fd4146, %fd4144;
	selp.f64 	%fd7510, %fd4146, %fd4144, %p58;
	@%p969 bra 	$L__BB1_588;
	selp.b32 	%r1834, %r175, 0, %p982;
	setp.lt.s32 	%p984, %r179, 0;
	or.b32  	%r1835, %r1834, 2146435072;
	selp.b32 	%r1836, %r1835, %r1834, %p984;
	mov.b32 	%r1837, 0;
	mov.b64 	%fd7510, {%r1837, %r1836};
$L__BB1_588:
	add.f64 	%fd4147, %fd697, %fd710;
	{
	.reg .b32 %temp; 
	mov.b64 	{%temp, %r1838}, %fd4147;
	}
	and.b32  	%r1839, %r1838, 2146435072;
	setp.ne.s32 	%p985, %r1839, 2146435072;
	@%p985 bra 	$L__BB1_593;
	setp.nan.f64 	%p986, %fd697, %fd697;
	@%p986 bra 	$L__BB1_592;
	setp.neu.f64 	%p987, %fd698, 0d7FF0000000000000;
	@%p987 bra 	$L__BB1_593;
	setp.lt.s32 	%p988, %r179, 0;
	selp.b32 	%r1840, 0, 2146435072, %p988;
	and.b32  	%r1841, %r179, 2147483647;
	setp.ne.s32 	%p989, %r1841, 1071644672;
	or.b32  	%r1842, %r1840, -2147483648;
	selp.b32 	%r1843, %r1842, %r1840, %p989;
	selp.b32 	%r1844, %r1843, %r1840, %p58;
	mov.b32 	%r1845, 0;
	mov.b64 	%fd7510, {%r1845, %r1844};
	bra.uni 	$L__BB1_593;
$L__BB1_592:
	add.rn.f64 	%fd7510, %fd697, %fd710;
$L__BB1_593:
	setp.eq.f64 	%p990, %fd697, 0d3FF0000000000000;
	selp.f64 	%fd4148, 0d3FF0000000000000, %fd7510, %p990;
	div.rn.f64 	%fd4149, %fd709, %fd710;
	fma.rn.f64 	%fd7511, %fd4149, %fd4148, %fd708;
	setp.ne.s32 	%p991, %r6459, %r76;
	mov.u32 	%r6460, %r76;
	@%p991 bra 	$L__BB1_579;
$L__BB1_594:
	setp.eq.s32 	%p992, %r78, 0;
	@%p992 bra 	$L__BB1_603;
	setp.neu.f64 	%p993, %fd697, 0d0000000000000000;
	setp.lt.s32 	%p994, %r175, 0;
	mul.wide.u32 	%rd438, %r6460, 8;
	add.s64 	%rd439, %rd242, %rd438;
	ld.f64 	%fd720, [%rd439];
	add.s32 	%r1846, %r6460, 1;
	cvt.rn.f64.u32 	%fd721, %r1846;
	{
	.reg .b32 %temp; 
	mov.b64 	{%temp, %r181}, %fd721;
	}
	shr.u32 	%r1847, %r181, 20;
	and.b32  	%r1848, %r1847, 2047;
	add.s32 	%r1849, %r1848, -1012;
	mov.b64 	%rd440, %fd721;
	shl.b64 	%rd441, %rd440, %r1849;
	setp.eq.s64 	%p995, %rd441, -9223372036854775808;
	{ // callseq 229, 0
	.param .b64 param0;
	st.param.f64 	[param0], %fd698;
	.param .b64 param1;
	st.param.f64 	[param1], %fd721;
	.param .b64 retval0;
	call.uni (retval0), 
	__internal_accurate_pow, 
	(
	param0, 
	param1
	);
	ld.param.f64 	%fd4150, [retval0];
	} // callseq 229
	and.pred  	%p59, %p994, %p995;
	neg.f64 	%fd4152, %fd4150;
	selp.f64 	%fd7514, %fd4152, %fd4150, %p59;
	@%p993 bra 	$L__BB1_597;
	selp.b32 	%r1850, %r175, 0, %p995;
	setp.lt.s32 	%p997, %r181, 0;
	or.b32  	%r1851, %r1850, 2146435072;
	selp.b32 	%r1852, %r1851, %r1850, %p997;
	mov.b32 	%r1853, 0;
	mov.b64 	%fd7514, {%r1853, %r1852};
$L__BB1_597:
	add.f64 	%fd4153, %fd697, %fd721;
	{
	.reg .b32 %temp; 
	mov.b64 	{%temp, %r1854}, %fd4153;
	}
	and.b32  	%r1855, %r1854, 2146435072;
	setp.ne.s32 	%p998, %r1855, 2146435072;
	@%p998 bra 	$L__BB1_602;
	setp.nan.f64 	%p999, %fd697, %fd697;
	@%p999 bra 	$L__BB1_601;
	setp.neu.f64 	%p1000, %fd698, 0d7FF0000000000000;
	@%p1000 bra 	$L__BB1_602;
	setp.lt.s32 	%p1001, %r181, 0;
	selp.b32 	%r1856, 0, 2146435072, %p1001;
	and.b32  	%r1857, %r181, 2147483647;
	setp.ne.s32 	%p1002, %r1857, 1071644672;
	or.b32  	%r1858, %r1856, -2147483648;
	selp.b32 	%r1859, %r1858, %r1856, %p1002;
	selp.b32 	%r1860, %r1859, %r1856, %p59;
	mov.b32 	%r1861, 0;
	mov.b64 	%fd7514, {%r1861, %r1860};
	bra.uni 	$L__BB1_602;
$L__BB1_601:
	add.rn.f64 	%fd7514, %fd697, %fd721;
$L__BB1_602:
	setp.eq.f64 	%p1003, %fd697, 0d3FF0000000000000;
	selp.f64 	%fd4154, 0d3FF0000000000000, %fd7514, %p1003;
	div.rn.f64 	%fd4155, %fd720, %fd721;
	fma.rn.f64 	%fd7511, %fd4155, %fd4154, %fd7511;
$L__BB1_603:
	add.f64 	%fd7516, %fd255, %fd7511;
$L__BB1_604:
	setp.lt.s32 	%p1041, %r75, 0;
	setp.eq.s32 	%p1042, %r109, 1062207488;
	sub.f64 	%fd732, %fd501, %fd7516;
	{
	.reg .b32 %temp; 
	mov.b64 	{%temp, %r182}, %fd732;
	}
	abs.f64 	%fd733, %fd732;
	{ // callseq 233, 0
	.param .b64 param0;
	st.param.f64 	[param0], %fd733;
	.param .b64 param1;
	st.param.f64 	[param1], 0d4000000000000000;
	.param .b64 retval0;
	call.uni (retval0), 
	__internal_accurate_pow, 
	(
	param0, 
	param1
	);
	ld.param.f64 	%fd4178, [retval0];
	} // callseq 233
	setp.lt.s32 	%p1044, %r182, 0;
	neg.f64 	%fd4180, %fd4178;
	selp.f64 	%fd4181, %fd4180, %fd4178, %p1042;
	selp.f64 	%fd4182, %fd4181, %fd4178, %p1044;
	setp.eq.f64 	%p1045, %fd732, 0d0000000000000000;
	selp.b32 	%r1911, %r182, 0, %p1042;
	or.b32  	%r1912, %r1911, 2146435072;
	selp.b32 	%r1913, %r1912, %r1911, %p1041;
	mov.b32 	%r1914, 0;
	mov.b64 	%fd4183, {%r1914, %r1913};
	selp.f64 	%fd7517, %fd4183, %fd4182, %p1045;
	add.f64 	%fd4184, %fd732, 0d4000000000000000;
	{
	.reg .b32 %temp; 
	mov.b64 	{%temp, %r1915}, %fd4184;
	}
	and.b32  	%r1916, %r1915, 2146435072;
	setp.ne.s32 	%p1046, %r1916, 2146435072;
	@%p1046 bra 	$L__BB1_609;
	setp.num.f64 	%p1047, %fd732, %fd732;
	@%p1047 bra 	$L__BB1_607;
	mov.f64 	%fd4185, 0d4000000000000000;
	add.rn.f64 	%fd7517, %fd732, %fd4185;
	bra.uni 	$L__BB1_609;
$L__BB1_607:
	setp.neu.f64 	%p1048, %fd733, 0d7FF0000000000000;
	@%p1048 bra 	$L__BB1_609;
	setp.lt.s32 	%p1049, %r182, 0;
	selp.b32 	%r1917, %r108, %r107, %p23;
	selp.b32 	%r1918, %r1917, %r107, %p1049;
	mov.b32 	%r1919, 0;
	mov.b64 	%fd7517, {%r1919, %r1918};
$L__BB1_609:
	setp.ne.s32 	%p1050, %r164, 2146435072;
	setp.eq.f64 	%p1051, %fd732, 0d3FF0000000000000;
	selp.f64 	%fd738, 0d3FF0000000000000, %fd7517, %p1051;
	@%p1050 bra 	$L__BB1_614;
	setp.num.f64 	%p1052, %fd503, %fd503;
	@%p1052 bra 	$L__BB1_612;
	mov.f64 	%fd4186, 0d4000000000000000;
	add.rn.f64 	%fd7518, %fd503, %fd4186;
	bra.uni 	$L__BB1_614;
$L__BB1_612:
	setp.neu.f64 	%p1053, %fd652, 0d7FF0000000000000;
	@%p1053 bra 	$L__BB1_614;
	setp.lt.s32 	%p1054, %r163, 0;
	selp.b32 	%r1920, %r108, %r107, %p23;
	selp.b32 	%r1921, %r1920, %r107, %p1054;
	mov.b32 	%r1922, 0;
	mov.b64 	%fd7518, {%r1922, %r1921};
$L__BB1_614:
	setp.eq.f64 	%p1055, %fd503, 0d3FF0000000000000;
	selp.f64 	%fd4187, 0d3FF0000000000000, %fd7518, %p1055;
	add.f64 	%fd742, %fd738, %fd4187;
	neg.f64 	%fd4188, %fd742;
	fma.rn.f64 	%fd4189, %fd742, 0dBFF71547652B82FE, 0d4338000000000000;
	{
	.reg .b32 %temp; 
	mov.b64 	{%r183, %temp}, %fd4189;
	}
	mov.f64 	%fd4190, 0dC338000000000000;
	add.rn.f64 	%fd4191, %fd4189, %fd4190;
	fma.rn.f64 	%fd4192, %fd4191, 0dBFE62E42FEFA39EF, %fd4188;
	fma.rn.f64 	%fd4193, %fd4191, 0dBC7ABC9E3B39803F, %fd4192;
	fma.rn.f64 	%fd4194, %fd4193, 0d3E5ADE1569CE2BDF, 0d3E928AF3FCA213EA;
	fma.rn.f64 	%fd4195, %fd4194, %fd4193, 0d3EC71DEE62401315;
	fma.rn.f64 	%fd4196, %fd4195, %fd4193, 0d3EFA01997C89EB71;
	fma.rn.f64 	%fd4197, %fd4196, %fd4193, 0d3F2A01A014761F65;
	fma.rn.f64 	%fd4198, %fd4197, %fd4193, 0d3F56C16C1852B7AF;
	fma.rn.f64 	%fd4199, %fd4198, %fd4193, 0d3F81111111122322;
	fma.rn.f64 	%fd4200, %fd4199, %fd4193, 0d3FA55555555502A1;
	fma.rn.f64 	%fd4201, %fd4200, %fd4193, 0d3FC5555555555511;
	fma.rn.f64 	%fd4202, %fd4201, %fd4193, 0d3FE000000000000B;
	fma.rn.f64 	%fd4203, %fd4202, %fd4193, 0d3FF0000000000000;
	fma.rn.f64 	%fd4204, %fd4203, %fd4193, 0d3FF0000000000000;
	{
	.reg .b32 %temp; 
	mov.b64 	{%r184, %temp}, %fd4204;
	}
	{
	.reg .b32 %temp; 
	mov.b64 	{%temp, %r185}, %fd4204;
	}
	shl.b32 	%r1923, %r183, 20;
	add.s32 	%r1924, %r1923, %r185;
	mov.b64 	%fd7519, {%r184, %r1924};
	{
	.reg .b32 %temp; 
	mov.b64 	{%temp, %r1925}, %fd4188;
	}
	mov.b32 	%f34, %r1925;
	abs.f32 	%f4, %f34;
	setp.lt.f32 	%p1056, %f4, 0f4086232B;
	@%p1056 bra 	$L__BB1_617;
	setp.gt.f64 	%p1057, %fd742, 0d0000000000000000;
	mov.f64 	%fd4205, 0d7FF0000000000000;
	sub.f64 	%fd4206, %fd4205, %fd742;
	selp.f64 	%fd7519, 0d0000000000000000, %fd4206, %p1057;
	setp.geu.f32 	%p1058, %f4, 0f40874800;
	@%p1058 bra 	$L__BB1_617;
	shr.u32 	%r1926, %r183, 31;
	add.s32 	%r1927, %r183, %r1926;
	shr.s32 	%r1928, %r1927, 1;
	shl.b32 	%r1929, %r1928, 20;
	add.s32 	%r1930, %r185, %r1929;
	mov.b64 	%fd4207, {%r184, %r1930};
	sub.s32 	%r1931, %r183, %r1928;
	shl.b32 	%r1932, %r1931, 20;
	add.s32 	%r1933, %r1932, 1072693248;
	mov.b32 	%r1934, 0;
	mov.b64 	%fd4208, {%r1934, %r1933};
	mul.f64 	%fd7519, %fd4208, %fd4207;
$L__BB1_617:
	mul.f64 	%fd4209, %fd503, 0dC043BD3CC9BE45DC;
	mul.f64 	%fd4210, %fd4209, %fd7519;
	mul.f64 	%fd4211, %fd7381, %fd502;
	mul.f64 	%fd747, %fd7381, %fd662;
	mul.f64 	%fd4212, %fd7381, %fd504;
	mul.f64 	%fd748, %fd7381, %fd4210;
	fma.rn.f64 	%fd4214, %fd4005, 0d3FB8000000000000, %fd7799;
	fma.rn.f64 	%fd749, %fd4211, 0d3FD2000000000000, %fd4214;
	fma.rn.f64 	%fd4215, %fd499, 0d3FB8000000000000, %fd7798;
	fma.rn.f64 	%fd750, %fd747, 0d3FD2000000000000, %fd4215;
	fma.rn.f64 	%fd4217, %fd4006, 0d3FB8000000000000, %fd7797;
	fma.rn.f64 	%fd751, %fd4212, 0d3FD2000000000000, %fd4217;
	fma.rn.f64 	%fd752, %fd7381, 0d3FD8000000000000, %fd253;
	setp.geu.f64 	%p1059, %fd752, %fd257;
	@%p1059 bra 	$L__BB1_646;
	ld.param.u32 	%r6256, [_Z13distributor_PdPdS_S_iii_param_5];
	setp.lt.s32 	%p1097, %r6256, 1;
	sub.f64 	%fd753, %fd257, %fd752;
	mov.f64 	%fd7525, 0d0000000000000000;
	@%p1097 bra 	$L__BB1_645;
	setp.eq.s32 	%p1098, %r77, 0;
	{
	.reg .b32 %temp; 
	mov.b64 	{%temp, %r186}, %fd753;
	}
	abs.f64 	%fd754, %fd753;
	mov.f64 	%fd7525, 0d0000000000000000;
	mov.b32 	%r6462, 0;
	@%p1098 bra 	$L__BB1_636;
	mov.f64 	%fd7525, 0d0000000000000000;
	mov.b32 	%r6461, 0;
$L__BB1_621:
	setp.neu.f64 	%p1099, %fd753, 0d0000000000000000;
	setp.lt.s32 	%p1100, %r186, 0;
	mul.wide.u32 	%rd460, %r6461, 8;
	add.s64 	%rd82, %rd242, %rd460;
	ld.f64 	%fd756, [%rd82];
	add.s32 	%r1986, %r6461, 1;
	cvt.rn.f64.u32 	%fd757, %r1986;
	{
	.reg .b32 %temp; 
	mov.b64 	{%temp, %r188}, %fd757;
	}
	shr.u32 	%r1987, %r188, 20;
	and.b32  	%r1988, %r1987, 2047;
	add.s32 	%r1989, %r1988, -1012;
	mov.b64 	%rd461, %fd757;
	shl.b64 	%rd462, %rd461, %r1989;
	setp.eq.s64 	%p1101, %rd462, -9223372036854775808;
	{ // callseq 237, 0
	.param .b64 param0;
	st.param.f64 	[param0], %fd754;
	.param .b64 param1;
	st.param.f64 	[param1], %fd757;
	.param .b64 retval0;
	call.uni (retval0), 
	__internal_accurate_pow, 
	(
	param0, 
	param1
	);
	ld.param.f64 	%fd4244, [retval0];
	} // callseq 237
	and.pred  	%p60, %p1100, %p1101;
	neg.f64 	%fd4246, %fd4244;
	selp.f64 	%fd7522, %fd4246, %fd4244, %p60;
	@%p1099 bra 	$L__BB1_623;
	selp.b32 	%r1990, %r186, 0, %p1101;
	setp.lt.s32 	%p1103, %r188, 0;
	or.b32  	%r1991, %r1990, 2146435072;
	selp.b32 	%r1992, %r1991, %r1990, %p1103;
	mov.b32 	%r1993, 0;
	mov.b64 	%fd7522, {%r1993, %r1992};
$L__BB1_623:
	add.f64 	%fd4247, %fd753, %fd757;
	{
	.reg .b32 %temp; 
	mov.b64 	{%temp, %r1994}, %fd4247;
	}
	and.b32  	%r1995, %r1994, 2146435072;
	setp.ne.s32 	%p1104, %r1995, 2146435072;
	@%p1104 bra 	$L__BB1_628;
	setp.num.f64 	%p1105, %fd753, %fd753;
	@%p1105 bra 	$L__BB1_626;
	add.rn.f64 	%fd7522, %fd753, %fd757;
	bra.uni 	$L__BB1_628;
$L__BB1_626:
	setp.neu.f64 	%p1106, %fd754, 0d7FF0000000000000;
	@%p1106 bra 	$L__BB1_628;
	setp.lt.s32 	%p1107, %r188, 0;
	selp.b32 	%r1996, 0, 2146435072, %p1107;
	and.b32  	%r1997, %r188, 2147483647;
	setp.ne.s32 	%p1108, %r1997, 1071644672;
	or.b32  	%r1998, %r1996, -2147483648;
	selp.b32 	%r1999, %r1998, %r1996, %p1108;
	selp.b32 	%r2000, %r1999, %r1996, %p60;
	mov.b32 	%r2001, 0;
	mov.b64 	%fd7522, {%r2001, %r2000};
$L__BB1_628:
	setp.eq.f64 	%p1109, %fd753, 0d3FF0000000000000;
	selp.f64 	%fd4248, 0d3FF0000000000000, %fd7522, %p1109;
	div.rn.f64 	%fd4249, %fd756, %fd757;
	fma.rn.f64 	%fd764, %fd4249, %fd4248, %fd7525;
	ld.f64 	%fd765, [%rd82+8];
	add.s32 	%r6461, %r6461, 2;
	cvt.rn.f64.u32 	%fd766, %r6461;
	{
	.reg .b32 %temp; 
	mov.b64 	{%temp, %r190}, %fd766;
	}
	shr.u32 	%r2002, %r190, 20;
	and.b32  	%r2003, %r2002, 2047;
	add.s32 	%r2004, %r2003, -1012;
	mov.b64 	%rd463, %fd766;
	shl.b64 	%rd464, %rd463, %r2004;
	setp.eq.s64 	%p1112, %rd464, -9223372036854775808;
	{ // callseq 238, 0
	.param .b64 param0;
	st.param.f64 	[param0], %fd754;
	.param .b64 param1;
	st.param.f64 	[param1], %fd766;
	.param .b64 retval0;
	call.uni (retval0), 
	__internal_accurate_pow, 
	(
	param0, 
	param1
	);
	ld.param.f64 	%fd4250, [retval0];
	} // callseq 238
	and.pred  	%p61, %p1100, %p1112;
	neg.f64 	%fd4252, %fd4250;
	selp.f64 	%fd7524, %fd4252, %fd4250, %p61;
	@%p1099 bra 	$L__BB1_630;
	selp.b32 	%r2005, %r186, 0, %p1112;
	setp.lt.s32 	%p1114, %r190, 0;
	or.b32  	%r2006, %r2005, 2146435072;
	selp.b32 	%r2007, %r2006, %r2005, %p1114;
	mov.b32 	%r2008, 0;
	mov.b64 	%fd7524, {%r2008, %r2007};
$L__BB1_630:
	add.f64 	%fd4253, %fd753, %fd766;
	{
	.reg .b32 %temp; 
	mov.b64 	{%temp, %r2009}, %fd4253;
	}
	and.b32  	%r2010, %r2009, 2146435072;
	setp.ne.s32 	%p1115, %r2010, 2146435072;
	@%p1115 bra 	$L__BB1_635;
	setp.nan.f64 	%p1116, %fd753, %fd753;
	@%p1116 bra 	$L__BB1_634;
	setp.neu.f64 	%p1117, %fd754, 0d7FF0000000000000;
	@%p1117 bra 	$L__BB1_635;
	setp.lt.s32 	%p1118, %r190, 0;
	selp.b32 	%r2011, 0, 2146435072, %p1118;
	and.b32  	%r2012, %r190, 2147483647;
	setp.ne.s32 	%p1119, %r2012, 1071644672;
	or.b32  	%r2013, %r2011, -2147483648;
	selp.b32 	%r2014, %r2013, %r2011, %p1119;
	selp.b32 	%r2015, %r2014, %r2011, %p61;
	mov.b32 	%r2016, 0;
	mov.b64 	%fd7524, {%r2016, %r2015};
	bra.uni 	$L__BB1_635;
$L__BB1_634:
	add.rn.f64 	%fd7524, %fd753, %fd766;
$L__BB1_635:
	selp.f64 	%fd4254, 0d3FF0000000000000, %fd7524, %p1109;
	div.rn.f64 	%fd4255, %fd765, %fd766;
	fma.rn.f64 	%fd7525, %fd4255, %fd4254, %fd764;
	setp.ne.s32 	%p1121, %r6461, %r76;
	mov.u32 	%r6462, %r76;
	@%p1121 bra 	$L__BB1_621;
$L__BB1_636:
	setp.eq.s32 	%p1122, %r78, 0;
	@%p1122 bra 	$L__BB1_645;
	setp.neu.f64 	%p1123, %fd753, 0d0000000000000000;
	setp.lt.s32 	%p1124, %r186, 0;
	mul.wide.u32 	%rd465, %r6462, 8;
	add.s64 	%rd466, %rd242, %rd465;
	ld.f64 	%fd776, [%rd466];
	add.s32 	%r2017, %r6462, 1;
	cvt.rn.f64.u32 	%fd777, %r2017;
	{
	.reg .b32 %temp; 
	mov.b64 	{%temp, %r192}, %fd777;
	}
	shr.u32 	%r2018, %r192, 20;
	and.b32  	%r2019, %r2018, 2047;
	add.s32 	%r2020, %r2019, -1012;
	mov.b64 	%rd467, %fd777;
	shl.b64 	%rd468, %rd467, %r2020;
	setp.eq.s64 	%p1125, %rd468, -9223372036854775808;
	{ // callseq 239, 0
	.param .b64 param0;
	st.param.f64 	[param0], %fd754;
	.param .b64 param1;
	st.param.f64 	[param1], %fd777;
	.param .b64 retval0;
	call.uni (retval0), 
	__internal_accurate_pow, 
	(
	param0, 
	param1
	);
	ld.param.f64 	%fd4256, [retval0];
	} // callseq 239
	and.pred  	%p62, %p1124, %p1125;
	neg.f64 	%fd4258, %fd4256;
	selp.f64 	%fd7528, %fd4258, %fd4256, %p62;
	@%p1123 bra 	$L__BB1_639;
	selp.b32 	%r2021, %r186, 0, %p1125;
	setp.lt.s32 	%p1127, %r192, 0;
	or.b32  	%r2022, %r2021, 2146435072;
	selp.b32 	%r2023, %r2022, %r2021, %p1127;
	mov.b32 	%r2024, 0;
	mov.b64 	%fd7528, {%r2024, %r2023};
$L__BB1_639:
	add.f64 	%fd4259, %fd753, %fd777;
	{
	.reg .b32 %temp; 
	mov.b64 	{%temp, %r2025}, %fd4259;
	}
	and.b32  	%r2026, %r2025, 2146435072;
	setp.ne.s32 	%p1128, %r2026, 2146435072;
	@%p1128 bra 	$L__BB1_644;
	setp.nan.f64 	%p1129, %fd753, %fd753;
	@%p1129 bra 	$L__BB1_643;
	setp.neu.f64 	%p1130, %fd754, 0d7FF0000000000000;
	@%p1130 bra 	$L__BB1_644;
	setp.lt.s32 	%p1131, %r192, 0;
	selp.b32 	%r2027, 0, 2146435072, %p1131;
	and.b32  	%r2028, %r192, 2147483647;
	setp.ne.s32 	%p1132, %r2028, 1071644672;
	or.b32  	%r2029, %r2027, -2147483648;
	selp.b32 	%r2030, %r2029, %r2027, %p1132;
	selp.b32 	%r2031, %r2030, %r2027, %p62;
	mov.b32 	%r2032, 0;
	mov.b64 	%fd7528, {%r2032, %r2031};
	bra.uni 	$L__BB1_644;
$L__BB1_643:
	add.rn.f64 	%fd7528, %fd753, %fd777;
$L__BB1_644:
	setp.eq.f64 	%p1133, %fd753, 0d3FF0000000000000;
	selp.f64 	%fd4260, 0d3FF0000000000000, %fd7528, %p1133;
	div.rn.f64 	%fd4261, %fd776, %fd777;
	fma.rn.f64 	%fd7525, %fd4261, %fd4260, %fd7525;
$L__BB1_645:
	sub.f64 	%fd7540, %fd255, %fd7525;
	bra.uni 	$L__BB1_674;
$L__BB1_646:
	ld.param.u32 	%r6255, [_Z13distributor_PdPdS_S_iii_param_5];
	setp.lt.s32 	%p1060, %r6255, 1;
	sub.f64 	%fd787, %fd752, %fd257;
	mov.f64 	%fd7535, 0d0000000000000000;
	@%p1060 bra 	$L__BB1_673;
	setp.eq.s32 	%p1061, %r77, 0;
	{
	.reg .b32 %temp; 
	mov.b64 	{%temp, %r193}, %fd787;
	}
	abs.f64 	%fd788, %fd787;
	mov.f64 	%fd7535, 0d0000000000000000;
	mov.b32 	%r6464, 0;
	@%p1061 bra 	$L__BB1_664;
	mov.f64 	%fd7535, 0d0000000000000000;
	mov.b32 	%r6463, 0;
$L__BB1_649:
	setp.neu.f64 	%p1062, %fd787, 0d0000000000000000;
	setp.lt.s32 	%p1063, %r193, 0;
	mul.wide.u32 	%rd451, %r6463, 8;
	add.s64 	%rd86, %rd242, %rd451;
	ld.f64 	%fd790, [%rd86];
	add.s32 	%r1937, %r6463, 1;
	cvt.rn.f64.u32 	%fd791, %r1937;
	{
	.reg .b32 %temp; 
	mov.b64 	{%temp, %r195}, %fd791;
	}
	shr.u32 	%r1938, %r195, 20;
	and.b32  	%r1939, %r1938, 2047;
	add.s32 	%r1940, %r1939, -1012;
	mov.b64 	%rd452, %fd791;
	shl.b64 	%rd453, %rd452, %r1940;
	setp.eq.s64 	%p1064, %rd453, -9223372036854775808;
	{ // callseq 234, 0
	.param .b64 param0;
	st.param.f64 	[param0], %fd788;
	.param .b64 param1;
	st.param.f64 	[param1], %fd791;
	.param .b64 retval0;
	call.uni (retval0), 
	__internal_accurate_pow, 
	(
	param0, 
	param1
	);
	ld.param.f64 	%fd4222, [retval0];
	} // callseq 234
	and.pred  	%p63, %p1063, %p1064;
	neg.f64 	%fd4224, %fd4222;
	selp.f64 	%fd7532, %fd4224, %fd4222, %p63;
	@%p1062 bra 	$L__BB1_651;
	setp.eq.s64 	%p1065, %rd453, -9223372036854775808;
	selp.b32 	%r1941, %r193, 0, %p1065;
	setp.lt.s32 	%p1066, %r195, 0;
	or.b32  	%r1942, %r1941, 2146435072;
	selp.b32 	%r1943, %r1942, %r1941, %p1066;
	mov.b32 	%r1944, 0;
	mov.b64 	%fd7532, {%r1944, %r1943};
$L__BB1_651:
	add.f64 	%fd4225, %fd787, %fd791;
	{
	.reg .b32 %temp; 
	mov.b64 	{%temp, %r1945}, %fd4225;
	}
	and.b32  	%r1946, %r1945, 2146435072;
	setp.ne.s32 	%p1067, %r1946, 2146435072;
	@%p1067 bra 	$L__BB1_656;
	setp.num.f64 	%p1068, %fd787, %fd787;
	@%p1068 bra 	$L__BB1_654;
	add.rn.f64 	%fd7532, %fd787, %fd791;
	bra.uni 	$L__BB1_656;
$L__BB1_654:
	setp.neu.f64 	%p1069, %fd788, 0d7FF0000000000000;
	@%p1069 bra 	$L__BB1_656;
	setp.lt.s32 	%p1070, %r195, 0;
	selp.b32 	%r1947, 0, 2146435072, %p1070;
	and.b32  	%r1948, %r195, 2147483647;
	setp.ne.s32 	%p1071, %r1948, 1071644672;
	or.b32  	%r1949, %r1947, -2147483648;
	selp.b32 	%r1950, %r1949, %r1947, %p1071;
	selp.b32 	%r1951, %r1950, %r1947, %p63;
	mov.b32 	%r1952, 0;
	mov.b64 	%fd7532, {%r1952, %r1951};
$L__BB1_656:
	setp.eq.f64 	%p1072, %fd787, 0d3FF0000000000000;
	setp.neu.f64 	%p1073, %fd787, 0d0000000000000000;
	setp.lt.s32 	%p1074, %r193, 0;
	selp.f64 	%fd4226, 0d3FF0000000000000, %fd7532, %p1072;
	div.rn.f64 	%fd4227, %fd790, %fd791;
	fma.rn.f64 	%fd798, %fd4227, %fd4226, %fd7535;
	ld.f64 	%fd799, [%rd86+8];
	add.s32 	%r6463, %r6463, 2;
	cvt.rn.f64.u32 	%fd800, %r6463;
	{
	.reg .b32 %temp; 
	mov.b64 	{%temp, %r197}, %fd800;
	}
	shr.u32 	%r1953, %r197, 20;
	and.b32  	%r1954, %r1953, 2047;
	add.s32 	%r1955, %r1954, -1012;
	mov.b64 	%rd454, %fd800;
	shl.b64 	%rd455, %rd454, %r1955;
	setp.eq.s64 	%p1075, %rd455, -9223372036854775808;
	{ // callseq 235, 0
	.param .b64 param0;
	st.param.f64 	[param0], %fd788;
	.param .b64 param1;
	st.param.f64 	[param1], %fd800;
	.param .b64 retval0;
	call.uni (retval0), 
	__internal_accurate_pow, 
	(
	param0, 
	param1
	);
	ld.param.f64 	%fd4228, [retval0];
	} // callseq 235
	and.pred  	%p64, %p1074, %p1075;
	neg.f64 	%fd4230, %fd4228;
	selp.f64 	%fd7534, %fd4230, %fd4228, %p64;
	@%p1073 bra 	$L__BB1_658;
	setp.eq.s64 	%p1076, %rd455, -9223372036854775808;
	selp.b32 	%r1956, %r193, 0, %p1076;
	setp.lt.s32 	%p1077, %r197, 0;
	or.b32  	%r1957, %r1956, 2146435072;
	selp.b32 	%r1958, %r1957, %r1956, %p1077;
	mov.b32 	%r1959, 0;
	mov.b64 	%fd7534, {%r1959, %r1958};
$L__BB1_658:
	add.f64 	%fd4231, %fd787, %fd800;
	{
	.reg .b32 %temp; 
	mov.b64 	{%temp, %r1960}, %fd4231;
	}
	and.b32  	%r1961, %r1960, 2146435072;
	setp.ne.s32 	%p1078, %r1961, 2146435072;
	@%p1078 bra 	$L__BB1_663;
	setp.nan.f64 	%p1079, %fd787, %fd787;
	@%p1079 bra 	$L__BB1_662;
	setp.neu.f64 	%p1080, %fd788, 0d7FF0000000000000;
	@%p1080 bra 	$L__BB1_663;
	setp.lt.s32 	%p1081, %r197, 0;
	selp.b32 	%r1962, 0, 2146435072, %p1081;
	and.b32  	%r1963, %r197, 2147483647;
	setp.ne.s32 	%p1082, %r1963, 1071644672;
	or.b32  	%r1964, %r1962, -2147483648;
	selp.b32 	%r1965, %r1964, %r1962, %p1082;
	selp.b32 	%r1966, %r1965, %r1962, %p64;
	mov.b32 	%r1967, 0;
	mov.b64 	%fd7534, {%r1967, %r1966};
	bra.uni 	$L__BB1_663;
$L__BB1_662:
	add.rn.f64 	%fd7534, %fd787, %fd800;
$L__BB1_663:
	setp.eq.f64 	%p1083, %fd787, 0d3FF0000000000000;
	selp.f64 	%fd4232, 0d3FF0000000000000, %fd7534, %p1083;
	div.rn.f64 	%fd4233, %fd799, %fd800;
	fma.rn.f64 	%fd7535, %fd4233, %fd4232, %fd798;
	setp.ne.s32 	%p1084, %r6463, %r76;
	mov.u32 	%r6464, %r76;
	@%p1084 bra 	$L__BB1_649;
$L__BB1_664:
	setp.eq.s32 	%p1085, %r78, 0;
	@%p1085 bra 	$L__BB1_673;
	setp.neu.f64 	%p1086, %fd787, 0d0000000000000000;
	setp.lt.s32 	%p1087, %r193, 0;
	mul.wide.u32 	%rd456, %r6464, 8;
	add.s64 	%rd457, %rd242, %rd456;
	ld.f64 	%fd810, [%rd457];
	add.s32 	%r1968, %r6464, 1;
	cvt.rn.f64.u32 	%fd811, %r1968;
	{
	.reg .b32 %temp; 
	mov.b64 	{%temp, %r199}, %fd811;
	}
	shr.u32 	%r1969, %r199, 20;
	and.b32  	%r1970, %r1969, 2047;
	add.s32 	%r1971, %r1970, -1012;
	mov.b64 	%rd458, %fd811;
	shl.b64 	%rd459, %rd458, %r1971;
	setp.eq.s64 	%p1088, %rd459, -9223372036854775808;
	{ // callseq 236, 0
	.param .b64 param0;
	st.param.f64 	[param0], %fd788;
	.param .b64 param1;
	st.param.f64 	[param1], %fd811;
	.param .b64 retval0;
	call.uni (retval0), 
	__internal_accurate_pow, 
	(
	param0, 
	param1
	);
	ld.param.f64 	%fd4234, [retval0];
	} // callseq 236
	and.pred  	%p65, %p1087, %p1088;
	neg.f64 	%fd4236, %fd4234;
	selp.f64 	%fd7538, %fd4236, %fd4234, %p65;
	@%p1086 bra 	$L__BB1_667;
	setp.eq.s64 	%p1089, %rd459, -9223372036854775808;
	selp.b32 	%r1972, %r193, 0, %p1089;
	setp.lt.s32 	%p1090, %r199, 0;
	or.b32  	%r1973, %r1972, 2146435072;
	selp.b32 	%r1974, %r1973, %r1972, %p1090;
	mov.b32 	%r1975, 0;
	mov.b64 	%fd7538, {%r1975, %r1974};
$L__BB1_667:
	add.f64 	%fd4237, %fd787, %fd811;
	{
	.reg .b32 %temp; 
	mov.b64 	{%temp, %r1976}, %fd4237;
	}
	and.b32  	%r1977, %r1976, 2146435072;
	setp.ne.s32 	%p1091, %r1977, 2146435072;
	@%p1091 bra 	$L__BB1_672;
	setp.nan.f64 	%p1092, %fd787, %fd787;
	@%p1092 bra 	$L__BB1_671;
	setp.neu.f64 	%p1093, %fd788, 0d7FF0000000000000;
	@%p1093 bra 	$L__BB1_672;
	setp.lt.s32 	%p1094, %r199, 0;
	selp.b32 	%r1978, 0, 2146435072, %p1094;
	and.b32  	%r1979, %r199, 2147483647;
	setp.ne.s32 	%p1095, %r1979, 1071644672;
	or.b32  	%r1980, %r1978, -2147483648;
	selp.b32 	%r1981, %r1980, %r1978, %p1095;
	selp.b32 	%r1982, %r1981, %r1978, %p65;
	mov.b32 	%r1983, 0;
	mov.b64 	%fd7538, {%r1983, %r1982};
	bra.uni 	$L__BB1_672;
$L__BB1_671:
	add.rn.f64 	%fd7538, %fd787, %fd811;
$L__BB1_672:
	setp.eq.f64 	%p1096, %fd787, 0d3FF0000000000000;
	selp.f64 	%fd4238, 0d3FF0000000000000, %fd7538, %p1096;
	div.rn.f64 	%fd4239, %fd810, %fd811;
	fma.rn.f64 	%fd7535, %fd4239, %fd4238, %fd7535;
$L__BB1_673:
	add.f64 	%fd7540, %fd255, %fd7535;
$L__BB1_674:
	setp.geu.f64 	%p1134, %fd752, %fd257;
	sub.f64 	%fd822, %fd749, %fd7540;
	@%p1134 bra 	$L__BB1_703;
	ld.param.u32 	%r6258, [_Z13distributor_PdPdS_S_iii_param_5];
	setp.lt.s32 	%p1172, %r6258, 1;
	sub.f64 	%fd823, %fd257, %fd752;
	mov.f64 	%fd7546, 0d0000000000000000;
	@%p1172 bra 	$L__BB1_702;
	setp.eq.s32 	%p1173, %r77, 0;
	{
	.reg .b32 %temp; 
	mov.b64 	{%temp, %r200}, %fd823;
	}
	abs.f64 	%fd824, %fd823;
	mov.f64 	%fd7546, 0d0000000000000000;
	mov.b32 	%r6466, 0;
	@%p1173 bra 	$L__BB1_693;
	mov.f64 	%fd7546, 0d0000000000000000;
	mov.b32 	%r6465, 0;
$L__BB1_678:
	setp.neu.f64 	%p1174, %fd823, 0d0000000000000000;
	setp.lt.s32 	%p1175, %r200, 0;
	mul.wide.u32 	%rd478, %r6465, 8;
	add.s64 	%rd90, %rd242, %rd478;
	ld.f64 	%fd826, [%rd90];
	add.s32 	%r2084, %r6465, 1;
	cvt.rn.f64.u32 	%fd827, %r2084;
	{
	.reg .b32 %temp; 
	mov.b64 	{%temp, %r202}, %fd827;
	}
	shr.u32 	%r2085, %r202, 20;
	and.b32  	%r2086, %r2085, 2047;
	add.s32 	%r2087, %r2086, -1012;
	mov.b64 	%rd479, %fd827;
	shl.b64 	%rd480, %rd479, %r2087;
	setp.eq.s64 	%p1176, %rd480, -9223372036854775808;
	{ // callseq 243, 0
	.param .b64 param0;
	st.param.f64 	[param0], %fd824;
	.param .b64 param1;
	st.param.f64 	[param1], %fd827;
	.param .b64 retval0;
	call.uni (retval0), 
	__internal_accurate_pow, 
	(
	param0, 
	param1
	);
	ld.param.f64 	%fd4288, [retval0];
	} // callseq 243
	and.pred  	%p66, %p1175, %p1176;
	neg.f64 	%fd4290, %fd4288;
	selp.f64 	%fd7543, %fd4290, %fd4288, %p66;
	@%p1174 bra 	$L__BB1_680;
	selp.b32 	%r2088, %r200, 0, %p1176;
	setp.lt.s32 	%p1178, %r202, 0;
	or.b32  	%r2089, %r2088, 2146435072;
	selp.b32 	%r2090, %r2089, %r2088, %p1178;
	mov.b32 	%r2091, 0;
	mov.b64 	%fd7543, {%r2091, %r2090};
$L__BB1_680:
	add.f64 	%fd4291, %fd823, %fd827;
	{
	.reg .b32 %temp; 
	mov.b64 	{%temp, %r2092}, %fd4291;
	}
	and.b32  	%r2093, %r2092, 2146435072;
	setp.ne.s32 	%p1179, %r2093, 2146435072;
	@%p1179 bra 	$L__BB1_685;
	setp.num.f64 	%p1180, %fd823, %fd823;
	@%p1180 bra 	$L__BB1_683;
	add.rn.f64 	%fd7543, %fd823, %fd827;
	bra.uni 	$L__BB1_685;
$L__BB1_683:
	setp.neu.f64 	%p1181, %fd824, 0d7FF0000000000000;
	@%p1181 bra 	$L__BB1_685;
	setp.lt.s32 	%p1182, %r202, 0;
	selp.b32 	%r2094, 0, 2146435072, %p1182;
	and.b32  	%r2095, %r202, 2147483647;
	setp.ne.s32 	%p1183, %r2095, 1071644672;
	or.b32  	%r2096, %r2094, -2147483648;
	selp.b32 	%r2097, %r2096, %r2094, %p1183;
	selp.b32 	%r2098, %r2097, %r2094, %p66;
	mov.b32 	%r2099, 0;
	mov.b64 	%fd7543, {%r2099, %r2098};
$L__BB1_685:
	setp.eq.f64 	%p1184, %fd823, 0d3FF0000000000000;
	selp.f64 	%fd4292, 0d3FF0000000000000, %fd7543, %p1184;
	div.rn.f64 	%fd4293, %fd826, %fd827;
	fma.rn.f64 	%fd834, %fd4293, %fd4292, %fd7546;
	ld.f64 	%fd835, [%rd90+8];
	add.s32 	%r6465, %r6465, 2;
	cvt.rn.f64.u32 	%fd836, %r6465;
	{
	.reg .b32 %temp; 
	mov.b64 	{%temp, %r204}, %fd836;
	}
	shr.u32 	%r2100, %r204, 20;
	and.b32  	%r2101, %r2100, 2047;
	add.s32 	%r2102, %r2101, -1012;
	mov.b64 	%rd481, %fd836;
	shl.b64 	%rd482, %rd481, %r2102;
	setp.eq.s64 	%p1187, %rd482, -9223372036854775808;
	{ // callseq 244, 0
	.param .b64 param0;
	st.param.f64 	[param0], %fd824;
	.param .b64 param1;
	st.param.f64 	[param1], %fd836;
	.param .b64 retval0;
	call.uni (retval0), 
	__internal_accurate_pow, 
	(
	param0, 
	param1
	);
	ld.param.f64 	%fd4294, [retval0];
	} // callseq 244
	and.pred  	%p67, %p1175, %p1187;
	neg.f64 	%fd4296, %fd4294;
	selp.f64 	%fd7545, %fd4296, %fd4294, %p67;
	@%p1174 bra 	$L__BB1_687;
	selp.b32 	%r2103, %r200, 0, %p1187;
	setp.lt.s32 	%p1189, %r204, 0;
	or.b32  	%r2104, %r2103, 2146435072;
	selp.b32 	%r2105, %r2104, %r2103, %p1189;
	mov.b32 	%r2106, 0;
	mov.b64 	%fd7545, {%r2106, %r2105};
$L__BB1_687:
	add.f64 	%fd4297, %fd823, %fd836;
	{
	.reg .b32 %temp; 
	mov.b64 	{%temp, %r2107}, %fd4297;
	}
	and.b32  	%r2108, %r2107, 2146435072;
	setp.ne.s32 	%p1190, %r2108, 2146435072;
	@%p1190 bra 	$L__BB1_692;
	setp.nan.f64 	%p1191, %fd823, %fd823;
	@%p1191 bra 	$L__BB1_691;
	setp.neu.f64 	%p1192, %fd824, 0d7FF0000000000000;
	@%p1192 bra 	$L__BB1_692;
	setp.lt.s32 	%p1193, %r204, 0;
	selp.b32 	%r2109, 0, 2146435072, %p1193;
	and.b32  	%r2110, %r204, 2147483647;
	setp.ne.s32 	%p1194, %r2110, 1071644672;
	or.b32  	%r2111, %r2109, -2147483648;
	selp.b32 	%r2112, %r2111, %r2109, %p1194;
	selp.b32 	%r2113, %r2112, %r2109, %p67;
	mov.b32 	%r2114, 0;
	mov.b64 	%fd7545, {%r2114, %r2113};
	bra.uni 	$L__BB1_692;
$L__BB1_691:
	add.rn.f64 	%fd7545, %fd823, %fd836;
$L__BB1_692:
	selp.f64 	%fd4298, 0d3FF0000000000000, %fd7545, %p1184;
	div.rn.f64 	%fd4299, %fd835, %fd836;
	fma.rn.f64 	%fd7546, %fd4299, %fd4298, %fd834;
	setp.ne.s32 	%p1196, %r6465, %r76;
	mov.u32 	%r6466, %r76;
	@%p1196 bra 	$L__BB1_678;
$L__BB1_693:
	setp.eq.s32 	%p1197, %r78, 0;
	@%p1197 bra 	$L__BB1_702;
	setp.neu.f64 	%p1198, %fd823, 0d0000000000000000;
	setp.lt.s32 	%p1199, %r200, 0;
	mul.wide.u32 	%rd483, %r6466, 8;
	add.s64 	%rd484, %rd242, %rd483;
	ld.f64 	%fd846, [%rd484];
	add.s32 	%r2115, %r6466, 1;
	cvt.rn.f64.u32 	%fd847, %r2115;
	{
	.reg .b32 %temp; 
	mov.b64 	{%temp, %r206}, %fd847;
	}
	shr.u32 	%r2116, %r206, 20;
	and.b32  	%r2117, %r2116, 2047;
	add.s32 	%r2118, %r2117, -1012;
	mov.b64 	%rd485, %fd847;
	shl.b64 	%rd486, %rd485, %r2118;
	setp.eq.s64 	%p1200, %rd486, -9223372036854775808;
	{ // callseq 245, 0
	.param .b64 param0;
	st.param.f64 	[param0], %fd824;
	.param .b64 param1;
	st.param.f64 	[param1], %fd847;
	.param .b64 retval0;
	call.uni (retval0), 
	__internal_accurate_pow, 
	(
	param0, 
	param1
	);
	ld.param.f64 	%fd4300, [retval0];
	} // callseq 245
	and.pred  	%p68, %p1199, %p1200;
	neg.f64 	%fd4302, %fd4300;
	selp.f64 	%fd7549, %fd4302, %fd4300, %p68;
	@%p1198 bra 	$L__BB1_696;
	selp.b32 	%r2119, %r200, 0, %p1200;
	setp.lt.s32 	%p1202, %r206, 0;
	or.b32  	%r2120, %r2119, 2146435072;
	selp.b32 	%r2121, %r2120, %r2119, %p1202;
	mov.b32 	%r2122, 0;
	mov.b64 	%fd7549, {%r2122, %r2121};
$L__BB1_696:
	add.f64 	%fd4303, %fd823, %fd847;
	{
	.reg .b32 %temp; 
	mov.b64 	{%temp, %r2123}, %fd4303;
	}
	and.b32  	%r2124, %r2123, 2146435072;
	setp.ne.s32 	%p1203, %r2124, 2146435072;
	@%p1203 bra 	$L__BB1_701;
	setp.nan.f64 	%p1204, %fd823, %fd823;
	@%p1204 bra 	$L__BB1_700;
	setp.neu.f64 	%p1205, %fd824, 0d7FF0000000000000;
	@%p1205 bra 	$L__BB1_701;
	setp.lt.s32 	%p1206, %r206, 0;
	selp.b32 	%r2125, 0, 2146435072, %p1206;
	and.b32  	%r2126, %r206, 2147483647;
	setp.ne.s32 	%p1207, %r2126, 1071644672;
	or.b32  	%r2127, %r2125, -2147483648;
	selp.b32 	%r2128, %r2127, %r2125, %p1207;
	selp.b32 	%r2129, %r2128, %r2125, %p68;
	mov.b32 	%r2130, 0;
	mov.b64 	%fd7549, {%r2130, %r2129};
	bra.uni 	$L__BB1_701;
$L__BB1_700:
	add.rn.f64 	%fd7549, %fd823, %fd847;
$L__BB1_701:
	setp.eq.f64 	%p1208, %fd823, 0d3FF0000000000000;
	selp.f64 	%fd4304, 0d3FF0000000000000, %fd7549, %p1208;
	div.rn.f64 	%fd4305, %fd846, %fd847;
	fma.rn.f64 	%fd7546, %fd4305, %fd4304, %fd7546;
$L__BB1_702:
	sub.f64 	%fd7561, %fd255, %fd7546;
	bra.uni 	$L__BB1_731;
$L__BB1_703:
	ld.param.u32 	%r6257, [_Z13distributor_PdPdS_S_iii_param_5];
	setp.lt.s32 	%p1135, %r6257, 1;
	sub.f64 	%fd857, %fd752, %fd257;
	mov.f64 	%fd7556, 0d0000000000000000;
	@%p1135 bra 	$L__BB1_730;
	setp.eq.s32 	%p1136, %r77, 0;
	{
	.reg .b32 %temp; 
	mov.b64 	{%temp, %r207}, %fd857;
	}
	abs.f64 	%fd858, %fd857;
	mov.f64 	%fd7556, 0d0000000000000000;
	mov.b32 	%r6468, 0;
	@%p1136 bra 	$L__BB1_721;
	mov.f64 	%fd7556, 0d0000000000000000;
	mov.b32 	%r6467, 0;
$L__BB1_706:
	setp.neu.f64 	%p1137, %fd857, 0d0000000000000000;
	setp.lt.s32 	%p1138, %r207, 0;
	mul.wide.u32 	%rd469, %r6467, 8;
	add.s64 	%rd94, %rd242, %rd469;
	ld.f64 	%fd860, [%rd94];
	add.s32 	%r2035, %r6467, 1;
	cvt.rn.f64.u32 	%fd861, %r2035;
	{
	.reg .b32 %temp; 
	mov.b64 	{%temp, %r209}, %fd861;
	}
	shr.u32 	%r2036, %r209, 20;
	and.b32  	%r2037, %r2036, 2047;
	add.s32 	%r2038, %r2037, -1012;
	mov.b64 	%rd470, %fd861;
	shl.b64 	%rd471, %rd470, %r2038;
	setp.eq.s64 	%p1139, %rd471, -9223372036854775808;
	{ // callseq 240, 0
	.param .b64 param0;
	st.param.f64 	[param0], %fd858;
	.param .b64 param1;
	st.param.f64 	[param1], %fd861;
	.param .b64 retval0;
	call.uni (retval0), 
	__internal_accurate_pow, 
	(
	param0, 
	param1
	);
	ld.param.f64 	%fd4266, [retval0];
	} // callseq 240
	and.pred  	%p69, %p1138, %p1139;
	neg.f64 	%fd4268, %fd4266;
	selp.f64 	%fd7553, %fd4268, %fd4266, %p69;
	@%p1137 bra 	$L__BB1_708;
	selp.b32 	%r2039, %r207, 0, %p1139;
	setp.lt.s32 	%p1141, %r209, 0;
	or.b32  	%r2040, %r2039, 2146435072;
	selp.b32 	%r2041, %r2040, %r2039, %p1141;
	mov.b32 	%r2042, 0;
	mov.b64 	%fd7553, {%r2042, %r2041};
$L__BB1_708:
	add.f64 	%fd4269, %fd857, %fd861;
	{
	.reg .b32 %temp; 
	mov.b64 	{%temp, %r2043}, %fd4269;
	}
	and.b32  	%r2044, %r2043, 2146435072;
	setp.ne.s32 	%p1142, %r2044, 2146435072;
	@%p1142 bra 	$L__BB1_713;
	setp.num.f64 	%p1143, %fd857, %fd857;
	@%p1143 bra 	$L__BB1_711;
	add.rn.f64 	%fd7553, %fd857, %fd861;
	bra.uni 	$L__BB1_713;
$L__BB1_711:
	setp.neu.f64 	%p1144, %fd858, 0d7FF0000000000000;
	@%p1144 bra 	$L__BB1_713;
	setp.lt.s32 	%p1145, %r209, 0;
	selp.b32 	%r2045, 0, 2146435072, %p1145;
	and.b32  	%r2046, %r209, 2147483647;
	setp.ne.s32 	%p1146, %r2046, 1071644672;
	or.b32  	%r2047, %r2045, -2147483648;
	selp.b32 	%r2048, %r2047, %r2045, %p1146;
	selp.b32 	%r2049, %r2048, %r2045, %p69;
	mov.b32 	%r2050, 0;
	mov.b64 	%fd7553, {%r2050, %r2049};
$L__BB1_713:
	setp.eq.f64 	%p1147, %fd857, 0d3FF0000000000000;
	setp.neu.f64 	%p1148, %fd857, 0d0000000000000000;
	setp.lt.s32 	%p1149, %r207, 0;
	selp.f64 	%fd4270, 0d3FF0000000000000, %fd7553, %p1147;
	div.rn.f64 	%fd4271, %fd860, %fd861;
	fma.rn.f64 	%fd868, %fd4271, %fd4270, %fd7556;
	ld.f64 	%fd869, [%rd94+8];
	add.s32 	%r6467, %r6467, 2;
	cvt.rn.f64.u32 	%fd870, %r6467;
	{
	.reg .b32 %temp; 
	mov.b64 	{%temp, %r211}, %fd870;
	}
	shr.u32 	%r2051, %r211, 20;
	and.b32  	%r2052, %r2051, 2047;
	add.s32 	%r2053, %r2052, -1012;
	mov.b64 	%rd472, %fd870;
	shl.b64 	%rd473, %rd472, %r2053;
	setp.eq.s64 	%p1150, %rd473, -9223372036854775808;
	{ // callseq 241, 0
	.param .b64 param0;
	st.param.f64 	[param0], %fd858;
	.param .b64 param1;
	st.param.f64 	[param1], %fd870;
	.param .b64 retval0;
	call.uni (retval0), 
	__internal_accurate_pow, 
	(
	param0, 
	param1
	);
	ld.param.f64 	%fd4272, [retval0];
	} // callseq 241
	and.pred  	%p70, %p1149, %p1150;
	neg.f64 	%fd4274, %fd4272;
	selp.f64 	%fd7555, %fd4274, %fd4272, %p70;
	@%p1148 bra 	$L__BB1_715;
	setp.eq.s64 	%p1151, %rd473, -9223372036854775808;
	selp.b32 	%r2054, %r207, 0, %p1151;
	setp.lt.s32 	%p1152, %r211, 0;
	or.b32  	%r2055, %r2054, 2146435072;
	selp.b32 	%r2056, %r2055, %r2054, %p1152;
	mov.b32 	%r2057, 0;
	mov.b64 	%fd7555, {%r2057, %r2056};
$L__BB1_715:
	add.f64 	%fd4275, %fd857, %fd870;
	{
	.reg .b32 %temp; 
	mov.b64 	{%temp, %r2058}, %fd4275;
	}
	and.b32  	%r2059, %r2058, 2146435072;
	setp.ne.s32 	%p1153, %r2059, 2146435072;
	@%p1153 bra 	$L__BB1_720;
	setp.nan.f64 	%p1154, %fd857, %fd857;
	@%p1154 bra 	$L__BB1_719;
	setp.neu.f64 	%p1155, %fd858, 0d7FF0000000000000;
	@%p1155 bra 	$L__BB1_720;
	setp.lt.s32 	%p1156, %r211, 0;
	selp.b32 	%r2060, 0, 2146435072, %p1156;
	and.b32  	%r2061, %r211, 2147483647;
	setp.ne.s32 	%p1157, %r2061, 1071644672;
	or.b32  	%r2062, %r2060, -2147483648;
	selp.b32 	%r2063, %r2062, %r2060, %p1157;
	selp.b32 	%r2064, %r2063, %r2060, %p70;
	mov.b32 	%r2065, 0;
	mov.b64 	%fd7555, {%r2065, %r2064};
	bra.uni 	$L__BB1_720;
$L__BB1_719:
	add.rn.f64 	%fd7555, %fd857, %fd870;
$L__BB1_720:
	setp.eq.f64 	%p1158, %fd857, 0d3FF0000000000000;
	selp.f64 	%fd4276, 0d3FF0000000000000, %fd7555, %p1158;
	div.rn.f64 	%fd4277, %fd869, %fd870;
	fma.rn.f64 	%fd7556, %fd4277, %fd4276, %fd868;
	setp.ne.s32 	%p1159, %r6467, %r76;
	mov.u32 	%r6468, %r76;
	@%p1159 bra 	$L__BB1_706;
$L__BB1_721:
	setp.eq.s32 	%p1160, %r78, 0;
	@%p1160 bra 	$L__BB1_730;
	setp.neu.f64 	%p1161, %fd857, 0d0000000000000000;
	setp.lt.s32 	%p1162, %r207, 0;
	mul.wide.u32 	%rd474, %r6468, 8;
	add.s64 	%rd475, %rd242, %rd474;
	ld.f64 	%fd880, [%rd475];
	add.s32 	%r2066, %r6468, 1;
	cvt.rn.f64.u32 	%fd881, %r2066;
	{
	.reg .b32 %temp; 
	mov.b64 	{%temp, %r213}, %fd881;
	}
	shr.u32 	%r2067, %r213, 20;
	and.b32  	%r2068, %r2067, 2047;
	add.s32 	%r2069, %r2068, -1012;
	mov.b64 	%rd476, %fd881;
	shl.b64 	%rd477, %rd476, %r2069;
	setp.eq.s64 	%p1163, %rd477, -9223372036854775808;
	{ // callseq 242, 0
	.param .b64 param0;
	st.param.f64 	[param0], %fd858;
	.param .b64 param1;
	st.param.f64 	[param1], %fd881;
	.param .b64 retval0;
	call.uni (retval0), 
	__internal_accurate_pow, 
	(
	param0, 
	param1
	);
	ld.param.f64 	%fd4278, [retval0];
	} // callseq 242
	and.pred  	%p71, %p1162, %p1163;
	neg.f64 	%fd4280, %fd4278;
	selp.f64 	%fd7559, %fd4280, %fd4278, %p71;
	@%p1161 bra 	$L__BB1_724;
	setp.eq.s64 	%p1164, %rd477, -9223372036854775808;
	selp.b32 	%r2070, %r207, 0, %p1164;
	setp.lt.s32 	%p1165, %r213, 0;
	or.b32  	%r2071, %r2070, 2146435072;
	selp.b32 	%r2072, %r2071, %r2070, %p1165;
	mov.b32 	%r2073, 0;
	mov.b64 	%fd7559, {%r2073, %r2072};
$L__BB1_724:
	add.f64 	%fd4281, %fd857, %fd881;
	{
	.reg .b32 %temp; 
	mov.b64 	{%temp, %r2074}, %fd4281;
	}
	and.b32  	%r2075, %r2074, 2146435072;
	setp.ne.s32 	%p1166, %r2075, 2146435072;
	@%p1166 bra 	$L__BB1_729;
	setp.nan.f64 	%p1167, %fd857, %fd857;
	@%p1167 bra 	$L__BB1_728;
	setp.neu.f64 	%p1168, %fd858, 0d7FF0000000000000;
	@%p1168 bra 	$L__BB1_729;
	setp.lt.s32 	%p1169, %r213, 0;
	selp.b32 	%r2076, 0, 2146435072, %p1169;
	and.b32  	%r2077, %r213, 2147483647;
	setp.ne.s32 	%p1170, %r2077, 1071644672;
	or.b32  	%r2078, %r2076, -2147483648;
	selp.b32 	%r2079, %r2078, %r2076, %p1170;
	selp.b32 	%r2080, %r2079, %r2076, %p71;
	mov.b32 	%r2081, 0;
	mov.b64 	%fd7559, {%r2081, %r2080};
	bra.uni 	$L__BB1_729;
$L__BB1_728:
	add.rn.f64 	%fd7559, %fd857, %fd881;
$L__BB1_729:
	setp.eq.f64 	%p1171, %fd857, 0d3FF0000000000000;
	selp.f64 	%fd4282, 0d3FF0000000000000, %fd7559, %p1171;
	div.rn.f64 	%fd4283, %fd880, %fd881;
	fma.rn.f64 	%fd7556, %fd4283, %fd4282, %fd7556;
$L__BB1_730:
	add.f64 	%fd7561, %fd255, %fd7556;
$L__BB1_731:
	setp.lt.s32 	%p1209, %r75, 0;
	setp.eq.s32 	%p1210, %r109, 1062207488;
	sub.f64 	%fd892, %fd749, %fd7561;
	{
	.reg .b32 %temp; 
	mov.b64 	{%temp, %r216}, %fd892;
	}
	abs.f64 	%fd893, %fd892;
	{ // callseq 246, 0
	.param .b64 param0;
	st.param.f64 	[param0], %fd893;
	.param .b64 param1;
	st.param.f64 	[param1], 0d4000000000000000;
	.param .b64 retval0;
	call.uni (retval0), 
	__internal_accurate_pow, 
	(
	param0, 
	param1
	);
	ld.param.f64 	%fd4306, [retval0];
	} // callseq 246
	setp.lt.s32 	%p1211, %r216, 0;
	neg.f64 	%fd4308, %fd4306;
	selp.f64 	%fd4309, %fd4308, %fd4306, %p1210;
	selp.f64 	%fd4310, %fd4309, %fd4306, %p1211;
	setp.eq.f64 	%p1212, %fd892, 0d0000000000000000;
	selp.b32 	%r2131, %r216, 0, %p1210;
	or.b32  	%r2132, %r2131, 2146435072;
	selp.b32 	%r2133, %r2132, %r2131, %p1209;
	mov.b32 	%r2134, 0;
	mov.b64 	%fd4311, {%r2134, %r2133};
	selp.f64 	%fd7562, %fd4311, %fd4310, %p1212;
	add.f64 	%fd4312, %fd892, 0d4000000000000000;
	{
	.reg .b32 %temp; 
	mov.b64 	{%temp, %r2135}, %fd4312;
	}
	and.b32  	%r2136, %r2135, 2146435072;
	setp.ne.s32 	%p1213, %r2136, 2146435072;
	@%p1213 bra 	$L__BB1_736;
	setp.num.f64 	%p1214, %fd892, %fd892;
	@%p1214 bra 	$L__BB1_734;
	mov.f64 	%fd4313, 0d4000000000000000;
	add.rn.f64 	%fd7562, %fd892, %fd4313;
	bra.uni 	$L__BB1_736;
$L__BB1_734:
	setp.neu.f64 	%p1215, %fd893, 0d7FF0000000000000;
	@%p1215 bra 	$L__BB1_736;
	setp.lt.s32 	%p1216, %r216, 0;
	selp.b32 	%r2137, %r108, %r107, %p23;
	selp.b32 	%r2138, %r2137, %r107, %p1216;
	mov.b32 	%r2139, 0;
	mov.b64 	%fd7562, {%r2139, %r2138};
$L__BB1_736:
	setp.lt.s32 	%p1217, %r75, 0;
	setp.eq.s32 	%p1218, %r109, 1062207488;
	setp.eq.f64 	%p1220, %fd892, 0d3FF0000000000000;
	selp.f64 	%fd898, 0d3FF0000000000000, %fd7562, %p1220;
	{
	.reg .b32 %temp; 
	mov.b64 	{%temp, %r217}, %fd751;
	}
	abs.f64 	%fd899, %fd751;
	{ // callseq 247, 0
	.param .b64 param0;
	st.param.f64 	[param0], %fd899;
	.param .b64 param1;
	st.param.f64 	[param1], 0d4000000000000000;
	.param .b64 retval0;
	call.uni (retval0), 
	__internal_accurate_pow, 
	(
	param0, 
	param1
	);
	ld.param.f64 	%fd4314, [retval0];
	} // callseq 247
	setp.lt.s32 	%p1221, %r217, 0;
	neg.f64 	%fd4316, %fd4314;
	selp.f64 	%fd4317, %fd4316, %fd4314, %p1218;
	selp.f64 	%fd4318, %fd4317, %fd4314, %p1221;
	setp.eq.f64 	%p1222, %fd751, 0d0000000000000000;
	selp.b32 	%r2140, %r217, 0, %p1218;
	or.b32  	%r2141, %r2140, 2146435072;
	selp.b32 	%r2142, %r2141, %r2140, %p1217;
	mov.b32 	%r2143, 0;
	mov.b64 	%fd4319, {%r2143, %r2142};
	selp.f64 	%fd7587, %fd4319, %fd4318, %p1222;
	add.f64 	%fd4320, %fd751, 0d4000000000000000;
	{
	.reg .b32 %temp; 
	mov.b64 	{%temp, %r2144}, %fd4320;
	}
	and.b32  	%r218, %r2144, 2146435072;
	setp.ne.s32 	%p1223, %r218, 2146435072;
	mov.f64 	%fd7563, %fd7587;
	@%p1223 bra 	$L__BB1_741;
	setp.num.f64 	%p1224, %fd751, %fd751;
	@%p1224 bra 	$L__BB1_739;
	mov.f64 	%fd4321, 0d4000000000000000;
	add.rn.f64 	%fd7563, %fd751, %fd4321;
	bra.uni 	$L__BB1_741;
$L__BB1_739:
	setp.neu.f64 	%p1225, %fd899, 0d7FF0000000000000;
	mov.f64 	%fd7563, %fd7587;
	@%p1225 bra 	$L__BB1_741;
	setp.lt.s32 	%p1226, %r217, 0;
	selp.b32 	%r2145, %r108, %r107, %p23;
	selp.b32 	%r2146, %r2145, %r107, %p1226;
	mov.b32 	%r2147, 0;
	mov.b64 	%fd7563, {%r2147, %r2146};
$L__BB1_741:
	setp.eq.f64 	%p1227, %fd751, 0d3FF0000000000000;
	selp.f64 	%fd4322, 0d3FF0000000000000, %fd7563, %p1227;
	add.f64 	%fd904, %fd898, %fd4322;
	neg.f64 	%fd4323, %fd904;
	fma.rn.f64 	%fd4324, %fd904, 0dBFF71547652B82FE, 0d4338000000000000;
	{
	.reg .b32 %temp; 
	mov.b64 	{%r219, %temp}, %fd4324;
	}
	mov.f64 	%fd4325, 0dC338000000000000;
	add.rn.f64 	%fd4326, %fd4324, %fd4325;
	fma.rn.f64 	%fd4327, %fd4326, 0dBFE62E42FEFA39EF, %fd4323;
	fma.rn.f64 	%fd4328, %fd4326, 0dBC7ABC9E3B39803F, %fd4327;
	fma.rn.f64 	%fd4329, %fd4328, 0d3E5ADE1569CE2BDF, 0d3E928AF3FCA213EA;
	fma.rn.f64 	%fd4330, %fd4329, %fd4328, 0d3EC71DEE62401315;
	fma.rn.f64 	%fd4331, %fd4330, %fd4328, 0d3EFA01997C89EB71;
	fma.rn.f64 	%fd4332, %fd4331, %fd4328, 0d3F2A01A014761F65;
	fma.rn.f64 	%fd4333, %fd4332, %fd4328, 0d3F56C16C1852B7AF;
	fma.rn.f64 	%fd4334, %fd4333, %fd4328, 0d3F81111111122322;
	fma.rn.f64 	%fd4335, %fd4334, %fd4328, 0d3FA55555555502A1;
	fma.rn.f64 	%fd4336, %fd4335, %fd4328, 0d3FC5555555555511;
	fma.rn.f64 	%fd4337, %fd4336, %fd4328, 0d3FE000000000000B;
	fma.rn.f64 	%fd4338, %fd4337, %fd4328, 0d3FF0000000000000;
	fma.rn.f64 	%fd4339, %fd4338, %fd4328, 0d3FF0000000000000;
	{
	.reg .b32 %temp; 
	mov.b64 	{%r220, %temp}, %fd4339;
	}
	{
	.reg .b32 %temp; 
	mov.b64 	{%temp, %r221}, %fd4339;
	}
	shl.b32 	%r2148, %r219, 20;
	add.s32 	%r2149, %r2148, %r221;
	mov.b64 	%fd7564, {%r220, %r2149};
	{
	.reg .b32 %temp; 
	mov.b64 	{%temp, %r2150}, %fd4323;
	}
	mov.b32 	%f35, %r2150;
	abs.f32 	%f5, %f35;
	setp.lt.f32 	%p1228, %f5, 0f4086232B;
	@%p1228 bra 	$L__BB1_744;
	setp.gt.f64 	%p1229, %fd904, 0d0000000000000000;
	mov.f64 	%fd4340, 0d7FF0000000000000;
	sub.f64 	%fd4341, %fd4340, %fd904;
	selp.f64 	%fd7564, 0d0000000000000000, %fd4341, %p1229;
	setp.geu.f32 	%p1230, %f5, 0f40874800;
	@%p1230 bra 	$L__BB1_744;
	shr.u32 	%r2151, %r219, 31;
	add.s32 	%r2152, %r219, %r2151;
	shr.s32 	%r2153, %r2152, 1;
	shl.b32 	%r2154, %r2153, 20;
	add.s32 	%r2155, %r221, %r2154;
	mov.b64 	%fd4342, {%r220, %r2155};
	sub.s32 	%r2156, %r219, %r2153;
	shl.b32 	%r2157, %r2156, 20;
	add.s32 	%r2158, %r2157, 1072693248;
	mov.b32 	%r2159, 0;
	mov.b64 	%fd4343, {%r2159, %r2158};
	mul.f64 	%fd7564, %fd4343, %fd4342;
$L__BB1_744:
	setp.geu.f64 	%p1231, %fd752, %fd257;
	mul.f64 	%fd4344, %fd822, 0dC043BD3CC9BE45DC;
	mul.f64 	%fd909, %fd4344, %fd7564;
	@%p1231 bra 	$L__BB1_773;
	ld.param.u32 	%r6260, [_Z13distributor_PdPdS_S_iii_param_5];
	setp.lt.s32 	%p1269, %r6260, 1;
	sub.f64 	%fd910, %fd257, %fd752;
	mov.f64 	%fd7570, 0d0000000000000000;
	@%p1269 bra 	$L__BB1_772;
	setp.eq.s32 	%p1270, %r77, 0;
	{
	.reg .b32 %temp; 
	mov.b64 	{%temp, %r222}, %fd910;
	}
	abs.f64 	%fd911, %fd910;
	mov.f64 	%fd7570, 0d0000000000000000;
	mov.b32 	%r6470, 0;
	@%p1270 bra 	$L__BB1_763;
	mov.f64 	%fd7570, 0d0000000000000000;
	mov.b32 	%r6469, 0;
$L__BB1_748:
	setp.neu.f64 	%p1271, %fd910, 0d0000000000000000;
	setp.lt.s32 	%p1272, %r222, 0;
	mul.wide.u32 	%rd496, %r6469, 8;
	add.s64 	%rd98, %rd242, %rd496;
	ld.f64 	%fd913, [%rd98];
	add.s32 	%r2211, %r6469, 1;
	cvt.rn.f64.u32 	%fd914, %r2211;
	{
	.reg .b32 %temp; 
	mov.b64 	{%temp, %r224}, %fd914;
	}
	shr.u32 	%r2212, %r224, 20;
	and.b32  	%r2213, %r2212, 2047;
	add.s32 	%r2214, %r2213, -1012;
	mov.b64 	%rd497, %fd914;
	shl.b64 	%rd498, %rd497, %r2214;
	setp.eq.s64 	%p1273, %rd498, -9223372036854775808;
	{ // callseq 251, 0
	.param .b64 param0;
	st.param.f64 	[param0], %fd911;
	.param .b64 param1;
	st.param.f64 	[param1], %fd914;
	.param .b64 retval0;
	call.uni (retval0), 
	__internal_accurate_pow, 
	(
	param0, 
	param1
	);
	ld.param.f64 	%fd4371, [retval0];
	} // callseq 251
	and.pred  	%p72, %p1272, %p1273;
	neg.f64 	%fd4373, %fd4371;
	selp.f64 	%fd7567, %fd4373, %fd4371, %p72;
	@%p1271 bra 	$L__BB1_750;
	selp.b32 	%r2215, %r222, 0, %p1273;
	setp.lt.s32 	%p1275, %r224, 0;
	or.b32  	%r2216, %r2215, 2146435072;
	selp.b32 	%r2217, %r2216, %r2215, %p1275;
	mov.b32 	%r2218, 0;
	mov.b64 	%fd7567, {%r2218, %r2217};
$L__BB1_750:
	add.f64 	%fd4374, %fd910, %fd914;
	{
	.reg .b32 %temp; 
	mov.b64 	{%temp, %r2219}, %fd4374;
	}
	and.b32  	%r2220, %r2219, 2146435072;
	setp.ne.s32 	%p1276, %r2220, 2146435072;
	@%p1276 bra 	$L__BB1_755;
	setp.num.f64 	%p1277, %fd910, %fd910;
	@%p1277 bra 	$L__BB1_753;
	add.rn.f64 	%fd7567, %fd910, %fd914;
	bra.uni 	$L__BB1_755;
$L__BB1_753:
	setp.neu.f64 	%p1278, %fd911, 0d7FF0000000000000;
	@%p1278 bra 	$L__BB1_755;
	setp.lt.s32 	%p1279, %r224, 0;
	selp.b32 	%r2221, 0, 2146435072, %p1279;
	and.b32  	%r2222, %r224, 2147483647;
	setp.ne.s32 	%p1280, %r2222, 1071644672;
	or.b32  	%r2223, %r2221, -2147483648;
	selp.b32 	%r2224, %r2223, %r2221, %p1280;
	selp.b32 	%r2225, %r2224, %r2221, %p72;
	mov.b32 	%r2226, 0;
	mov.b64 	%fd7567, {%r2226, %r2225};
$L__BB1_755:
	setp.eq.f64 	%p1281, %fd910, 0d3FF0000000000000;
	selp.f64 	%fd4375, 0d3FF0000000000000, %fd7567, %p1281;
	div.rn.f64 	%fd4376, %fd913, %fd914;
	fma.rn.f64 	%fd921, %fd4376, %fd4375, %fd7570;
	ld.f64 	%fd922, [%rd98+8];
	add.s32 	%r6469, %r6469, 2;
	cvt.rn.f64.u32 	%fd923, %r6469;
	{
	.reg .b32 %temp; 
	mov.b64 	{%temp, %r226}, %fd923;
	}
	shr.u32 	%r2227, %r226, 20;
	and.b32  	%r2228, %r2227, 2047;
	add.s32 	%r2229, %r2228, -1012;
	mov.b64 	%rd499, %fd923;
	shl.b64 	%rd500, %rd499, %r2229;
	setp.eq.s64 	%p1284, %rd500, -9223372036854775808;
	{ // callseq 252, 0
	.param .b64 param0;
	st.param.f64 	[param0], %fd911;
	.param .b64 param1;
	st.param.f64 	[param1], %fd923;
	.param .b64 retval0;
	call.uni (retval0), 
	__internal_accurate_pow, 
	(
	param0, 
	param1
	);
	ld.param.f64 	%fd4377, [retval0];
	} // callseq 252
	and.pred  	%p73, %p1272, %p1284;
	neg.f64 	%fd4379, %fd4377;
	selp.f64 	%fd7569, %fd4379, %fd4377, %p73;
	@%p1271 bra 	$L__BB1_757;
	selp.b32 	%r2230, %r222, 0, %p1284;
	setp.lt.s32 	%p1286, %r226, 0;
	or.b32  	%r2231, %r2230, 2146435072;
	selp.b32 	%r2232, %r2231, %r2230, %p1286;
	mov.b32 	%r2233, 0;
	mov.b64 	%fd7569, {%r2233, %r2232};
$L__BB1_757:
	add.f64 	%fd4380, %fd910, %fd923;
	{
	.reg .b32 %temp; 
	mov.b64 	{%temp, %r2234}, %fd4380;
	}
	and.b32  	%r2235, %r2234, 2146435072;
	setp.ne.s32 	%p1287, %r2235, 2146435072;
	@%p1287 bra 	$L__BB1_762;
	setp.nan.f64 	%p1288, %fd910, %fd910;
	@%p1288 bra 	$L__BB1_761;
	setp.neu.f64 	%p1289, %fd911, 0d7FF0000000000000;
	@%p1289 bra 	$L__BB1_762;
	setp.lt.s32 	%p1290, %r226, 0;
	selp.b32 	%r2236, 0, 2146435072, %p1290;
	and.b32  	%r2237, %r226, 2147483647;
	setp.ne.s32 	%p1291, %r2237, 1071644672;
	or.b32  	%r2238, %r2236, -2147483648;
	selp.b32 	%r2239, %r2238, %r2236, %p1291;
	selp.b32 	%r2240, %r2239, %r2236, %p73;
	mov.b32 	%r2241, 0;
	mov.b64 	%fd7569, {%r2241, %r2240};
	bra.uni 	$L__BB1_762;
$L__BB1_761:
	add.rn.f64 	%fd7569, %fd910, %fd923;
$L__BB1_762:
	selp.f64 	%fd4381, 0d3FF0000000000000, %fd7569, %p1281;
	div.rn.f64 	%fd4382, %fd922, %fd923;
	fma.rn.f64 	%fd7570, %fd4382, %fd4381, %fd921;
	setp.ne.s32 	%p1293, %r6469, %r76;
	mov.u32 	%r6470, %r76;
	@%p1293 bra 	$L__BB1_748;
$L__BB1_763:
	setp.eq.s32 	%p1294, %r78, 0;
	@%p1294 bra 	$L__BB1_772;
	setp.neu.f64 	%p1295, %fd910, 0d0000000000000000;
	setp.lt.s32 	%p1296, %r222, 0;
	mul.wide.u32 	%rd501, %r6470, 8;
	add.s64 	%rd502, %rd242, %rd501;
	ld.f64 	%fd933, [%rd502];
	add.s32 	%r2242, %r6470, 1;
	cvt.rn.f64.u32 	%fd934, %r2242;
	{
	.reg .b32 %temp; 
	mov.b64 	{%temp, %r228}, %fd934;
	}
	shr.u32 	%r2243, %r228, 20;
	and.b32  	%r2244, %r2243, 2047;
	add.s32 	%r2245, %r2244, -1012;
	mov.b64 	%rd503, %fd934;
	shl.b64 	%rd504, %rd503, %r2245;
	setp.eq.s64 	%p1297, %rd504, -9223372036854775808;
	{ // callseq 253, 0
	.param .b64 param0;
	st.param.f64 	[param0], %fd911;
	.param .b64 param1;
	st.param.f64 	[param1], %fd934;
	.param .b64 retval0;
	call.uni (retval0), 
	__internal_accurate_pow, 
	(
	param0, 
	param1
	);
	ld.param.f64 	%fd4383, [retval0];
	} // callseq 253
	and.pred  	%p74, %p1296, %p1297;
	neg.f64 	%fd4385, %fd4383;
	selp.f64 	%fd7573, %fd4385, %fd4383, %p74;
	@%p1295 bra 	$L__BB1_766;
	selp.b32 	%r2246, %r222, 0, %p1297;
	setp.lt.s32 	%p1299, %r228, 0;
	or.b32  	%r2247, %r2246, 2146435072;
	selp.b32 	%r2248, %r2247, %r2246, %p1299;
	mov.b32 	%r2249, 0;
	mov.b64 	%fd7573, {%r2249, %r2248};
$L__BB1_766:
	add.f64 	%fd4386, %fd910, %fd934;
	{
	.reg .b32 %temp; 
	mov.b64 	{%temp, %r2250}, %fd4386;
	}
	and.b32  	%r2251, %r2250, 2146435072;
	setp.ne.s32 	%p1300, %r2251, 2146435072;
	@%p1300 bra 	$L__BB1_771;
	setp.nan.f64 	%p1301, %fd910, %fd910;
	@%p1301 bra 	$L__BB1_770;
	setp.neu.f64 	%p1302, %fd911, 0d7FF0000000000000;
	@%p1302 bra 	$L__BB1_771;
	setp.lt.s32 	%p1303, %r228, 0;
	selp.b32 	%r2252, 0, 2146435072, %p1303;
	and.b32  	%r2253, %r228, 2147483647;
	setp.ne.s32 	%p1304, %r2253, 1071644672;
	or.b32  	%r2254, %r2252, -2147483648;
	selp.b32 	%r2255, %r2254, %r2252, %p1304;
	selp.b32 	%r2256, %r2255, %r2252, %p74;
	mov.b32 	%r2257, 0;
	mov.b64 	%fd7573, {%r2257, %r2256};
	bra.uni 	$L__BB1_771;
$L__BB1_770:
	add.rn.f64 	%fd7573, %fd910, %fd934;
$L__BB1_771:
	setp.eq.f64 	%p1305, %fd910, 0d3FF0000000000000;
	selp.f64 	%fd4387, 0d3FF0000000000000, %fd7573, %p1305;
	div.rn.f64 	%fd4388, %fd933, %fd934;
	fma.rn.f64 	%fd7570, %fd4388, %fd4387, %fd7570;
$L__BB1_772:
	sub.f64 	%fd7585, %fd255, %fd7570;
	bra.uni 	$L__BB1_801;
$L__BB1_773:
	ld.param.u32 	%r6259, [_Z13distributor_PdPdS_S_iii_param_5];
	setp.lt.s32 	%p1232, %r6259, 1;
	sub.f64 	%fd944, %fd752, %fd257;
	mov.f64 	%fd7580, 0d0000000000000000;
	@%p1232 bra 	$L__BB1_800;
	setp.eq.s32 	%p1233, %r77, 0;
	{
	.reg .b32 %temp; 
	mov.b64 	{%temp, %r229}, %fd944;
	}
	abs.f64 	%fd945, %fd944;
	mov.f64 	%fd7580, 0d0000000000000000;
	mov.b32 	%r6472, 0;
	@%p1233 bra 	$L__BB1_791;
	mov.f64 	%fd7580, 0d0000000000000000;
	mov.b32 	%r6471, 0;
$L__BB1_776:
	setp.neu.f64 	%p1234, %fd944, 0d0000000000000000;
	setp.lt.s32 	%p1235, %r229, 0;
	mul.wide.u32 	%rd487, %r6471, 8;
	add.s64 	%rd102, %rd242, %rd487;
	ld.f64 	%fd947, [%rd102];
	add.s32 	%r2162, %r6471, 1;
	cvt.rn.f64.u32 	%fd948, %r2162;
	{
	.reg .b32 %temp; 
	mov.b64 	{%temp, %r231}, %fd948;
	}
	shr.u32 	%r2163, %r231, 20;
	and.b32  	%r2164, %r2163, 2047;
	add.s32 	%r2165, %r2164, -1012;
	mov.b64 	%rd488, %fd948;
	shl.b64 	%rd489, %rd488, %r2165;
	setp.eq.s64 	%p1236, %rd489, -9223372036854775808;
	{ // callseq 248, 0
	.param .b64 param0;
	st.param.f64 	[param0], %fd945;
	.param .b64 param1;
	st.param.f64 	[param1], %fd948;
	.param .b64 retval0;
	call.uni (retval0), 
	__internal_accurate_pow, 
	(
	param0, 
	param1
	);
	ld.param.f64 	%fd4349, [retval0];
	} // callseq 248
	and.pred  	%p75, %p1235, %p1236;
	neg.f64 	%fd4351, %fd4349;
	selp.f64 	%fd7577, %fd4351, %fd4349, %p75;
	@%p1234 bra 	$L__BB1_778;
	selp.b32 	%r2166, %r229, 0, %p1236;
	setp.lt.s32 	%p1238, %r231, 0;
	or.b32  	%r2167, %r2166, 2146435072;
	selp.b32 	%r2168, %r2167, %r2166, %p1238;
	mov.b32 	%r2169, 0;
	mov.b64 	%fd7577, {%r2169, %r2168};
$L__BB1_778:
	add.f64 	%fd4352, %fd944, %fd948;
	{
	.reg .b32 %temp; 
	mov.b64 	{%temp, %r2170}, %fd4352;
	}
	and.b32  	%r2171, %r2170, 2146435072;
	setp.ne.s32 	%p1239, %r2171, 2146435072;
	@%p1239 bra 	$L__BB1_783;
	setp.num.f64 	%p1240, %fd944, %fd944;
	@%p1240 bra 	$L__BB1_781;
	add.rn.f64 	%fd7577, %fd944, %fd948;
	bra.uni 	$L__BB1_783;
$L__BB1_781:
	setp.neu.f64 	%p1241, %fd945, 0d7FF0000000000000;
	@%p1241 bra 	$L__BB1_783;
	setp.lt.s32 	%p1242, %r231, 0;
	selp.b32 	%r2172, 0, 2146435072, %p1242;
	and.b32  	%r2173, %r231, 2147483647;
	setp.ne.s32 	%p1243, %r2173, 1071644672;
	or.b32  	%r2174, %r2172, -2147483648;
	selp.b32 	%r2175, %r2174, %r2172, %p1243;
	selp.b32 	%r2176, %r2175, %r2172, %p75;
	mov.b32 	%r2177, 0;
	mov.b64 	%fd7577, {%r2177, %r2176};
$L__BB1_783:
	setp.eq.f64 	%p1244, %fd944, 0d3FF0000000000000;
	selp.f64 	%fd4353, 0d3FF0000000000000, %fd7577, %p1244;
	div.rn.f64 	%fd4354, %fd947, %fd948;
	fma.rn.f64 	%fd955, %fd4354, %fd4353, %fd7580;
	ld.f64 	%fd956, [%rd102+8];
	add.s32 	%r6471, %r6471, 2;
	cvt.rn.f64.u32 	%fd957, %r6471;
	{
	.reg .b32 %temp; 
	mov.b64 	{%temp, %r233}, %fd957;
	}
	shr.u32 	%r2178, %r233, 20;
	and.b32  	%r2179, %r2178, 2047;
	add.s32 	%r2180, %r2179, -1012;
	mov.b64 	%rd490, %fd957;
	shl.b64 	%rd491, %rd490, %r2180;
	setp.eq.s64 	%p1247, %rd491, -9223372036854775808;
	{ // callseq 249, 0
	.param .b64 param0;
	st.param.f64 	[param0], %fd945;
	.param .b64 param1;
	st.param.f64 	[param1], %fd957;
	.param .b64 retval0;
	call.uni (retval0), 
	__internal_accurate_pow, 
	(
	param0, 
	param1
	);
	ld.param.f64 	%fd4355, [retval0];
	} // callseq 249
	and.pred  	%p76, %p1235, %p1247;
	neg.f64 	%fd4357, %fd4355;
	selp.f64 	%fd7579, %fd4357, %fd4355, %p76;
	@%p1234 bra 	$L__BB1_785;
	selp.b32 	%r2181, %r229, 0, %p1247;
	setp.lt.s32 	%p1249, %r233, 0;
	or.b32  	%r2182, %r2181, 2146435072;
	selp.b32 	%r2183, %r2182, %r2181, %p1249;
	mov.b32 	%r2184, 0;
	mov.b64 	%fd7579, {%r2184, %r2183};
$L__BB1_785:
	add.f64 	%fd4358, %fd944, %fd957;
	{
	.reg .b32 %temp; 
	mov.b64 	{%temp, %r2185}, %fd4358;
	}
	and.b32  	%r2186, %r2185, 2146435072;
	setp.ne.s32 	%p1250, %r2186, 2146435072;
	@%p1250 bra 	$L__BB1_790;
	setp.nan.f64 	%p1251, %fd944, %fd944;
	@%p1251 bra 	$L__BB1_789;
	setp.neu.f64 	%p1252, %fd945, 0d7FF0000000000000;
	@%p1252 bra 	$L__BB1_790;
	setp.lt.s32 	%p1253, %r233, 0;
	selp.b32 	%r2187, 0, 2146435072, %p1253;
	and.b32  	%r2188, %r233, 2147483647;
	setp.ne.s32 	%p1254, %r2188, 1071644672;
	or.b32  	%r2189, %r2187, -2147483648;
	selp.b32 	%r2190, %r2189, %r2187, %p1254;
	selp.b32 	%r2191, %r2190, %r2187, %p76;
	mov.b32 	%r2192, 0;
	mov.b64 	%fd7579, {%r2192, %r2191};
	bra.uni 	$L__BB1_790;
$L__BB1_789:
	add.rn.f64 	%fd7579, %fd944, %fd957;
$L__BB1_790:
	setp.eq.f64 	%p1255, %fd944, 0d3FF0000000000000;
	selp.f64 	%fd4359, 0d3FF0000000000000, %fd7579, %p1255;
	div.rn.f64 	%fd4360, %fd956, %fd957;
	fma.rn.f64 	%fd7580, %fd4360, %fd4359, %fd955;
	setp.ne.s32 	%p1256, %r6471, %r76;
	mov.u32 	%r6472, %r76;
	@%p1256 bra 	$L__BB1_776;
$L__BB1_791:
	setp.eq.s32 	%p1257, %r78, 0;
	@%p1257 bra 	$L__BB1_800;
	setp.neu.f64 	%p1258, %fd944, 0d0000000000000000;
	setp.lt.s32 	%p1259, %r229, 0;
	mul.wide.u32 	%rd492, %r6472, 8;
	add.s64 	%rd493, %rd242, %rd492;
	ld.f64 	%fd967, [%rd493];
	add.s32 	%r2193, %r6472, 1;
	cvt.rn.f64.u32 	%fd968, %r2193;
	{
	.reg .b32 %temp; 
	mov.b64 	{%temp, %r235}, %fd968;
	}
	shr.u32 	%r2194, %r235, 20;
	and.b32  	%r2195, %r2194, 2047;
	add.s32 	%r2196, %r2195, -1012;
	mov.b64 	%rd494, %fd968;
	shl.b64 	%rd495, %rd494, %r2196;
	setp.eq.s64 	%p1260, %rd495, -9223372036854775808;
	{ // callseq 250, 0
	.param .b64 param0;
	st.param.f64 	[param0], %fd945;
	.param .b64 param1;
	st.param.f64 	[param1], %fd968;
	.param .b64 retval0;
	call.uni (retval0), 
	__internal_accurate_pow, 
	(
	param0, 
	param1
	);
	ld.param.f64 	%fd4361, [retval0];
	} // callseq 250
	and.pred  	%p77, %p1259, %p1260;
	neg.f64 	%fd4363, %fd4361;
	selp.f64 	%fd7583, %fd4363, %fd4361, %p77;
	@%p1258 bra 	$L__BB1_794;
	selp.b32 	%r2197, %r229, 0, %p1260;
	setp.lt.s32 	%p1262, %r235, 0;
	or.b32  	%r2198, %r2197, 2146435072;
	selp.b32 	%r2199, %r2198, %r2197, %p1262;
	mov.b32 	%r2200, 0;
	mov.b64 	%fd7583, {%r2200, %r2199};
$L__BB1_794:
	add.f64 	%fd4364, %fd944, %fd968;
	{
	.reg .b32 %temp; 
	mov.b64 	{%temp, %r2201}, %fd4364;
	}
	and.b32  	%r2202, %r2201, 2146435072;
	setp.ne.s32 	%p1263, %r2202, 2146435072;
	@%p1263 bra 	$L__BB1_799;
	setp.nan.f64 	%p1264, %fd944, %fd944;
	@%p1264 bra 	$L__BB1_798;
	setp.neu.f64 	%p1265, %fd945, 0d7FF0000000000000;
	@%p1265 bra 	$L__BB1_799;
	setp.lt.s32 	%p1266, %r235, 0;
	selp.b32 	%r2203, 0, 2146435072, %p1266;
	and.b32  	%r2204, %r235, 2147483647;
	setp.ne.s32 	%p1267, %r2204, 1071644672;
	or.b32  	%r2205, %r2203, -2147483648;
	selp.b32 	%r2206, %r2205, %r2203, %p1267;
	selp.b32 	%r2207, %r2206, %r2203, %p77;
	mov.b32 	%r2208, 0;
	mov.b64 	%fd7583, {%r2208, %r2207};
	bra.uni 	$L__BB1_799;
$L__BB1_798:
	add.rn.f64 	%fd7583, %fd944, %fd968;
$L__BB1_799:
	setp.eq.f64 	%p1268, %fd944, 0d3FF0000000000000;
	selp.f64 	%fd4365, 0d3FF0000000000000, %fd7583, %p1268;
	div.rn.f64 	%fd4366, %fd967, %fd968;
	fma.rn.f64 	%fd7580, %fd4366, %fd4365, %fd7580;
$L__BB1_800:
	add.f64 	%fd7585, %fd255, %fd7580;
$L__BB1_801:
	setp.lt.s32 	%p1306, %r75, 0;
	setp.eq.s32 	%p1307, %r109, 1062207488;
	sub.f64 	%fd979, %fd749, %fd7585;
	{
	.reg .b32 %temp; 
	mov.b64 	{%temp, %r237}, %fd979;
	}
	abs.f64 	%fd980, %fd979;
	{ // callseq 254, 0
	.param .b64 param0;
	st.param.f64 	[param0], %fd980;
	.param .b64 param1;
	st.param.f64 	[param1], 0d4000000000000000;
	.param .b64 retval0;
	call.uni (retval0), 
	__internal_accurate_pow, 
	(
	param0, 
	param1
	);
	ld.param.f64 	%fd4389, [retval0];
	} // callseq 254
	setp.lt.s32 	%p1308, %r237, 0;
	neg.f64 	%fd4391, %fd4389;
	selp.f64 	%fd4392, %fd4391, %fd4389, %p1307;
	selp.f64 	%fd4393, %fd4392, %fd4389, %p1308;
	setp.eq.f64 	%p1309, %fd979, 0d0000000000000000;
	selp.b32 	%r2259, %r237, 0, %p1307;
	or.b32  	%r2260, %r2259, 2146435072;
	selp.b32 	%r2261, %r2260, %r2259, %p1306;
	mov.b32 	%r2262, 0;
	mov.b64 	%fd4394, {%r2262, %r2261};
	selp.f64 	%fd7586, %fd4394, %fd4393, %p1309;
	add.f64 	%fd4395, %fd979, 0d4000000000000000;
	{
	.reg .b32 %temp; 
	mov.b64 	{%temp, %r2263}, %fd4395;
	}
	and.b32  	%r2264, %r2263, 2146435072;
	setp.ne.s32 	%p1310, %r2264, 2146435072;
	@%p1310 bra 	$L__BB1_806;
	setp.num.f64 	%p1311, %fd979, %fd979;
	@%p1311 bra 	$L__BB1_804;
	mov.f64 	%fd4396, 0d4000000000000000;
	add.rn.f64 	%fd7586, %fd979, %fd4396;
	bra.uni 	$L__BB1_806;
$L__BB1_804:
	setp.neu.f64 	%p1312, %fd980, 0d7FF0000000000000;
	@%p1312 bra 	$L__BB1_806;
	setp.lt.s32 	%p1313, %r237, 0;
	selp.b32 	%r2265, %r108, %r107, %p23;
	selp.b32 	%r2266, %r2265, %r107, %p1313;
	mov.b32 	%r2267, 0;
	mov.b64 	%fd7586, {%r2267, %r2266};
$L__BB1_806:
	setp.ne.s32 	%p1314, %r218, 2146435072;
	setp.eq.f64 	%p1315, %fd979, 0d3FF0000000000000;
	selp.f64 	%fd985, 0d3FF0000000000000, %fd7586, %p1315;
	@%p1314 bra 	$L__BB1_811;
	setp.num.f64 	%p1316, %fd751, %fd751;
	@%p1316 bra 	$L__BB1_809;
	mov.f64 	%fd4397, 0d4000000000000000;
	add.rn.f64 	%fd7587, %fd751, %fd4397;
	bra.uni 	$L__BB1_811;
$L__BB1_809:
	setp.neu.f64 	%p1317, %fd899, 0d7FF0000000000000;
	@%p1317 bra 	$L__BB1_811;
	setp.lt.s32 	%p1318, %r217, 0;
	selp.b32 	%r2268, %r108, %r107, %p23;
	selp.b32 	%r2269, %r2268, %r107, %p1318;
	mov.b32 	%r2270, 0;
	mov.b64 	%fd7587, {%r2270, %r2269};
$L__BB1_811:
	setp.eq.f64 	%p1319, %fd751, 0d3FF0000000000000;
	selp.f64 	%fd4398, 0d3FF0000000000000, %fd7587, %p1319;
	add.f64 	%fd989, %fd985, %fd4398;
	neg.f64 	%fd4399, %fd989;
	fma.rn.f64 	%fd4400, %fd989, 0dBFF71547652B82FE, 0d4338000000000000;
	{
	.reg .b32 %temp; 
	mov.b64 	{%r238, %temp}, %fd4400;
	}
	mov.f64 	%fd4401, 0dC338000000000000;
	add.rn.f64 	%fd4402, %fd4400, %fd4401;
	fma.rn.f64 	%fd4403, %fd4402, 0dBFE62E42FEFA39EF, %fd4399;
	fma.rn.f64 	%fd4404, %fd4402, 0dBC7ABC9E3B39803F, %fd4403;
	fma.rn.f64 	%fd4405, %fd4404, 0d3E5ADE1569CE2BDF, 0d3E928AF3FCA213EA;
	fma.rn.f64 	%fd4406, %fd4405, %fd4404, 0d3EC71DEE62401315;
	fma.rn.f64 	%fd4407, %fd4406, %fd4404, 0d3EFA01997C89EB71;
	fma.rn.f64 	%fd4408, %fd4407, %fd4404, 0d3F2A01A014761F65;
	fma.rn.f64 	%fd4409, %fd4408, %fd4404, 0d3F56C16C1852B7AF;
	fma.rn.f64 	%fd4410, %fd4409, %fd4404, 0d3F81111111122322;
	fma.rn.f64 	%fd4411, %fd4410, %fd4404, 0d3FA55555555502A1;
	fma.rn.f64 	%fd4412, %fd4411, %fd4404, 0d3FC5555555555511;
	fma.rn.f64 	%fd4413, %fd4412, %fd4404, 0d3FE000000000000B;
	fma.rn.f64 	%fd4414, %fd4413, %fd4404, 0d3FF0000000000000;
	fma.rn.f64 	%fd4415, %fd4414, %fd4404, 0d3FF0000000000000;
	{
	.reg .b32 %temp; 
	mov.b64 	{%r239, %temp}, %fd4415;
	}
	{
	.reg .b32 %temp; 
	mov.b64 	{%temp, %r240}, %fd4415;
	}
	shl.b32 	%r2271, %r238, 20;
	add.s32 	%r2272, %r2271, %r240;
	mov.b64 	%fd7588, {%r239, %r2272};
	{
	.reg .b32 %temp; 
	mov.b64 	{%temp, %r2273}, %fd4399;
	}
	mov.b32 	%f36, %r2273;
	abs.f32 	%f6, %f36;
	setp.lt.f32 	%p1320, %f6, 0f4086232B;
	@%p1320 bra 	$L__BB1_814;
	setp.gt.f64 	%p1321, %fd989, 0d0000000000000000;
	mov.f64 	%fd4416, 0d7FF0000000000000;
	sub.f64 	%fd4417, %fd4416, %fd989;
	selp.f64 	%fd7588, 0d0000000000000000, %fd4417, %p1321;
	setp.geu.f32 	%p1322, %f6, 0f40874800;
	@%p1322 bra 	$L__BB1_814;
	shr.u32 	%r2274, %r238, 31;
	add.s32 	%r2275, %r238, %r2274;
	shr.s32 	%r2276, %r2275, 1;
	shl.b32 	%r2277, %r2276, 20;
	add.s32 	%r2278, %r240, %r2277;
	mov.b64 	%fd4418, {%r239, %r2278};
	sub.s32 	%r2279, %r238, %r2276;
	shl.b32 	%r2280, %r2279, 20;
	add.s32 	%r2281, %r2280, 1072693248;
	mov.b32 	%r2282, 0;
	mov.b64 	%fd4419, {%r2282, %r2281};
	mul.f64 	%fd7588, %fd4419, %fd4418;
$L__BB1_814:
	mul.f64 	%fd4420, %fd751, 0dC043BD3CC9BE45DC;
	mul.f64 	%fd4421, %fd4420, %fd7588;
	mul.f64 	%fd994, %fd7381, %fd750;
	mul.f64 	%fd995, %fd7381, %fd909;
	fma.rn.f64 	%fd4422, %fd500, 0d3FB8000000000000, %fd7796;
	fma.rn.f64 	%fd4423, %fd748, 0d3FD2000000000000, %fd4422;
	mul.f64 	%fd996, %fd7381, %fd4423;
	mul.f64 	%fd997, %fd7381, %fd4421;
	fma.rn.f64 	%fd4425, %fd4005, 0d3FEC23E39189614C, %fd7799;
	mul.f64 	%fd4428, %fd4211, 0d400A37B2A108BD3C;
	sub.f64 	%fd4429, %fd4425, %fd4428;
	fma.rn.f64 	%fd998, %fd994, 0d400A912FE408DB10, %fd4429;
	fma.rn.f64 	%fd4431, %fd4006, 0d3FEC23E39189614C, %fd7797;
	fma.rn.f64 	%fd4432, %fd500, 0d3FD0000000000000, %fd7796;
	mul.f64 	%fd4433, %fd7381, %fd4432;
	mul.f64 	%fd4434, %fd4433, 0d400A37B2A108BD3C;
	sub.f64 	%fd4435, %fd4431, %fd4434;
	fma.rn.f64 	%fd999, %fd996, 0d400A912FE408DB10, %fd4435;
	fma.rn.f64 	%fd1000, %fd7381, 0d3FED89D89D89D89E, %fd253;
	setp.geu.f64 	%p1323, %fd1000, %fd257;
	@%p1323 bra 	$L__BB1_843;
	ld.param.u32 	%r6262, [_Z13distributor_PdPdS_S_iii_param_5];
	setp.lt.s32 	%p1361, %r6262, 1;
	sub.f64 	%fd1001, %fd257, %fd1000;
	mov.f64 	%fd7594, 0d0000000000000000;
	@%p1361 bra 	$L__BB1_842;
	setp.eq.s32 	%p1362, %r77, 0;
	{
	.reg .b32 %temp; 
	mov.b64 	{%temp, %r241}, %fd1001;
	}
	abs.f64 	%fd1002, %fd1001;
	mov.f64 	%fd7594, 0d0000000000000000;
	mov.b32 	%r6474, 0;
	@%p1362 bra 	$L__BB1_833;
	mov.f64 	%fd7594, 0d0000000000000000;
	mov.b32 	%r6473, 0;
$L__BB1_818:
	setp.neu.f64 	%p1363, %fd1001, 0d0000000000000000;
	setp.lt.s32 	%p1364, %r241, 0;
	mul.wide.u32 	%rd514, %r6473, 8;
	add.s64 	%rd106, %rd242, %rd514;
	ld.f64 	%fd1004, [%rd106];
	add.s32 	%r2334, %r6473, 1;
	cvt.rn.f64.u32 	%fd1005, %r2334;
	{
	.reg .b32 %temp; 
	mov.b64 	{%temp, %r243}, %fd1005;
	}
	shr.u32 	%r2335, %r243, 20;
	and.b32  	%r2336, %r2335, 2047;
	add.s32 	%r2337, %r2336, -1012;
	mov.b64 	%rd515, %fd1005;
	shl.b64 	%rd516, %rd515, %r2337;
	setp.eq.s64 	%p1365, %rd516, -9223372036854775808;
	{ // callseq 258, 0
	.param .b64 param0;
	st.param.f64 	[param0], %fd1002;
	.param .b64 param1;
	st.param.f64 	[param1], %fd1005;
	.param .b64 retval0;
	call.uni (retval0), 
	__internal_accurate_pow, 
	(
	param0, 
	param1
	);
	ld.param.f64 	%fd4462, [retval0];
	} // callseq 258
	and.pred  	%p78, %p1364, %p1365;
	neg.f64 	%fd4464, %fd4462;
	selp.f64 	%fd7591, %fd4464, %fd4462, %p78;
	@%p1363 bra 	$L__BB1_820;
	selp.b32 	%r2338, %r241, 0, %p1365;
	setp.lt.s32 	%p1367, %r243, 0;
	or.b32  	%r2339, %r2338, 2146435072;
	selp.b32 	%r2340, %r2339, %r2338, %p1367;
	mov.b32 	%r2341, 0;
	mov.b64 	%fd7591, {%r2341, %r2340};
$L__BB1_820:
	add.f64 	%fd4465, %fd1001, %fd1005;
	{
	.reg .b32 %temp; 
	mov.b64 	{%temp, %r2342}, %fd4465;
	}
	and.b32  	%r2343, %r2342, 2146435072;
	setp.ne.s32 	%p1368, %r2343, 2146435072;
	@%p1368 bra 	$L__BB1_825;
	setp.num.f64 	%p1369, %fd1001, %fd1001;
	@%p1369 bra 	$L__BB1_823;
	add.rn.f64 	%fd7591, %fd1001, %fd1005;
	bra.uni 	$L__BB1_825;
$L__BB1_823:
	setp.neu.f64 	%p1370, %fd1002, 0d7FF0000000000000;
	@%p1370 bra 	$L__BB1_825;
	setp.lt.s32 	%p1371, %r243, 0;
	selp.b32 	%r2344, 0, 2146435072, %p1371;
	and.b32  	%r2345, %r243, 2147483647;
	setp.ne.s32 	%p1372, %r2345, 1071644672;
	or.b32  	%r2346, %r2344, -2147483648;
	selp.b32 	%r2347, %r2346, %r2344, %p1372;
	selp.b32 	%r2348, %r2347, %r2344, %p78;
	mov.b32 	%r2349, 0;
	mov.b64 	%fd7591, {%r2349, %r2348};
$L__BB1_825:
	setp.eq.f64 	%p1373, %fd1001, 0d3FF0000000000000;
	selp.f64 	%fd4466, 0d3FF0000000000000, %fd7591, %p1373;
	div.rn.f64 	%fd4467, %fd1004, %fd1005;
	fma.rn.f64 	%fd1012, %fd4467, %fd4466, %fd7594;
	ld.f64 	%fd1013, [%rd106+8];
	add.s32 	%r6473, %r6473, 2;
	cvt.rn.f64.u32 	%fd1014, %r6473;
	{
	.reg .b32 %temp; 
	mov.b64 	{%temp, %r245}, %fd1014;
	}
	shr.u32 	%r2350, %r245, 20;
	and.b32  	%r2351, %r2350, 2047;
	add.s32 	%r2352, %r2351, -1012;
	mov.b64 	%rd517, %fd1014;
	shl.b64 	%rd518, %rd517, %r2352;
	setp.eq.s64 	%p1376, %rd518, -9223372036854775808;
	{ // callseq 259, 0
	.param .b64 param0;
	st.param.f64 	[param0], %fd1002;
	.param .b64 param1;
	st.param.f64 	[param1], %fd1014;
	.param .b64 retval0;
	call.uni (retval0), 
	__internal_accurate_pow, 
	(
	param0, 
	param1
	);
	ld.param.f64 	%fd4468, [retval0];
	} // callseq 259
	and.pred  	%p79, %p1364, %p1376;
	neg.f64 	%fd4470, %fd4468;
	selp.f64 	%fd7593, %fd4470, %fd4468, %p79;
	@%p1363 bra 	$L__BB1_827;
	selp.b32 	%r2353, %r241, 0, %p1376;
	setp.lt.s32 	%p1378, %r245, 0;
	or.b32  	%r2354, %r2353, 2146435072;
	selp.b32 	%r2355, %r2354, %r2353, %p1378;
	mov.b32 	%r2356, 0;
	mov.b64 	%fd7593, {%r2356, %r2355};
$L__BB1_827:
	add.f64 	%fd4471, %fd1001, %fd1014;
	{
	.reg .b32 %temp; 
	mov.b64 	{%temp, %r2357}, %fd4471;
	}
	and.b32  	%r2358, %r2357, 2146435072;
	setp.ne.s32 	%p1379, %r2358, 2146435072;
	@%p1379 bra 	$L__BB1_832;
	setp.nan.f64 	%p1380, %fd1001, %fd1001;
	@%p1380 bra 	$L__BB1_831;
	setp.neu.f64 	%p1381, %fd1002, 0d7FF0000000000000;
	@%p1381 bra 	$L__BB1_832;
	setp.lt.s32 	%p1382, %r245, 0;
	selp.b32 	%r2359, 0, 2146435072, %p1382;
	and.b32  	%r2360, %r245, 2147483647;
	setp.ne.s32 	%p1383, %r2360, 1071644672;
	or.b32  	%r2361, %r2359, -2147483648;
	selp.b32 	%r2362, %r2361, %r2359, %p1383;
	selp.b32 	%r2363, %r2362, %r2359, %p79;
	mov.b32 	%r2364, 0;
	mov.b64 	%fd7593, {%r2364, %r2363};
	bra.uni 	$L__BB1_832;
$L__BB1_831:
	add.rn.f64 	%fd7593, %fd1001, %fd1014;
$L__BB1_832:
	selp.f64 	%fd4472, 0d3FF0000000000000, %fd7593, %p1373;
	div.rn.f64 	%fd4473, %fd1013, %fd1014;
	fma.rn.f64 	%fd7594, %fd4473, %fd4472, %fd1012;
	setp.ne.s32 	%p1385, %r6473, %r76;
	mov.u32 	%r6474, %r76;
	@%p1385 bra 	$L__BB1_818;
$L__BB1_833:
	setp.eq.s32 	%p1386, %r78, 0;
	@%p1386 bra 	$L__BB1_842;
	setp.neu.f64 	%p1387, %fd1001, 0d0000000000000000;
	setp.lt.s32 	%p1388, %r241, 0;
	mul.wide.u32 	%rd519, %r6474, 8;
	add.s64 	%rd520, %rd242, %rd519;
	ld.f64 	%fd1024, [%rd520];
	add.s32 	%r2365, %r6474, 1;
	cvt.rn.f64.u32 	%fd1025, %r2365;
	{
	.reg .b32 %temp; 
	mov.b64 	{%temp, %r247}, %fd1025;
	}
	shr.u32 	%r2366, %r247, 20;
	and.b32  	%r2367, %r2366, 2047;
	add.s32 	%r2368, %r2367, -1012;
	mov.b64 	%rd521, %fd1025;
	shl.b64 	%rd522, %rd521, %r2368;
	setp.eq.s64 	%p1389, %rd522, -9223372036854775808;
	{ // callseq 260, 0
	.param .b64 param0;
	st.param.f64 	[param0], %fd1002;
	.param .b64 param1;
	st.param.f64 	[param1], %fd1025;
	.param .b64 retval0;
	call.uni (retval0), 
	__internal_accurate_pow, 
	(
	param0, 
	param1
	);
	ld.param.f64 	%fd4474, [retval0];
	} // callseq 260
	and.pred  	%p80, %p1388, %p1389;
	neg.f64 	%fd4476, %fd4474;
	selp.f64 	%fd7597, %fd4476, %fd4474, %p80;
	@%p1387 bra 	$L__BB1_836;
	selp.b32 	%r2369, %r241, 0, %p1389;
	setp.lt.s32 	%p1391, %r247, 0;
	or.b32  	%r2370, %r2369, 2146435072;
	selp.b32 	%r2371, %r2370, %r2369, %p1391;
	mov.b32 	%r2372, 0;
	mov.b64 	%fd7597, {%r2372, %r2371};
$L__BB1_836:
	add.f64 	%fd4477, %fd1001, %fd1025;
	{
	.reg .b32 %temp; 
	mov.b64 	{%temp, %r2373}, %fd4477;
	}
	and.b32  	%r2374, %r2373, 2146435072;
	setp.ne.s32 	%p1392, %r2374, 2146435072;
	@%p1392 bra 	$L__BB1_841;
	setp.nan.f64 	%p1393, %fd1001, %fd1001;
	@%p1393 bra 	$L__BB1_840;
	setp.neu.f64 	%p1394, %fd1002, 0d7FF0000000000000;
	@%p1394 bra 	$L__BB1_841;
	setp.lt.s32 	%p1395, %r247, 0;
	selp.b32 	%r2375, 0, 2146435072, %p1395;
	and.b32  	%r2376, %r247, 2147483647;
	setp.ne.s32 	%p1396, %r2376, 1071644672;
	or.b32  	%r2377, %r2375, -2147483648;
	selp.b32 	%r2378, %r2377, %r2375, %p1396;
	selp.b32 	%r2379, %r2378, %r2375, %p80;
	mov.b32 	%r2380, 0;
	mov.b64 	%fd7597, {%r2380, %r2379};
	bra.uni 	$L__BB1_841;
$L__BB1_840:
	add.rn.f64 	%fd7597, %fd1001, %fd1025;
$L__BB1_841:
	setp.eq.f64 	%p1397, %fd1001, 0d3FF0000000000000;
	selp.f64 	%fd4478, 0d3FF0000000000000, %fd7597, %p1397;
	div.rn.f64 	%fd4479, %fd1024, %fd1025;
	fma.rn.f64 	%fd7594, %fd4479, %fd4478, %fd7594;
$L__BB1_842:
	sub.f64 	%fd7609, %fd255, %fd7594;
	bra.uni 	$L__BB1_871;
$L__BB1_843:
	ld.param.u32 	%r6261, [_Z13distributor_PdPdS_S_iii_param_5];
	setp.lt.s32 	%p1324, %r6261, 1;
	sub.f64 	%fd1035, %fd1000, %fd257;
	mov.f64 	%fd7604, 0d0000000000000000;
	@%p1324 bra 	$L__BB1_870;
	setp.eq.s32 	%p1325, %r77, 0;
	{
	.reg .b32 %temp; 
	mov.b64 	{%temp, %r248}, %fd1035;
	}
	abs.f64 	%fd1036, %fd1035;
	mov.f64 	%fd7604, 0d0000000000000000;
	mov.b32 	%r6476, 0;
	@%p1325 bra 	$L__BB1_861;
	mov.f64 	%fd7604, 0d0000000000000000;
	mov.b32 	%r6475, 0;
$L__BB1_846:
	setp.neu.f64 	%p1326, %fd1035, 0d0000000000000000;
	setp.lt.s32 	%p1327, %r248, 0;
	mul.wide.u32 	%rd505, %r6475, 8;
	add.s64 	%rd110, %rd242, %rd505;
	ld.f64 	%fd1038, [%rd110];
	add.s32 	%r2285, %r6475, 1;
	cvt.rn.f64.u32 	%fd1039, %r2285;
	{
	.reg .b32 %temp; 
	mov.b64 	{%temp, %r250}, %fd1039;
	}
	shr.u32 	%r2286, %r250, 20;
	and.b32  	%r2287, %r2286, 2047;
	add.s32 	%r2288, %r2287, -1012;
	mov.b64 	%rd506, %fd1039;
	shl.b64 	%rd507, %rd506, %r2288;
	setp.eq.s64 	%p1328, %rd507, -9223372036854775808;
	{ // callseq 255, 0
	.param .b64 param0;
	st.param.f64 	[param0], %fd1036;
	.param .b64 param1;
	st.param.f64 	[param1], %fd1039;
	.param .b64 retval0;
	call.uni (retval0), 
	__internal_accurate_pow, 
	(
	param0, 
	param1
	);
	ld.param.f64 	%fd4440, [retval0];
	} // callseq 255
	and.pred  	%p81, %p1327, %p1328;
	neg.f64 	%fd4442, %fd4440;
	selp.f64 	%fd7601, %fd4442, %fd4440, %p81;
	@%p1326 bra 	$L__BB1_848;
	selp.b32 	%r2289, %r248, 0, %p1328;
	setp.lt.s32 	%p1330, %r250, 0;
	or.b32  	%r2290, %r2289, 2146435072;
	selp.b32 	%r2291, %r2290, %r2289, %p1330;
	mov.b32 	%r2292, 0;
	mov.b64 	%fd7601, {%r2292, %r2291};
$L__BB1_848:
	add.f64 	%fd4443, %fd1035, %fd1039;
	{
	.reg .b32 %temp; 
	mov.b64 	{%temp, %r2293}, %fd4443;
	}
	and.b32  	%r2294, %r2293, 2146435072;
	setp.ne.s32 	%p1331, %r2294, 2146435072;
	@%p1331 bra 	$L__BB1_853;
	setp.num.f64 	%p1332, %fd1035, %fd1035;
	@%p1332 bra 	$L__BB1_851;
	add.rn.f64 	%fd7601, %fd1035, %fd1039;
	bra.uni 	$L__BB1_853;
$L__BB1_851:
	setp.neu.f64 	%p1333, %fd1036, 0d7FF0000000000000;
	@%p1333 bra 	$L__BB1_853;
	setp.lt.s32 	%p1334, %r250, 0;
	selp.b32 	%r2295, 0, 2146435072, %p1334;
	and.b32  	%r2296, %r250, 2147483647;
	setp.ne.s32 	%p1335, %r2296, 1071644672;
	or.b32  	%r2297, %r2295, -2147483648;
	selp.b32 	%r2298, %r2297, %r2295, %p1335;
	selp.b32 	%r2299, %r2298, %r2295, %p81;
	mov.b32 	%r2300, 0;
	mov.b64 	%fd7601, {%r2300, %r2299};
$L__BB1_853:
	setp.eq.f64 	%p1336, %fd1035, 0d3FF0000000000000;
	selp.f64 	%fd4444, 0d3FF0000000000000, %fd7601, %p1336;
	div.rn.f64 	%fd4445, %fd1038, %fd1039;
	fma.rn.f64 	%fd1046, %fd4445, %fd4444, %fd7604;
	ld.f64 	%fd1047, [%rd110+8];
	add.s32 	%r6475, %r6475, 2;
	cvt.rn.f64.u32 	%fd1048, %r6475;
	{
	.reg .b32 %temp; 
	mov.b64 	{%temp, %r252}, %fd1048;
	}
	shr.u32 	%r2301, %r252, 20;
	and.b32  	%r2302, %r2301, 2047;
	add.s32 	%r2303, %r2302, -1012;
	mov.b64 	%rd508, %fd1048;
	shl.b64 	%rd509, %rd508, %r2303;
	setp.eq.s64 	%p1339, %rd509, -9223372036854775808;
	{ // callseq 256, 0
	.param .b64 param0;
	st.param.f64 	[param0], %fd1036;
	.param .b64 param1;
	st.param.f64 	[param1], %fd1048;
	.param .b64 retval0;
	call.uni (retval0), 
	__internal_accurate_pow, 
	(
	param0, 
	param1
	);
	ld.param.f64 	%fd4446, [retval0];
	} // callseq 256
	and.pred  	%p82, %p1327, %p1339;
	neg.f64 	%fd4448, %fd4446;
	selp.f64 	%fd7603, %fd4448, %fd4446, %p82;
	@%p1326 bra 	$L__BB1_855;
	selp.b32 	%r2304, %r248, 0, %p1339;
	setp.lt.s32 	%p1341, %r252, 0;
	or.b32  	%r2305, %r2304, 2146435072;
	selp.b32 	%r2306, %r2305, %r2304, %p1341;
	mov.b32 	%r2307, 0;
	mov.b64 	%fd7603, {%r2307, %r2306};
$L__BB1_855:
	add.f64 	%fd4449, %fd1035, %fd1048;
	{
	.reg .b32 %temp; 
	mov.b64 	{%temp, %r2308}, %fd4449;
	}
	and.b32  	%r2309, %r2308, 2146435072;
	setp.ne.s32 	%p1342, %r2309, 2146435072;
	@%p1342 bra 	$L__BB1_860;
	setp.nan.f64 	%p1343, %fd1035, %fd1035;
	@%p1343 bra 	$L__BB1_859;
	setp.neu.f64 	%p1344, %fd1036, 0d7FF0000000000000;
	@%p1344 bra 	$L__BB1_860;
	setp.lt.s32 	%p1345, %r252, 0;
	selp.b32 	%r2310, 0, 2146435072, %p1345;
	and.b32  	%r2311, %r252, 2147483647;
	setp.ne.s32 	%p1346, %r2311, 1071644672;
	or.b32  	%r2312, %r2310, -2147483648;
	selp.b32 	%r2313, %r2312, %r2310, %p1346;
	selp.b32 	%r2314, %r2313, %r2310, %p82;
	mov.b32 	%r2315, 0;
	mov.b64 	%fd7603, {%r2315, %r2314};
	bra.uni 	$L__BB1_860;
$L__BB1_859:
	add.rn.f64 	%fd7603, %fd1035, %fd1048;
$L__BB1_860:
	setp.eq.f64 	%p1347, %fd1035, 0d3FF0000000000000;
	selp.f64 	%fd4450, 0d3FF0000000000000, %fd7603, %p1347;
	div.rn.f64 	%fd4451, %fd1047, %fd1048;
	fma.rn.f64 	%fd7604, %fd4451, %fd4450, %fd1046;
	setp.ne.s32 	%p1348, %r6475, %r76;
	mov.u32 	%r6476, %r76;
	@%p1348 bra 	$L__BB1_846;
$L__BB1_861:
	setp.eq.s32 	%p1349, %r78, 0;
	@%p1349 bra 	$L__BB1_870;
	setp.neu.f64 	%p1350, %fd1035, 0d0000000000000000;
	setp.lt.s32 	%p1351, %r248, 0;
	mul.wide.u32 	%rd510, %r6476, 8;
	add.s64 	%rd511, %rd242, %rd510;
	ld.f64 	%fd1058, [%rd511];
	add.s32 	%r2316, %r6476, 1;
	cvt.rn.f64.u32 	%fd1059, %r2316;
	{
	.reg .b32 %temp; 
	mov.b64 	{%temp, %r254}, %fd1059;
	}
	shr.u32 	%r2317, %r254, 20;
	and.b32  	%r2318, %r2317, 2047;
	add.s32 	%r2319, %r2318, -1012;
	mov.b64 	%rd512, %fd1059;
	shl.b64 	%rd513, %rd512, %r2319;
	setp.eq.s64 	%p1352, %rd513, -9223372036854775808;
	{ // callseq 257, 0
	.param .b64 param0;
	st.param.f64 	[param0], %fd1036;
	.param .b64 param1;
	st.param.f64 	[param1], %fd1059;
	.param .b64 retval0;
	call.uni (retval0), 
	__internal_accurate_pow, 
	(
	param0, 
	param1
	);
	ld.param.f64 	%fd4452, [retval0];
	} // callseq 257
	and.pred  	%p83, %p1351, %p1352;
	neg.f64 	%fd4454, %fd4452;
	selp.f64 	%fd7607, %fd4454, %fd4452, %p83;
	@%p1350 bra 	$L__BB1_864;
	setp.eq.s64 	%p1353, %rd513, -9223372036854775808;
	selp.b32 	%r2320, %r248, 0, %p1353;
	setp.lt.s32 	%p1354, %r254, 0;
	or.b32  	%r2321, %r2320, 2146435072;
	selp.b32 	%r2322, %r2321, %r2320, %p1354;
	mov.b32 	%r2323, 0;
	mov.b64 	%fd7607, {%r2323, %r2322};
$L__BB1_864:
	add.f64 	%fd4455, %fd1035, %fd1059;
	{
	.reg .b32 %temp; 
	mov.b64 	{%temp, %r2324}, %fd4455;
	}
	and.b32  	%r2325, %r2324, 2146435072;
	setp.ne.s32 	%p1355, %r2325, 2146435072;
	@%p1355 bra 	$L__BB1_869;
	setp.nan.f64 	%p1356, %fd1035, %fd1035;
	@%p1356 bra 	$L__BB1_868;
	setp.neu.f64 	%p1357, %fd1036, 0d7FF0000000000000;
	@%p1357 bra 	$L__BB1_869;
	setp.lt.s32 	%p1358, %r254, 0;
	selp.b32 	%r2326, 0, 2146435072, %p1358;
	and.b32  	%r2327, %r254, 2147483647;
	setp.ne.s32 	%p1359, %r2327, 1071644672;
	or.b32  	%r2328, %r2326, -2147483648;
	selp.b32 	%r2329, %r2328, %r2326, %p1359;
	selp.b32 	%r2330, %r2329, %r2326, %p83;
	mov.b32 	%r2331, 0;
	mov.b64 	%fd7607, {%r2331, %r2330};
	bra.uni 	$L__BB1_869;
$L__BB1_868:
	add.rn.f64 	%fd7607, %fd1035, %fd1059;
$L__BB1_869:
	setp.eq.f64 	%p1360, %fd1035, 0d3FF0000000000000;
	selp.f64 	%fd4456, 0d3FF0000000000000, %fd7607, %p1360;
	div.rn.f64 	%fd4457, %fd1058, %fd1059;
	fma.rn.f64 	%fd7604, %fd4457, %fd4456, %fd7604;
$L__BB1_870:
	add.f64 	%fd7609, %fd255, %fd7604;
$L__BB1_871:
	setp.geu.f64 	%p1398, %fd1000, %fd257;
	sub.f64 	%fd1070, %fd998, %fd7609;
	@%p1398 bra 	$L__BB1_900;
	ld.param.u32 	%r6264, [_Z13distributor_PdPdS_S_iii_param_5];
	setp.lt.s32 	%p1436, %r6264, 1;
	sub.f64 	%fd1071, %fd257, %fd1000;
	mov.f64 	%fd7615, 0d0000000000000000;
	@%p1436 bra 	$L__BB1_899;
	setp.eq.s32 	%p1437, %r77, 0;
	{
	.reg .b32 %temp; 
	mov.b64 	{%temp, %r255}, %fd1071;
	}
	abs.f64 	%fd1072, %fd1071;
	mov.f64 	%fd7615, 0d0000000000000000;
	mov.b32 	%r6478, 0;
	@%p1437 bra 	$L__BB1_890;
	mov.f64 	%fd7615, 0d0000000000000000;
	mov.b32 	%r6477, 0;
$L__BB1_875:
	setp.neu.f64 	%p1438, %fd1071, 0d0000000000000000;
	setp.lt.s32 	%p1439, %r255, 0;
	mul.wide.u32 	%rd532, %r6477, 8;
	add.s64 	%rd114, %rd242, %rd532;
	ld.f64 	%fd1074, [%rd114];
	add.s32 	%r2432, %r6477, 1;
	cvt.rn.f64.u32 	%fd1075, %r2432;
	{
	.reg .b32 %temp; 
	mov.b64 	{%temp, %r257}, %fd1075;
	}
	shr.u32 	%r2433, %r257, 20;
	and.b32  	%r2434, %r2433, 2047;
	add.s32 	%r2435, %r2434, -1012;
	mov.b64 	%rd533, %fd1075;
	shl.b64 	%rd534, %rd533, %r2435;
	setp.eq.s64 	%p1440, %rd534, -9223372036854775808;
	{ // callseq 264, 0
	.param .b64 param0;
	st.param.f64 	[param0], %fd1072;
	.param .b64 param1;
	st.param.f64 	[param1], %fd1075;
	.param .b64 retval0;
	call.uni (retval0), 
	__internal_accurate_pow, 
	(
	param0, 
	param1
	);
	ld.param.f64 	%fd4506, [retval0];
	} // callseq 264
	and.pred  	%p84, %p1439, %p1440;
	neg.f64 	%fd4508, %fd4506;
	selp.f64 	%fd7612, %fd4508, %fd4506, %p84;
	@%p1438 bra 	$L__BB1_877;
	selp.b32 	%r2436, %r255, 0, %p1440;
	setp.lt.s32 	%p1442, %r257, 0;
	or.b32  	%r2437, %r2436, 2146435072;
	selp.b32 	%r2438, %r2437, %r2436, %p1442;
	mov.b32 	%r2439, 0;
	mov.b64 	%fd7612, {%r2439, %r2438};
$L__BB1_877:
	add.f64 	%fd4509, %fd1071, %fd1075;
	{
	.reg .b32 %temp; 
	mov.b64 	{%temp, %r2440}, %fd4509;
	}
	and.b32  	%r2441, %r2440, 2146435072;
	setp.ne.s32 	%p1443, %r2441, 2146435072;
	@%p1443 bra 	$L__BB1_882;
	setp.num.f64 	%p1444, %fd1071, %fd1071;
	@%p1444 bra 	$L__BB1_880;
	add.rn.f64 	%fd7612, %fd1071, %fd1075;
	bra.uni 	$L__BB1_882;
$L__BB1_880:
	setp.neu.f64 	%p1445, %fd1072, 0d7FF0000000000000;
	@%p1445 bra 	$L__BB1_882;
	setp.lt.s32 	%p1446, %r257, 0;
	selp.b32 	%r2442, 0, 2146435072, %p1446;
	and.b32  	%r2443, %r257, 2147483647;
	setp.ne.s32 	%p1447, %r2443, 1071644672;
	or.b32  	%r2444, %r2442, -2147483648;
	selp.b32 	%r2445, %r2444, %r2442, %p1447;
	selp.b32 	%r2446, %r2445, %r2442, %p84;
	mov.b32 	%r2447, 0;
	mov.b64 	%fd7612, {%r2447, %r2446};
$L__BB1_882:
	setp.eq.f64 	%p1448, %fd1071, 0d3FF0000000000000;
	selp.f64 	%fd4510, 0d3FF0000000000000, %fd7612, %p1448;
	div.rn.f64 	%fd4511, %fd1074, %fd1075;
	fma.rn.f64 	%fd1082, %fd4511, %fd4510, %fd7615;
	ld.f64 	%fd1083, [%rd114+8];
	add.s32 	%r6477, %r6477, 2;
	cvt.rn.f64.u32 	%fd1084, %r6477;
	{
	.reg .b32 %temp; 
	mov.b64 	{%temp, %r259}, %fd1084;
	}
	shr.u32 	%r2448, %r259, 20;
	and.b32  	%r2449, %r2448, 2047;
	add.s32 	%r2450, %r2449, -1012;
	mov.b64 	%rd535, %fd1084;
	shl.b64 	%rd536, %rd535, %r2450;
	setp.eq.s64 	%p1451, %rd536, -9223372036854775808;
	{ // callseq 265, 0
	.param .b64 param0;
	st.param.f64 	[param0], %fd1072;
	.param .b64 param1;
	st.param.f64 	[param1], %fd1084;
	.param .b64 retval0;
	call.uni (retval0), 
	__internal_accurate_pow, 
	(
	param0, 
	param1
	);
	ld.param.f64 	%fd4512, [retval0];
	} // callseq 265
	and.pred  	%p85, %p1439, %p1451;
	neg.f64 	%fd4514, %fd4512;
	selp.f64 	%fd7614, %fd4514, %fd4512, %p85;
	@%p1438 bra 	$L__BB1_884;
	selp.b32 	%r2451, %r255, 0, %p1451;
	setp.lt.s32 	%p1453, %r259, 0;
	or.b32  	%r2452, %r2451, 2146435072;
	selp.b32 	%r2453, %r2452, %r2451, %p1453;
	mov.b32 	%r2454, 0;
	mov.b64 	%fd7614, {%r2454, %r2453};
$L__BB1_884:
	add.f64 	%fd4515, %fd1071, %fd1084;
	{
	.reg .b32 %temp; 
	mov.b64 	{%temp, %r2455}, %fd4515;
	}
	and.b32  	%r2456, %r2455, 2146435072;
	setp.ne.s32 	%p1454, %r2456, 2146435072;
	@%p1454 bra 	$L__BB1_889;
	setp.nan.f64 	%p1455, %fd1071, %fd1071;
	@%p1455 bra 	$L__BB1_888;
	setp.neu.f64 	%p1456, %fd1072, 0d7FF0000000000000;
	@%p1456 bra 	$L__BB1_889;
	setp.lt.s32 	%p1457, %r259, 0;
	selp.b32 	%r2457, 0, 2146435072, %p1457;
	and.b32  	%r2458, %r259, 2147483647;
	setp.ne.s32 	%p1458, %r2458, 1071644672;
	or.b32  	%r2459, %r2457, -2147483648;
	selp.b32 	%r2460, %r2459, %r2457, %p1458;
	selp.b32 	%r2461, %r2460, %r2457, %p85;
	mov.b32 	%r2462, 0;
	mov.b64 	%fd7614, {%r2462, %r2461};
	bra.uni 	$L__BB1_889;
$L__BB1_888:
	add.rn.f64 	%fd7614, %fd1071, %fd1084;
$L__BB1_889:
	selp.f64 	%fd4516, 0d3FF0000000000000, %fd7614, %p1448;
	div.rn.f64 	%fd4517, %fd1083, %fd1084;
	fma.rn.f64 	%fd7615, %fd4517, %fd4516, %fd1082;
	setp.ne.s32 	%p1460, %r6477, %r76;
	mov.u32 	%r6478, %r76;
	@%p1460 bra 	$L__BB1_875;
$L__BB1_890:
	setp.eq.s32 	%p1461, %r78, 0;
	@%p1461 bra 	$L__BB1_899;
	setp.neu.f64 	%p1462, %fd1071, 0d0000000000000000;
	setp.lt.s32 	%p1463, %r255, 0;
	mul.wide.u32 	%rd537, %r6478, 8;
	add.s64 	%rd538, %rd242, %rd537;
	ld.f64 	%fd1094, [%rd538];
	add.s32 	%r2463, %r6478, 1;
	cvt.rn.f64.u32 	%fd1095, %r2463;
	{
	.reg .b32 %temp; 
	mov.b64 	{%temp, %r261}, %fd1095;
	}
	shr.u32 	%r2464, %r261, 20;
	and.b32  	%r2465, %r2464, 2047;
	add.s32 	%r2466, %r2465, -1012;
	mov.b64 	%rd539, %fd1095;
	shl.b64 	%rd540, %rd539, %r2466;
	setp.eq.s64 	%p1464, %rd540, -9223372036854775808;
	{ // callseq 266, 0
	.param .b64 param0;
	st.param.f64 	[param0], %fd1072;
	.param .b64 param1;
	st.param.f64 	[param1], %fd1095;
	.param .b64 retval0;
	call.uni (retval0), 
	__internal_accurate_pow, 
	(
	param0, 
	param1
	);
	ld.param.f64 	%fd4518, [retval0];
	} // callseq 266
	and.pred  	%p86, %p1463, %p1464;
	neg.f64 	%fd4520, %fd4518;
	selp.f64 	%fd7618, %fd4520, %fd4518, %p86;
	@%p1462 bra 	$L__BB1_893;
	selp.b32 	%r2467, %r255, 0, %p1464;
	setp.lt.s32 	%p1466, %r261, 0;
	or.b32  	%r2468, %r2467, 2146435072;
	selp.b32 	%r2469, %r2468, %r2467, %p1466;
	mov.b32 	%r2470, 0;
	mov.b64 	%fd7618, {%r2470, %r2469};
$L__BB1_893:
	add.f64 	%fd4521, %fd1071, %fd1095;
	{
	.reg .b32 %temp; 
	mov.b64 	{%temp, %r2471}, %fd4521;
	}
	and.b32  	%r2472, %r2471, 2146435072;
	setp.ne.s32 	%p1467, %r2472, 2146435072;
	@%p1467 bra 	$L__BB1_898;
	setp.nan.f64 	%p1468, %fd1071, %fd1071;
	@%p1468 bra 	$L__BB1_897;
	setp.neu.f64 	%p1469, %fd1072, 0d7FF0000000000000;
	@%p1469 bra 	$L__BB1_898;
	setp.lt.s32 	%p1470, %r261, 0;
	selp.b32 	%r2473, 0, 2146435072, %p1470;
	and.b32  	%r2474, %r261, 2147483647;
	setp.ne.s32 	%p1471, %r2474, 1071644672;
	or.b32  	%r2475, %r2473, -2147483648;
	selp.b32 	%r2476, %r2475, %r2473, %p1471;
	selp.b32 	%r2477, %r2476, %r2473, %p86;
	mov.b32 	%r2478, 0;
	mov.b64 	%fd7618, {%r2478, %r2477};
	bra.uni 	$L__BB1_898;
$L__BB1_897:
	add.rn.f64 	%fd7618, %fd1071, %fd1095;
$L__BB1_898:
	setp.eq.f64 	%p1472, %fd1071, 0d3FF0000000000000;
	selp.f64 	%fd4522, 0d3FF0000000000000, %fd7618, %p1472;
	div.rn.f64 	%fd4523, %fd1094, %fd1095;
	fma.rn.f64 	%fd7615, %fd4523, %fd4522, %fd7615;
$L__BB1_899:
	sub.f64 	%fd7630, %fd255, %fd7615;
	bra.uni 	$L__BB1_928;
$L__BB1_900:
	ld.param.u32 	%r6263, [_Z13distributor_PdPdS_S_iii_param_5];
	setp.lt.s32 	%p1399, %r6263, 1;
	sub.f64 	%fd1105, %fd1000, %fd257;
	mov.f64 	%fd7625, 0d0000000000000000;
	@%p1399 bra 	$L__BB1_927;
	setp.eq.s32 	%p1400, %r77, 0;
	{
	.reg .b32 %temp; 
	mov.b64 	{%temp, %r262}, %fd1105;
	}
	abs.f64 	%fd1106, %fd1105;
	mov.f64 	%fd7625, 0d0000000000000000;
	mov.b32 	%r6480, 0;
	@%p1400 bra 	$L__BB1_918;
	mov.f64 	%fd7625, 0d0000000000000000;
	mov.b32 	%r6479, 0;
$L__BB1_903:
	setp.neu.f64 	%p1401, %fd1105, 0d0000000000000000;
	setp.lt.s32 	%p1402, %r262, 0;
	mul.wide.u32 	%rd523, %r6479, 8;
	add.s64 	%rd118, %rd242, %rd523;
	ld.f64 	%fd1108, [%rd118];
	add.s32 	%r2383, %r6479, 1;
	cvt.rn.f64.u32 	%fd1109, %r2383;
	{
	.reg .b32 %temp; 
	mov.b64 	{%temp, %r264}, %fd1109;
	}
	shr.u32 	%r2384, %r264, 20;
	and.b32  	%r2385, %r2384, 2047;
	add.s32 	%r2386, %r2385, -1012;
	mov.b64 	%rd524, %fd1109;
	shl.b64 	%rd525, %rd524, %r2386;
	setp.eq.s64 	%p1403, %rd525, -9223372036854775808;
	{ // callseq 261, 0
	.param .b64 param0;
	st.param.f64 	[param0], %fd1106;
	.param .b64 param1;
	st.param.f64 	[param1], %fd1109;
	.param .b64 retval0;
	call.uni (retval0), 
	__internal_accurate_pow, 
	(
	param0, 
	param1
	);
	ld.param.f64 	%fd4484, [retval0];
	} // callseq 261
	and.pred  	%p87, %p1402, %p1403;
	neg.f64 	%fd4486, %fd4484;
	selp.f64 	%fd7622, %fd4486, %fd4484, %p87;
	@%p1401 bra 	$L__BB1_905;
	selp.b32 	%r2387, %r262, 0, %p1403;
	setp.lt.s32 	%p1405, %r264, 0;
	or.b32  	%r2388, %r2387, 2146435072;
	selp.b32 	%r2389, %r2388, %r2387, %p1405;
	mov.b32 	%r2390, 0;
	mov.b64 	%fd7622, {%r2390, %r2389};
$L__BB1_905:
	add.f64 	%fd4487, %fd1105, %fd1109;
	{
	.reg .b32 %temp; 
	mov.b64 	{%temp, %r2391}, %fd4487;
	}
	and.b32  	%r2392, %r2391, 2146435072;
	setp.ne.s32 	%p1406, %r2392, 2146435072;
	@%p1406 bra 	$L__BB1_910;
	setp.num.f64 	%p1407, %fd1105, %fd1105;
	@%p1407 bra 	$L__BB1_908;
	add.rn.f64 	%fd7622, %fd1105, %fd1109;
	bra.uni 	$L__BB1_910;
$L__BB1_908:
	setp.neu.f64 	%p1408, %fd1106, 0d7FF0000000000000;
	@%p1408 bra 	$L__BB1_910;
	setp.lt.s32 	%p1409, %r264, 0;
	selp.b32 	%r2393, 0, 2146435072, %p1409;
	and.b32  	%r2394, %r264, 2147483647;
	setp.ne.s32 	%p1410, %r2394, 1071644672;
	or.b32  	%r2395, %r2393, -2147483648;
	selp.b32 	%r2396, %r2395, %r2393, %p1410;
	selp.b32 	%r2397, %r2396, %r2393, %p87;
	mov.b32 	%r2398, 0;
	mov.b64 	%fd7622, {%r2398, %r2397};
$L__BB1_910:
	setp.eq.f64 	%p1411, %fd1105, 0d3FF0000000000000;
	selp.f64 	%fd4488, 0d3FF0000000000000, %fd7622, %p1411;
	div.rn.f64 	%fd4489, %fd1108, %fd1109;
	fma.rn.f64 	%fd1116, %fd4489, %fd4488, %fd7625;
	ld.f64 	%fd1117, [%rd118+8];
	add.s32 	%r6479, %r6479, 2;
	cvt.rn.f64.u32 	%fd1118, %r6479;
	{
	.reg .b32 %temp; 
	mov.b64 	{%temp, %r266}, %fd1118;
	}
	shr.u32 	%r2399, %r266, 20;
	and.b32  	%r2400, %r2399, 2047;
	add.s32 	%r2401, %r2400, -1012;
	mov.b64 	%rd526, %fd1118;
	shl.b64 	%rd527, %rd526, %r2401;
	setp.eq.s64 	%p1414, %rd527, -9223372036854775808;
	{ // callseq 262, 0
	.param .b64 param0;
	st.param.f64 	[param0], %fd1106;
	.param .b64 param1;
	st.param.f64 	[param1], %fd1118;
	.param .b64 retval0;
	call.uni (retval0), 
	__internal_accurate_pow, 
	(
	param0, 
	param1
	);
	ld.param.f64 	%fd4490, [retval0];
	} // callseq 262
	and.pred  	%p88, %p1402, %p1414;
	neg.f64 	%fd4492, %fd4490;
	selp.f64 	%fd7624, %fd4492, %fd4490, %p88;
	@%p1401 bra 	$L__BB1_912;
	selp.b32 	%r2402, %r262, 0, %p1414;
	setp.lt.s32 	%p1416, %r266, 0;
	or.b32  	%r2403, %r2402, 2146435072;
	selp.b32 	%r2404, %r2403, %r2402, %p1416;
	mov.b32 	%r2405, 0;
	mov.b64 	%fd7624, {%r2405, %r2404};
$L__BB1_912:
	add.f64 	%fd4493, %fd1105, %fd1118;
	{
	.reg .b32 %temp; 
	mov.b64 	{%temp, %r2406}, %fd4493;
	}
	and.b32  	%r2407, %r2406, 2146435072;
	setp.ne.s32 	%p1417, %r2407, 2146435072;
	@%p1417 bra 	$L__BB1_917;
	setp.nan.f64 	%p1418, %fd1105, %fd1105;
	@%p1418 bra 	$L__BB1_916;
	setp.neu.f64 	%p1419, %fd1106, 0d7FF0000000000000;
	@%p1419 bra 	$L__BB1_917;
	setp.lt.s32 	%p1420, %r266, 0;
	selp.b32 	%r2408, 0, 2146435072, %p1420;
	and.b32  	%r2409, %r266, 2147483647;
	setp.ne.s32 	%p1421, %r2409, 1071644672;
	or.b32  	%r2410, %r2408, -2147483648;
	selp.b32 	%r2411, %r2410, %r2408, %p1421;
	selp.b32 	%r2412, %r2411, %r2408, %p88;
	mov.b32 	%r2413, 0;
	mov.b64 	%fd7624, {%r2413, %r2412};
	bra.uni 	$L__BB1_917;
$L__BB1_916:
	add.rn.f64 	%fd7624, %fd1105, %fd1118;
$L__BB1_917:
	selp.f64 	%fd4494, 0d3FF0000000000000, %fd7624, %p1411;
	div.rn.f64 	%fd4495, %fd1117, %fd1118;
	fma.rn.f64 	%fd7625, %fd4495, %fd4494, %fd1116;
	setp.ne.s32 	%p1423, %r6479, %r76;
	mov.u32 	%r6480, %r76;
	@%p1423 bra 	$L__BB1_903;
$L__BB1_918:
	setp.eq.s32 	%p1424, %r78, 0;
	@%p1424 bra 	$L__BB1_927;
	setp.neu.f64 	%p1425, %fd1105, 0d0000000000000000;
	setp.lt.s32 	%p1426, %r262, 0;
	mul.wide.u32 	%rd528, %r6480, 8;
	add.s64 	%rd529, %rd242, %rd528;
	ld.f64 	%fd1128, [%rd529];
	add.s32 	%r2414, %r6480, 1;
	cvt.rn.f64.u32 	%fd1129, %r2414;
	{
	.reg .b32 %temp; 
	mov.b64 	{%temp, %r268}, %fd1129;
	}
	shr.u32 	%r2415, %r268, 20;
	and.b32  	%r2416, %r2415, 2047;
	add.s32 	%r2417, %r2416, -1012;
	mov.b64 	%rd530, %fd1129;
	shl.b64 	%rd531, %rd530, %r2417;
	setp.eq.s64 	%p1427, %rd531, -9223372036854775808;
	{ // callseq 263, 0
	.param .b64 param0;
	st.param.f64 	[param0], %fd1106;
	.param .b64 param1;
	st.param.f64 	[param1], %fd1129;
	.param .b64 retval0;
	call.uni (retval0), 
	__internal_accurate_pow, 
	(
	param0, 
	param1
	);
	ld.param.f64 	%fd4496, [retval0];
	} // callseq 263
	and.pred  	%p89, %p1426, %p1427;
	neg.f64 	%fd4498, %fd4496;
	selp.f64 	%fd7628, %fd4498, %fd4496, %p89;
	@%p1425 bra 	$L__BB1_921;
	setp.eq.s64 	%p1428, %rd531, -9223372036854775808;
	selp.b32 	%r2418, %r262, 0, %p1428;
	setp.lt.s32 	%p1429, %r268, 0;
	or.b32  	%r2419, %r2418, 2146435072;
	selp.b32 	%r2420, %r2419, %r2418, %p1429;
	mov.b32 	%r2421, 0;
	mov.b64 	%fd7628, {%r2421, %r2420};
$L__BB1_921:
	add.f64 	%fd4499, %fd1105, %fd1129;
	{
	.reg .b32 %temp; 
	mov.b64 	{%temp, %r2422}, %fd4499;
	}
	and.b32  	%r2423, %r2422, 2146435072;
	setp.ne.s32 	%p1430, %r2423, 2146435072;
	@%p1430 bra 	$L__BB1_926;
	setp.nan.f64 	%p1431, %fd1105, %fd1105;
	@%p1431 bra 	$L__BB1_925;
	setp.neu.f64 	%p1432, %fd1106, 0d7FF0000000000000;
	@%p1432 bra 	$L__BB1_926;
	setp.lt.s32 	%p1433, %r268, 0;
	selp.b32 	%r2424, 0, 2146435072, %p1433;
	and.b32  	%r2425, %r268, 2147483647;
	setp.ne.s32 	%p1434, %r2425, 1071644672;
	or.b32  	%r2426, %r2424, -2147483648;
	selp.b32 	%r2427, %r2426, %r2424, %p1434;
	selp.b32 	%r2428, %r2427, %r2424, %p89;
	mov.b32 	%r2429, 0;
	mov.b64 	%fd7628, {%r2429, %r2428};
	bra.uni 	$L__BB1_926;
$L__BB1_925:
	add.rn.f64 	%fd7628, %fd1105, %fd1129;
$L__BB1_926:
	setp.eq.f64 	%p1435, %fd1105, 0d3FF0000000000000;
	selp.f64 	%fd4500, 0d3FF0000000000000, %fd7628, %p1435;
	div.rn.f64 	%fd4501, %fd1128, %fd1129;
	fma.rn.f64 	%fd7625, %fd4501, %fd4500, %fd7625;
$L__BB1_927:
	add.f64 	%fd7630, %fd255, %fd7625;
$L__BB1_928:
	setp.lt.s32 	%p1473, %r75, 0;
	selp.b32 	%r269, 0, 2146435072, %p1473;
	or.b32  	%r270, %r269, -2147483648;
	setp.eq.s32 	%p1474, %r109, 1062207488;
	sub.f64 	%fd1140, %fd998, %fd7630;
	{
	.reg .b32 %temp; 
	mov.b64 	{%temp, %r272}, %fd1140;
	}
	abs.f64 	%fd1141, %fd1140;
	{ // callseq 267, 0
	.param .b64 param0;
	st.param.f64 	[param0], %fd1141;
	.param .b64 param1;
	st.param.f64 	[param1], 0d4000000000000000;
	.param .b64 retval0;
	call.uni (retval0), 
	__internal_accurate_pow, 
	(
	param0, 
	param1
	);
	ld.param.f64 	%fd4524, [retval0];
	} // callseq 267
	setp.lt.s32 	%p1475, %r272, 0;
	neg.f64 	%fd4526, %fd4524;
	selp.f64 	%fd4527, %fd4526, %fd4524, %p1474;
	selp.f64 	%fd4528, %fd4527, %fd4524, %p1475;
	setp.eq.f64 	%p1476, %fd1140, 0d0000000000000000;
	selp.b32 	%r2479, %r272, 0, %p1474;
	or.b32  	%r2480, %r2479, 2146435072;
	selp.b32 	%r2481, %r2480, %r2479, %p1473;
	mov.b32 	%r2482, 0;
	mov.b64 	%fd4529, {%r2482, %r2481};
	selp.f64 	%fd7631, %fd4529, %fd4528, %p1476;
	add.f64 	%fd4530, %fd1140, 0d4000000000000000;
	{
	.reg .b32 %temp; 
	mov.b64 	{%temp, %r2483}, %fd4530;
	}
	and.b32  	%r2484, %r2483, 2146435072;
	setp.ne.s32 	%p1477, %r2484, 2146435072;
	@%p1477 bra 	$L__BB1_933;
	setp.num.f64 	%p1478, %fd1140, %fd1140;
	@%p1478 bra 	$L__BB1_931;
	mov.f64 	%fd4531, 0d4000000000000000;
	add.rn.f64 	%fd7631, %fd1140, %fd4531;
	bra.uni 	$L__BB1_933;
$L__BB1_931:
	setp.neu.f64 	%p1479, %fd1141, 0d7FF0000000000000;
	@%p1479 bra 	$L__BB1_933;
	setp.lt.s32 	%p1480, %r272, 0;
	selp.b32 	%r2485, %r270, %r269, %p23;
	selp.b32 	%r2486, %r2485, %r269, %p1480;
	mov.b32 	%r2487, 0;
	mov.b64 	%fd7631, {%r2487, %r2486};
$L__BB1_933:
	setp.lt.s32 	%p1481, %r75, 0;
	setp.eq.s32 	%p1482, %r109, 1062207488;
	setp.eq.f64 	%p1484, %fd1140, 0d3FF0000000000000;
	selp.f64 	%fd1146, 0d3FF0000000000000, %fd7631, %p1484;
	{
	.reg .b32 %temp; 
	mov.b64 	{%temp, %r273}, %fd999;
	}
	abs.f64 	%fd1147, %fd999;
	{ // callseq 268, 0
	.param .b64 param0;
	st.param.f64 	[param0], %fd1147;
	.param .b64 param1;
	st.param.f64 	[param1], 0d4000000000000000;
	.param .b64 retval0;
	call.uni (retval0), 
	__internal_accurate_pow, 
	(
	param0, 
	param1
	);
	ld.param.f64 	%fd4532, [retval0];
	} // callseq 268
	setp.lt.s32 	%p1485, %r273, 0;
	neg.f64 	%fd4534, %fd4532;
	selp.f64 	%fd4535, %fd4534, %fd4532, %p1482;
	selp.f64 	%fd4536, %fd4535, %fd4532, %p1485;
	setp.eq.f64 	%p1486, %fd999, 0d0000000000000000;
	selp.b32 	%r2488, %r273, 0, %p1482;
	or.b32  	%r2489, %r2488, 2146435072;
	selp.b32 	%r2490, %r2489, %r2488, %p1481;
	mov.b32 	%r2491, 0;
	mov.b64 	%fd4537, {%r2491, %r2490};
	selp.f64 	%fd7656, %fd4537, %fd4536, %p1486;
	add.f64 	%fd4538, %fd999, 0d4000000000000000;
	{
	.reg .b32 %temp; 
	mov.b64 	{%temp, %r2492}, %fd4538;
	}
	and.b32  	%r274, %r2492, 2146435072;
	setp.ne.s32 	%p1487, %r274, 2146435072;
	mov.f64 	%fd7632, %fd7656;
	@%p1487 bra 	$L__BB1_938;
	setp.num.f64 	%p1488, %fd999, %fd999;
	@%p1488 bra 	$L__BB1_936;
	mov.f64 	%fd4539, 0d4000000000000000;
	add.rn.f64 	%fd7632, %fd999, %fd4539;
	bra.uni 	$L__BB1_938;
$L__BB1_936:
	setp.neu.f64 	%p1489, %fd1147, 0d7FF0000000000000;
	mov.f64 	%fd7632, %fd7656;
	@%p1489 bra 	$L__BB1_938;
	setp.lt.s32 	%p1490, %r273, 0;
	selp.b32 	%r2493, %r270, %r269, %p23;
	selp.b32 	%r2494, %r2493, %r269, %p1490;
	mov.b32 	%r2495, 0;
	mov.b64 	%fd7632, {%r2495, %r2494};
$L__BB1_938:
	setp.eq.f64 	%p1491, %fd999, 0d3FF0000000000000;
	selp.f64 	%fd4540, 0d3FF0000000000000, %fd7632, %p1491;
	add.f64 	%fd1152, %fd1146, %fd4540;
	neg.f64 	%fd4541, %fd1152;
	fma.rn.f64 	%fd4542, %fd1152, 0dBFF71547652B82FE, 0d4338000000000000;
	{
	.reg .b32 %temp; 
	mov.b64 	{%r275, %temp}, %fd4542;
	}
	mov.f64 	%fd4543, 0dC338000000000000;
	add.rn.f64 	%fd4544, %fd4542, %fd4543;
	fma.rn.f64 	%fd4545, %fd4544, 0dBFE62E42FEFA39EF, %fd4541;
	fma.rn.f64 	%fd4546, %fd4544, 0dBC7ABC9E3B39803F, %fd4545;
	fma.rn.f64 	%fd4547, %fd4546, 0d3E5ADE1569CE2BDF, 0d3E928AF3FCA213EA;
	fma.rn.f64 	%fd4548, %fd4547, %fd4546, 0d3EC71DEE62401315;
	fma.rn.f64 	%fd4549, %fd4548, %fd4546, 0d3EFA01997C89EB71;
	fma.rn.f64 	%fd4550, %fd4549, %fd4546, 0d3F2A01A014761F65;
	fma.rn.f64 	%fd4551, %fd4550, %fd4546, 0d3F56C16C1852B7AF;
	fma.rn.f64 	%fd4552, %fd4551, %fd4546, 0d3F81111111122322;
	fma.rn.f64 	%fd4553, %fd4552, %fd4546, 0d3FA55555555502A1;
	fma.rn.f64 	%fd4554, %fd4553, %fd4546, 0d3FC5555555555511;
	fma.rn.f64 	%fd4555, %fd4554, %fd4546, 0d3FE000000000000B;
	fma.rn.f64 	%fd4556, %fd4555, %fd4546, 0d3FF0000000000000;
	fma.rn.f64 	%fd4557, %fd4556, %fd4546, 0d3FF0000000000000;
	{
	.reg .b32 %temp; 
	mov.b64 	{%r276, %temp}, %fd4557;
	}
	{
	.reg .b32 %temp; 
	mov.b64 	{%temp, %r277}, %fd4557;
	}
	shl.b32 	%r2496, %r275, 20;
	add.s32 	%r2497, %r2496, %r277;
	mov.b64 	%fd7633, {%r276, %r2497};
	{
	.reg .b32 %temp; 
	mov.b64 	{%temp, %r2498}, %fd4541;
	}
	mov.b32 	%f37, %r2498;
	abs.f32 	%f7, %f37;
	setp.lt.f32 	%p1492, %f7, 0f4086232B;
	@%p1492 bra 	$L__BB1_941;
	setp.gt.f64 	%p1493, %fd1152, 0d0000000000000000;
	mov.f64 	%fd4558, 0d7FF0000000000000;
	sub.f64 	%fd4559, %fd4558, %fd1152;
	selp.f64 	%fd7633, 0d0000000000000000, %fd4559, %p1493;
	setp.geu.f32 	%p1494, %f7, 0f40874800;
	@%p1494 bra 	$L__BB1_941;
	shr.u32 	%r2499, %r275, 31;
	add.s32 	%r2500, %r275, %r2499;
	shr.s32 	%r2501, %r2500, 1;
	shl.b32 	%r2502, %r2501, 20;
	add.s32 	%r2503, %r277, %r2502;
	mov.b64 	%fd4560, {%r276, %r2503};
	sub.s32 	%r2504, %r275, %r2501;
	shl.b32 	%r2505, %r2504, 20;
	add.s32 	%r2506, %r2505, 1072693248;
	mov.b32 	%r2507, 0;
	mov.b64 	%fd4561, {%r2507, %r2506};
	mul.f64 	%fd7633, %fd4561, %fd4560;
$L__BB1_941:
	setp.geu.f64 	%p1495, %fd1000, %fd257;
	mul.f64 	%fd4562, %fd1070, 0dC043BD3CC9BE45DC;
	mul.f64 	%fd1157, %fd4562, %fd7633;
	@%p1495 bra 	$L__BB1_970;
	ld.param.u32 	%r6268, [_Z13distributor_PdPdS_S_iii_param_5];
	setp.lt.s32 	%p1534, %r6268, 1;
	sub.f64 	%fd1158, %fd257, %fd1000;
	mov.f64 	%fd7639, 0d0000000000000000;
	@%p1534 bra 	$L__BB1_969;
	setp.eq.s32 	%p1535, %r77, 0;
	{
	.reg .b32 %temp; 
	mov.b64 	{%temp, %r278}, %fd1158;
	}
	abs.f64 	%fd1159, %fd1158;
	mov.f64 	%fd7639, 0d0000000000000000;
	mov.b32 	%r6482, 0;
	@%p1535 bra 	$L__BB1_960;
	mov.f64 	%fd7639, 0d0000000000000000;
	mov.b32 	%r6481, 0;
$L__BB1_945:
	setp.neu.f64 	%p1536, %fd1158, 0d0000000000000000;
	setp.lt.s32 	%p1537, %r278, 0;
	mul.wide.u32 	%rd553, %r6481, 8;
	add.s64 	%rd554, %rd242, %rd553;
	ld.f64 	%fd1161, [%rd554];
	add.s32 	%r2560, %r6481, 1;
	cvt.rn.f64.u32 	%fd1162, %r2560;
	{
	.reg .b32 %temp; 
	mov.b64 	{%temp, %r280}, %fd1162;
	}
	shr.u32 	%r2561, %r280, 20;
	and.b32  	%r2562, %r2561, 2047;
	add.s32 	%r2563, %r2562, -1012;
	mov.b64 	%rd555, %fd1162;
	shl.b64 	%rd556, %rd555, %r2563;
	setp.eq.s64 	%p1538, %rd556, -9223372036854775808;
	{ // callseq 272, 0
	.param .b64 param0;
	st.param.f64 	[param0], %fd1159;
	.param .b64 param1;
	st.param.f64 	[param1], %fd1162;
	.param .b64 retval0;
	call.uni (retval0), 
	__internal_accurate_pow, 
	(
	param0, 
	param1
	);
	ld.param.f64 	%fd4589, [retval0];
	} // callseq 272
	and.pred  	%p90, %p1537, %p1538;
	neg.f64 	%fd4591, %fd4589;
	selp.f64 	%fd7636, %fd4591, %fd4589, %p90;
	@%p1536 bra 	$L__BB1_947;
	selp.b32 	%r2564, %r278, 0, %p1538;
	setp.lt.s32 	%p1540, %r280, 0;
	or.b32  	%r2565, %r2564, 2146435072;
	selp.b32 	%r2566, %r2565, %r2564, %p1540;
	mov.b32 	%r2567, 0;
	mov.b64 	%fd7636, {%r2567, %r2566};
$L__BB1_947:
	add.f64 	%fd4592, %fd1158, %fd1162;
	{
	.reg .b32 %temp; 
	mov.b64 	{%temp, %r2568}, %fd4592;
	}
	and.b32  	%r2569, %r2568, 2146435072;
	setp.ne.s32 	%p1541, %r2569, 2146435072;
	@%p1541 bra 	$L__BB1_952;
	setp.num.f64 	%p1542, %fd1158, %fd1158;
	@%p1542 bra 	$L__BB1_950;
	add.rn.f64 	%fd7636, %fd1158, %fd1162;
	bra.uni 	$L__BB1_952;
$L__BB1_950:
	setp.neu.f64 	%p1543, %fd1159, 0d7FF0000000000000;
	@%p1543 bra 	$L__BB1_952;
	setp.lt.s32 	%p1544, %r280, 0;
	selp.b32 	%r2570, 0, 2146435072, %p1544;
	and.b32  	%r2571, %r280, 2147483647;
	setp.ne.s32 	%p1545, %r2571, 1071644672;
	or.b32  	%r2572, %r2570, -2147483648;
	selp.b32 	%r2573, %r2572, %r2570, %p1545;
	selp.b32 	%r2574, %r2573, %r2570, %p90;
	mov.b32 	%r2575, 0;
	mov.b64 	%fd7636, {%r2575, %r2574};
$L__BB1_952:
	setp.eq.f64 	%p1546, %fd1158, 0d3FF0000000000000;
	selp.f64 	%fd4593, 0d3FF0000000000000, %fd7636, %p1546;
	div.rn.f64 	%fd4594, %fd1161, %fd1162;
	fma.rn.f64 	%fd1169, %fd4594, %fd4593, %fd7639;
	ld.f64 	%fd1170, [%rd554+8];
	add.s32 	%r6481, %r6481, 2;
	cvt.rn.f64.u32 	%fd1171, %r6481;
	{
	.reg .b32 %temp; 
	mov.b64 	{%temp, %r282}, %fd1171;
	}
	shr.u32 	%r2576, %r282, 20;
	and.b32  	%r2577, %r2576, 2047;
	add.s32 	%r2578, %r2577, -1012;
	mov.b64 	%rd559, %fd1171;
	shl.b64 	%rd560, %rd559, %r2578;
	setp.eq.s64 	%p1549, %rd560, -9223372036854775808;
	{ // callseq 273, 0
	.param .b64 param0;
	st.param.f64 	[param0], %fd1159;
	.param .b64 param1;
	st.param.f64 	[param1], %fd1171;
	.param .b64 retval0;
	call.uni (retval0), 
	__internal_accurate_pow, 
	(
	param0, 
	param1
	);
	ld.param.f64 	%fd4595, [retval0];
	} // callseq 273
	and.pred  	%p91, %p1537, %p1549;
	neg.f64 	%fd4597, %fd4595;
	selp.f64 	%fd7638, %fd4597, %fd4595, %p91;
	@%p1536 bra 	$L__BB1_954;
	selp.b32 	%r2579, %r278, 0, %p1549;
	setp.lt.s32 	%p1551, %r282, 0;
	or.b32  	%r2580, %r2579, 2146435072;
	selp.b32 	%r2581, %r2580, %r2579, %p1551;
	mov.b32 	%r2582, 0;
	mov.b64 	%fd7638, {%r2582, %r2581};
$L__BB1_954:
	add.f64 	%fd4598, %fd1158, %fd1171;
	{
	.reg .b32 %temp; 
	mov.b64 	{%temp, %r2583}, %fd4598;
	}
	and.b32  	%r2584, %r2583, 2146435072;
	setp.ne.s32 	%p1552, %r2584, 2146435072;
	@%p1552 bra 	$L__BB1_959;
	setp.nan.f64 	%p1553, %fd1158, %fd1158;
	@%p1553 bra 	$L__BB1_958;
	setp.neu.f64 	%p1554, %fd1159, 0d7FF0000000000000;
	@%p1554 bra 	$L__BB1_959;
	setp.lt.s32 	%p1555, %r282, 0;
	selp.b32 	%r2585, 0, 2146435072, %p1555;
	and.b32  	%r2586, %r282, 2147483647;
	setp.ne.s32 	%p1556, %r2586, 1071644672;
	or.b32  	%r2587, %r2585, -2147483648;
	selp.b32 	%r2588, %r2587, %r2585, %p1556;
	selp.b32 	%r2589, %r2588, %r2585, %p91;
	mov.b32 	%r2590, 0;
	mov.b64 	%fd7638, {%r2590, %r2589};
	bra.uni 	$L__BB1_959;
$L__BB1_958:
	add.rn.f64 	%fd7638, %fd1158, %fd1171;
$L__BB1_959:
	ld.param.u32 	%r6269, [_Z13distributor_PdPdS_S_iii_param_5];
	selp.f64 	%fd4599, 0d3FF0000000000000, %fd7638, %p1546;
	div.rn.f64 	%fd4600, %fd1170, %fd1171;
	fma.rn.f64 	%fd7639, %fd4600, %fd4599, %fd1169;
	and.b32  	%r6482, %r6269, 2147483646;
	setp.ne.s32 	%p1558, %r6481, %r6482;
	@%p1558 bra 	$L__BB1_945;
$L__BB1_960:
	ld.param.u32 	%r6270, [_Z13distributor_PdPdS_S_iii_param_5];
	and.b32  	%r2591, %r6270, 1;
	setp.eq.b32 	%p1559, %r2591, 1;
	not.pred 	%p1560, %p1559;
	@%p1560 bra 	$L__BB1_969;
	setp.neu.f64 	%p1561, %fd1158, 0d0000000000000000;
	setp.lt.s32 	%p1562, %r278, 0;
	mul.wide.u32 	%rd561, %r6482, 8;
	add.s64 	%rd562, %rd242, %rd561;
	ld.f64 	%fd1181, [%rd562];
	add.s32 	%r2592, %r6482, 1;
	cvt.rn.f64.u32 	%fd1182, %r2592;
	{
	.reg .b32 %temp; 
	mov.b64 	{%temp, %r285}, %fd1182;
	}
	shr.u32 	%r2593, %r285, 20;
	and.b32  	%r2594, %r2593, 2047;
	add.s32 	%r2595, %r2594, -1012;
	mov.b64 	%rd563, %fd1182;
	shl.b64 	%rd564, %rd563, %r2595;
	setp.eq.s64 	%p1563, %rd564, -9223372036854775808;
	{ // callseq 274, 0
	.param .b64 param0;
	st.param.f64 	[param0], %fd1159;
	.param .b64 param1;
	st.param.f64 	[param1], %fd1182;
	.param .b64 retval0;
	call.uni (retval0), 
	__internal_accurate_pow, 
	(
	param0, 
	param1
	);
	ld.param.f64 	%fd4601, [retval0];
	} // callseq 274
	and.pred  	%p92, %p1562, %p1563;
	neg.f64 	%fd4603, %fd4601;
	selp.f64 	%fd7642, %fd4603, %fd4601, %p92;
	@%p1561 bra 	$L__BB1_963;
	selp.b32 	%r2596, %r278, 0, %p1563;
	setp.lt.s32 	%p1565, %r285, 0;
	or.b32  	%r2597, %r2596, 2146435072;
	selp.b32 	%r2598, %r2597, %r2596, %p1565;
	mov.b32 	%r2599, 0;
	mov.b64 	%fd7642, {%r2599, %r2598};
$L__BB1_963:
	add.f64 	%fd4604, %fd1158, %fd1182;
	{
	.reg .b32 %temp; 
	mov.b64 	{%temp, %r2600}, %fd4604;
	}
	and.b32  	%r2601, %r2600, 2146435072;
	setp.ne.s32 	%p1566, %r2601, 2146435072;
	@%p1566 bra 	$L__BB1_968;
	setp.nan.f64 	%p1567, %fd1158, %fd1158;
	@%p1567 bra 	$L__BB1_967;
	setp.neu.f64 	%p1568, %fd1159, 0d7FF0000000000000;
	@%p1568 bra 	$L__BB1_968;
	setp.lt.s32 	%p1569, %r285, 0;
	selp.b32 	%r2602, 0, 2146435072, %p1569;
	and.b32  	%r2603, %r285, 2147483647;
	setp.ne.s32 	%p1570, %r2603, 1071644672;
	or.b32  	%r2604, %r2602, -2147483648;
	selp.b32 	%r2605, %r2604, %r2602, %p1570;
	selp.b32 	%r2606, %r2605, %r2602, %p92;
	mov.b32 	%r2607, 0;
	mov.b64 	%fd7642, {%r2607, %r2606};
	bra.uni 	$L__BB1_968;
$L__BB1_967:
	add.rn.f64 	%fd7642, %fd1158, %fd1182;
$L__BB1_968:
	setp.eq.f64 	%p1571, %fd1158, 0d3FF0000000000000;
	selp.f64 	%fd4605, 0d3FF0000000000000, %fd7642, %p1571;
	div.rn.f64 	%fd4606, %fd1181, %fd1182;
	fma.rn.f64 	%fd7639, %fd4606, %fd4605, %fd7639;
$L__BB1_969:
	sub.f64 	%fd7654, %fd255, %fd7639;
	bra.uni 	$L__BB1_998;
$L__BB1_970:
	ld.param.u32 	%r6265, [_Z13distributor_PdPdS_S_iii_param_5];
	setp.lt.s32 	%p1496, %r6265, 1;
	sub.f64 	%fd1192, %fd1000, %fd257;
	mov.f64 	%fd7649, 0d0000000000000000;
	@%p1496 bra 	$L__BB1_997;
	setp.eq.s32 	%p1497, %r77, 0;
	{
	.reg .b32 %temp; 
	mov.b64 	{%temp, %r286}, %fd1192;
	}
	abs.f64 	%fd1193, %fd1192;
	mov.f64 	%fd7649, 0d0000000000000000;
	mov.b32 	%r6484, 0;
	@%p1497 bra 	$L__BB1_988;
	mov.f64 	%fd7649, 0d0000000000000000;
	mov.b32 	%r6483, 0;
$L__BB1_973:
	setp.neu.f64 	%p1498, %fd1192, 0d0000000000000000;
	setp.lt.s32 	%p1499, %r286, 0;
	mul.wide.u32 	%rd541, %r6483, 8;
	add.s64 	%rd542, %rd242, %rd541;
	ld.f64 	%fd1195, [%rd542];
	add.s32 	%r2510, %r6483, 1;
	cvt.rn.f64.u32 	%fd1196, %r2510;
	{
	.reg .b32 %temp; 
	mov.b64 	{%temp, %r288}, %fd1196;
	}
	shr.u32 	%r2511, %r288, 20;
	and.b32  	%r2512, %r2511, 2047;
	add.s32 	%r2513, %r2512, -1012;
	mov.b64 	%rd543, %fd1196;
	shl.b64 	%rd544, %rd543, %r2513;
	setp.eq.s64 	%p1500, %rd544, -9223372036854775808;
	{ // callseq 269, 0
	.param .b64 param0;
	st.param.f64 	[param0], %fd1193;
	.param .b64 param1;
	st.param.f64 	[param1], %fd1196;
	.param .b64 retval0;
	call.uni (retval0), 
	__internal_accurate_pow, 
	(
	param0, 
	param1
	);
	ld.param.f64 	%fd4567, [retval0];
	} // callseq 269
	and.pred  	%p93, %p1499, %p1500;
	neg.f64 	%fd4569, %fd4567;
	selp.f64 	%fd7646, %fd4569, %fd4567, %p93;
	@%p1498 bra 	$L__BB1_975;
	selp.b32 	%r2514, %r286, 0, %p1500;
	setp.lt.s32 	%p1502, %r288, 0;
	or.b32  	%r2515, %r2514, 2146435072;
	selp.b32 	%r2516, %r2515, %r2514, %p1502;
	mov.b32 	%r2517, 0;
	mov.b64 	%fd7646, {%r2517, %r2516};
$L__BB1_975:
	add.f64 	%fd4570, %fd1192, %fd1196;
	{
	.reg .b32 %temp; 
	mov.b64 	{%temp, %r2518}, %fd4570;
	}
	and.b32  	%r2519, %r2518, 2146435072;
	setp.ne.s32 	%p1503, %r2519, 2146435072;
	@%p1503 bra 	$L__BB1_980;
	setp.num.f64 	%p1504, %fd1192, %fd1192;
	@%p1504 bra 	$L__BB1_978;
	add.rn.f64 	%fd7646, %fd1192, %fd1196;
	bra.uni 	$L__BB1_980;
$L__BB1_978:
	setp.neu.f64 	%p1505, %fd1193, 0d7FF0000000000000;
	@%p1505 bra 	$L__BB1_980;
	setp.lt.s32 	%p1506, %r288, 0;
	selp.b32 	%r2520, 0, 2146435072, %p1506;
	and.b32  	%r2521, %r288, 2147483647;
	setp.ne.s32 	%p1507, %r2521, 1071644672;
	or.b32  	%r2522, %r2520, -2147483648;
	selp.b32 	%r2523, %r2522, %r2520, %p1507;
	selp.b32 	%r2524, %r2523, %r2520, %p93;
	mov.b32 	%r2525, 0;
	mov.b64 	%fd7646, {%r2525, %r2524};
$L__BB1_980:
	setp.eq.f64 	%p1508, %fd1192, 0d3FF0000000000000;
	selp.f64 	%fd4571, 0d3FF0000000000000, %fd7646, %p1508;
	div.rn.f64 	%fd4572, %fd1195, %fd1196;
	fma.rn.f64 	%fd1203, %fd4572, %fd4571, %fd7649;
	ld.f64 	%fd1204, [%rd542+8];
	add.s32 	%r6483, %r6483, 2;
	cvt.rn.f64.u32 	%fd1205, %r6483;
	{
	.reg .b32 %temp; 
	mov.b64 	{%temp, %r290}, %fd1205;
	}
	shr.u32 	%r2526, %r290, 20;
	and.b32  	%r2527, %r2526, 2047;
	add.s32 	%r2528, %r2527, -1012;
	mov.b64 	%rd547, %fd1205;
	shl.b64 	%rd548, %rd547, %r2528;
	setp.eq.s64 	%p1511, %rd548, -9223372036854775808;
	{ // callseq 270, 0
	.param .b64 param0;
	st.param.f64 	[param0], %fd1193;
	.param .b64 param1;
	st.param.f64 	[param1], %fd1205;
	.param .b64 retval0;
	call.uni (retval0), 
	__internal_accurate_pow, 
	(
	param0, 
	param1
	);
	ld.param.f64 	%fd4573, [retval0];
	} // callseq 270
	and.pred  	%p94, %p1499, %p1511;
	neg.f64 	%fd4575, %fd4573;
	selp.f64 	%fd7648, %fd4575, %fd4573, %p94;
	@%p1498 bra 	$L__BB1_982;
	selp.b32 	%r2529, %r286, 0, %p1511;
	setp.lt.s32 	%p1513, %r290, 0;
	or.b32  	%r2530, %r2529, 2146435072;
	selp.b32 	%r2531, %r2530, %r2529, %p1513;
	mov.b32 	%r2532, 0;
	mov.b64 	%fd7648, {%r2532, %r2531};
$L__BB1_982:
	add.f64 	%fd4576, %fd1192, %fd1205;
	{
	.reg .b32 %temp; 
	mov.b64 	{%temp, %r2533}, %fd4576;
	}
	and.b32  	%r2534, %r2533, 2146435072;
	setp.ne.s32 	%p1514, %r2534, 2146435072;
	@%p1514 bra 	$L__BB1_987;
	setp.nan.f64 	%p1515, %fd1192, %fd1192;
	@%p1515 bra 	$L__BB1_986;
	setp.neu.f64 	%p1516, %fd1193, 0d7FF0000000000000;
	@%p1516 bra 	$L__BB1_987;
	setp.lt.s32 	%p1517, %r290, 0;
	selp.b32 	%r2535, 0, 2146435072, %p1517;
	and.b32  	%r2536, %r290, 2147483647;
	setp.ne.s32 	%p1518, %r2536, 1071644672;
	or.b32  	%r2537, %r2535, -2147483648;
	selp.b32 	%r2538, %r2537, %r2535, %p1518;
	selp.b32 	%r2539, %r2538, %r2535, %p94;
	mov.b32 	%r2540, 0;
	mov.b64 	%fd7648, {%r2540, %r2539};
	bra.uni 	$L__BB1_987;
$L__BB1_986:
	add.rn.f64 	%fd7648, %fd1192, %fd1205;
$L__BB1_987:
	ld.param.u32 	%r6266, [_Z13distributor_PdPdS_S_iii_param_5];
	selp.f64 	%fd4577, 0d3FF0000000000000, %fd7648, %p1508;
	div.rn.f64 	%fd4578, %fd1204, %fd1205;
	fma.rn.f64 	%fd7649, %fd4578, %fd4577, %fd1203;
	and.b32  	%r6484, %r6266, 2147483646;
	setp.ne.s32 	%p1520, %r6483, %r6484;
	@%p1520 bra 	$L__BB1_973;
$L__BB1_988:
	ld.param.u32 	%r6267, [_Z13distributor_PdPdS_S_iii_param_5];
	and.b32  	%r2541, %r6267, 1;
	setp.eq.b32 	%p1521, %r2541, 1;
	not.pred 	%p1522, %p1521;
	@%p1522 bra 	$L__BB1_997;
	setp.neu.f64 	%p1523, %fd1192, 0d0000000000000000;
	setp.lt.s32 	%p1524, %r286, 0;
	mul.wide.u32 	%rd549, %r6484, 8;
	add.s64 	%rd550, %rd242, %rd549;
	ld.f64 	%fd1215, [%rd550];
	add.s32 	%r2542, %r6484, 1;
	cvt.rn.f64.u32 	%fd1216, %r2542;
	{
	.reg .b32 %temp; 
	mov.b64 	{%temp, %r293}, %fd1216;
	}
	shr.u32 	%r2543, %r293, 20;
	and.b32  	%r2544, %r2543, 2047;
	add.s32 	%r2545, %r2544, -1012;
	mov.b64 	%rd551, %fd1216;
	shl.b64 	%rd552, %rd551, %r2545;
	setp.eq.s64 	%p1525, %rd552, -9223372036854775808;
	{ // callseq 271, 0
	.param .b64 param0;
	st.param.f64 	[param0], %fd1193;
	.param .b64 param1;
	st.param.f64 	[param1], %fd1216;
	.param .b64 retval0;
	call.uni (retval0), 
	__internal_accurate_pow, 
	(
	param0, 
	param1
	);
	ld.param.f64 	%fd4579, [retval0];
	} // callseq 271
	and.pred  	%p95, %p1524, %p1525;
	neg.f64 	%fd4581, %fd4579;
	selp.f64 	%fd7652, %fd4581, %fd4579, %p95;
	@%p1523 bra 	$L__BB1_991;
	selp.b32 	%r2546, %r286, 0, %p1525;
	setp.lt.s32 	%p1527, %r293, 0;
	or.b32  	%r2547, %r2546, 2146435072;
	selp.b32 	%r2548, %r2547, %r2546, %p1527;
	mov.b32 	%r2549, 0;
	mov.b64 	%fd7652, {%r2549, %r2548};
$L__BB1_991:
	add.f64 	%fd4582, %fd1192, %fd1216;
	{
	.reg .b32 %temp; 
	mov.b64 	{%temp, %r2550}, %fd4582;
	}
	and.b32  	%r2551, %r2550, 2146435072;
	setp.ne.s32 	%p1528, %r2551, 2146435072;
	@%p1528 bra 	$L__BB1_996;
	setp.nan.f64 	%p1529, %fd1192, %fd1192;
	@%p1529 bra 	$L__BB1_995;
	setp.neu.f64 	%p1530, %fd1193, 0d7FF0000000000000;
	@%p1530 bra 	$L__BB1_996;
	setp.lt.s32 	%p1531, %r293, 0;
	selp.b32 	%r2552, 0, 2146435072, %p1531;
	and.b32  	%r2553, %r293, 2147483647;
	setp.ne.s32 	%p1532, %r2553, 1071644672;
	or.b32  	%r2554, %r2552, -2147483648;
	selp.b32 	%r2555, %r2554, %r2552, %p1532;
	selp.b32 	%r2556, %r2555, %r2552, %p95;
	mov.b32 	%r2557, 0;
	mov.b64 	%fd7652, {%r2557, %r2556};
	bra.uni 	$L__BB1_996;
$L__BB1_995:
	add.rn.f64 	%fd7652, %fd1192, %fd1216;
$L__BB1_996:
	setp.eq.f64 	%p1533, %fd1192, 0d3FF0000000000000;
	selp.f64 	%fd4583, 0d3FF0000000000000, %fd7652, %p1533;
	div.rn.f64 	%fd4584, %fd1215, %fd1216;
	fma.rn.f64 	%fd7649, %fd4584, %fd4583, %fd7649;
$L__BB1_997:
	add.f64 	%fd7654, %fd255, %fd7649;
$L__BB1_998:
	setp.lt.s32 	%p1572, %r75, 0;
	selp.b32 	%r294, 0, 2146435072, %p1572;
	or.b32  	%r295, %r294, -2147483648;
	setp.eq.s32 	%p1573, %r109, 1062207488;
	sub.f64 	%fd1227, %fd998, %fd7654;
	{
	.reg .b32 %temp; 
	mov.b64 	{%temp, %r296}, %fd1227;
	}
	abs.f64 	%fd1228, %fd1227;
	{ // callseq 275, 0
	.param .b64 param0;
	st.param.f64 	[param0], %fd1228;
	.param .b64 param1;
	st.param.f64 	[param1], 0d4000000000000000;
	.param .b64 retval0;
	call.uni (retval0), 
	__internal_accurate_pow, 
	(
	param0, 
	param1
	);
	ld.param.f64 	%fd4607, [retval0];
	} // callseq 275
	setp.lt.s32 	%p1574, %r296, 0;
	neg.f64 	%fd4609, %fd4607;
	selp.f64 	%fd4610, %fd4609, %fd4607, %p1573;
	selp.f64 	%fd4611, %fd4610, %fd4607, %p1574;
	setp.eq.f64 	%p1575, %fd1227, 0d0000000000000000;
	selp.b32 	%r2609, %r296, 0, %p1573;
	or.b32  	%r2610, %r2609, 2146435072;
	selp.b32 	%r2611, %r2610, %r2609, %p1572;
	mov.b32 	%r2612, 0;
	mov.b64 	%fd4612, {%r2612, %r2611};
	selp.f64 	%fd7655, %fd4612, %fd4611, %p1575;
	add.f64 	%fd4613, %fd1227, 0d4000000000000000;
	{
	.reg .b32 %temp; 
	mov.b64 	{%temp, %r2613}, %fd4613;
	}
	and.b32  	%r2614, %r2613, 2146435072;
	setp.ne.s32 	%p1576, %r2614, 2146435072;
	@%p1576 bra 	$L__BB1_1003;
	setp.num.f64 	%p1577, %fd1227, %fd1227;
	@%p1577 bra 	$L__BB1_1001;
	mov.f64 	%fd4614, 0d4000000000000000;
	add.rn.f64 	%fd7655, %fd1227, %fd4614;
	bra.uni 	$L__BB1_1003;
$L__BB1_1001:
	setp.neu.f64 	%p1578, %fd1228, 0d7FF0000000000000;
	@%p1578 bra 	$L__BB1_1003;
	setp.lt.s32 	%p1579, %r296, 0;
	selp.b32 	%r2615, %r295, %r294, %p23;
	selp.b32 	%r2616, %r2615, %r294, %p1579;
	mov.b32 	%r2617, 0;
	mov.b64 	%fd7655, {%r2617, %r2616};
$L__BB1_1003:
	setp.ne.s32 	%p1580, %r274, 2146435072;
	setp.eq.f64 	%p1581, %fd1227, 0d3FF0000000000000;
	selp.f64 	%fd1233, 0d3FF0000000000000, %fd7655, %p1581;
	@%p1580 bra 	$L__BB1_1008;
	setp.num.f64 	%p1582, %fd999, %fd999;
	@%p1582 bra 	$L__BB1_1006;
	mov.f64 	%fd4615, 0d4000000000000000;
	add.rn.f64 	%fd7656, %fd999, %fd4615;
	bra.uni 	$L__BB1_1008;
$L__BB1_1006:
	setp.neu.f64 	%p1583, %fd1147, 0d7FF0000000000000;
	@%p1583 bra 	$L__BB1_1008;
	setp.lt.s32 	%p1584, %r273, 0;
	selp.b32 	%r2618, %r295, %r294, %p23;
	selp.b32 	%r2619, %r2618, %r294, %p1584;
	mov.b32 	%r2620, 0;
	mov.b64 	%fd7656, {%r2620, %r2619};
$L__BB1_1008:
	setp.eq.f64 	%p1585, %fd999, 0d3FF0000000000000;
	selp.f64 	%fd4616, 0d3FF0000000000000, %fd7656, %p1585;
	add.f64 	%fd1237, %fd1233, %fd4616;
	neg.f64 	%fd4617, %fd1237;
	fma.rn.f64 	%fd4618, %fd1237, 0dBFF71547652B82FE, 0d4338000000000000;
	{
	.reg .b32 %temp; 
	mov.b64 	{%r297, %temp}, %fd4618;
	}
	mov.f64 	%fd4619, 0dC338000000000000;
	add.rn.f64 	%fd4620, %fd4618, %fd4619;
	fma.rn.f64 	%fd4621, %fd4620, 0dBFE62E42FEFA39EF, %fd4617;
	fma.rn.f64 	%fd4622, %fd4620, 0dBC7ABC9E3B39803F, %fd4621;
	fma.rn.f64 	%fd4623, %fd4622, 0d3E5ADE1569CE2BDF, 0d3E928AF3FCA213EA;
	fma.rn.f64 	%fd4624, %fd4623, %fd4622, 0d3EC71DEE62401315;
	fma.rn.f64 	%fd4625, %fd4624, %fd4622, 0d3EFA01997C89EB71;
	fma.rn.f64 	%fd4626, %fd4625, %fd4622, 0d3F2A01A014761F65;
	fma.rn.f64 	%fd4627, %fd4626, %fd4622, 0d3F56C16C1852B7AF;
	fma.rn.f64 	%fd4628, %fd4627, %fd4622, 0d3F81111111122322;
	fma.rn.f64 	%fd4629, %fd4628, %fd4622, 0d3FA55555555502A1;
	fma.rn.f64 	%fd4630, %fd4629, %fd4622, 0d3FC5555555555511;
	fma.rn.f64 	%fd4631, %fd4630, %fd4622, 0d3FE000000000000B;
	fma.rn.f64 	%fd4632, %fd4631, %fd4622, 0d3FF0000000000000;
	fma.rn.f64 	%fd4633, %fd4632, %fd4622, 0d3FF0000000000000;
	{
	.reg .b32 %temp; 
	mov.b64 	{%r298, %temp}, %fd4633;
	}
	{
	.reg .b32 %temp; 
	mov.b64 	{%temp, %r299}, %fd4633;
	}
	shl.b32 	%r2621, %r297, 20;
	add.s32 	%r2622, %r2621, %r299;
	mov.b64 	%fd7657, {%r298, %r2622};
	{
	.reg .b32 %temp; 
	mov.b64 	{%temp, %r2623}, %fd4617;
	}
	mov.b32 	%f38, %r2623;
	abs.f32 	%f8, %f38;
	setp.lt.f32 	%p1586, %f8, 0f4086232B;
	@%p1586 bra 	$L__BB1_1011;
	setp.gt.f64 	%p1587, %fd1237, 0d0000000000000000;
	mov.f64 	%fd4634, 0d7FF0000000000000;
	sub.f64 	%fd4635, %fd4634, %fd1237;
	selp.f64 	%fd7657, 0d0000000000000000, %fd4635, %p1587;
	setp.geu.f32 	%p1588, %f8, 0f40874800;
	@%p1588 bra 	$L__BB1_1011;
	shr.u32 	%r2624, %r297, 31;
	add.s32 	%r2625, %r297, %r2624;
	shr.s32 	%r2626, %r2625, 1;
	shl.b32 	%r2627, %r2626, 20;
	add.s32 	%r2628, %r299, %r2627;
	mov.b64 	%fd4636, {%r298, %r2628};
	sub.s32 	%r2629, %r297, %r2626;
	shl.b32 	%r2630, %r2629, 20;
	add.s32 	%r2631, %r2630, 1072693248;
	mov.b32 	%r2632, 0;
	mov.b64 	%fd4637, {%r2632, %r2631};
	mul.f64 	%fd7657, %fd4637, %fd4636;
$L__BB1_1011:
	ld.param.u32 	%r6271, [_Z13distributor_PdPdS_S_iii_param_5];
	add.s32 	%r300, %r6271, -1;
	mul.f64 	%fd4638, %fd999, 0dC043BD3CC9BE45DC;
	mul.f64 	%fd4639, %fd4638, %fd7657;
	fma.rn.f64 	%fd4640, %fd499, 0d3FEC23E39189614C, %fd7798;
	mul.f64 	%fd4641, %fd747, 0d400A37B2A108BD3C;
	sub.f64 	%fd4642, %fd4640, %fd4641;
	fma.rn.f64 	%fd4643, %fd995, 0d400A912FE408DB10, %fd4642;
	mul.f64 	%fd1242, %fd7381, %fd4643;
	mul.f64 	%fd1243, %fd7381, %fd1157;
	fma.rn.f64 	%fd4644, %fd500, 0d3FEC23E39189614C, %fd7796;
	mul.f64 	%fd4645, %fd748, 0d400A37B2A108BD3C;
	sub.f64 	%fd4646, %fd4644, %fd4645;
	fma.rn.f64 	%fd4647, %fd997, 0d400A912FE408DB10, %fd4646;
	mul.f64 	%fd1244, %fd7381, %fd4647;
	mul.f64 	%fd1245, %fd7381, %fd4639;
	fma.rn.f64 	%fd4649, %fd4005, 0d4000425ED097B426, %fd7799;
	fma.rn.f64 	%fd4650, %fd499, 0d3FD0000000000000, %fd7798;
	mul.f64 	%fd4651, %fd7381, %fd4650;
	mul.f64 	%fd4652, %fd4651, 0d4020000000000000;
	sub.f64 	%fd4653, %fd4649, %fd4652;
	fma.rn.f64 	%fd4654, %fd994, 0d401CB1A72C69CB1A, %fd4653;
	mul.f64 	%fd4655, %fd1242, 0d3FCA5AD296B4A5AD;
	sub.f64 	%fd1246, %fd4654, %fd4655;
	mul.f64 	%fd4656, %fd7381, %fd7796;
	fma.rn.f64 	%fd4657, %fd4656, 0d4000425ED097B426, %fd7797;
	mul.f64 	%fd4660, %fd4433, 0d4020000000000000;
	sub.f64 	%fd4661, %fd4657, %fd4660;
	fma.rn.f64 	%fd4662, %fd996, 0d401CB1A72C69CB1A, %fd4661;
	mul.f64 	%fd4663, %fd1244, 0d3FCA5AD296B4A5AD;
	sub.f64 	%fd1247, %fd4662, %fd4663;
	add.f64 	%fd7380, %fd253, %fd7381;
	setp.geu.f64 	%p1589, %fd7380, %fd257;
	@%p1589 bra 	$L__BB1_1040;
	ld.param.u32 	%r6275, [_Z13distributor_PdPdS_S_iii_param_5];
	setp.lt.s32 	%p1628, %r6275, 1;
	sub.f64 	%fd1249, %fd257, %fd7380;
	mov.f64 	%fd7663, 0d0000000000000000;
	@%p1628 bra 	$L__BB1_1039;
	setp.eq.s32 	%p1629, %r300, 0;
	{
	.reg .b32 %temp; 
	mov.b64 	{%temp, %r301}, %fd1249;
	}
	abs.f64 	%fd1250, %fd1249;
	mov.f64 	%fd7663, 0d0000000000000000;
	mov.b32 	%r6486, 0;
	@%p1629 bra 	$L__BB1_1030;
	mov.f64 	%fd7663, 0d0000000000000000;
	mov.b32 	%r6485, 0;
$L__BB1_1015:
	setp.neu.f64 	%p1630, %fd1249, 0d0000000000000000;
	setp.lt.s32 	%p1631, %r301, 0;
	mul.wide.u32 	%rd577, %r6485, 8;
	add.s64 	%rd578, %rd242, %rd577;
	ld.f64 	%fd1252, [%rd578];
	add.s32 	%r2685, %r6485, 1;
	cvt.rn.f64.u32 	%fd1253, %r2685;
	{
	.reg .b32 %temp; 
	mov.b64 	{%temp, %r303}, %fd1253;
	}
	shr.u32 	%r2686, %r303, 20;
	and.b32  	%r2687, %r2686, 2047;
	add.s32 	%r2688, %r2687, -1012;
	mov.b64 	%rd579, %fd1253;
	shl.b64 	%rd580, %rd579, %r2688;
	setp.eq.s64 	%p1632, %rd580, -9223372036854775808;
	{ // callseq 279, 0
	.param .b64 param0;
	st.param.f64 	[param0], %fd1250;
	.param .b64 param1;
	st.param.f64 	[param1], %fd1253;
	.param .b64 retval0;
	call.uni (retval0), 
	__internal_accurate_pow, 
	(
	param0, 
	param1
	);
	ld.param.f64 	%fd4690, [retval0];
	} // callseq 279
	and.pred  	%p96, %p1631, %p1632;
	neg.f64 	%fd4692, %fd4690;
	selp.f64 	%fd7660, %fd4692, %fd4690, %p96;
	@%p1630 bra 	$L__BB1_1017;
	selp.b32 	%r2689, %r301, 0, %p1632;
	setp.lt.s32 	%p1634, %r303, 0;
	or.b32  	%r2690, %r2689, 2146435072;
	selp.b32 	%r2691, %r2690, %r2689, %p1634;
	mov.b32 	%r2692, 0;
	mov.b64 	%fd7660, {%r2692, %r2691};
$L__BB1_1017:
	add.f64 	%fd4693, %fd1249, %fd1253;
	{
	.reg .b32 %temp; 
	mov.b64 	{%temp, %r2693}, %fd4693;
	}
	and.b32  	%r2694, %r2693, 2146435072;
	setp.ne.s32 	%p1635, %r2694, 2146435072;
	@%p1635 bra 	$L__BB1_1022;
	setp.num.f64 	%p1636, %fd1249, %fd1249;
	@%p1636 bra 	$L__BB1_1020;
	add.rn.f64 	%fd7660, %fd1249, %fd1253;
	bra.uni 	$L__BB1_1022;
$L__BB1_1020:
	setp.neu.f64 	%p1637, %fd1250, 0d7FF0000000000000;
	@%p1637 bra 	$L__BB1_1022;
	setp.lt.s32 	%p1638, %r303, 0;
	selp.b32 	%r2695, 0, 2146435072, %p1638;
	and.b32  	%r2696, %r303, 2147483647;
	setp.ne.s32 	%p1639, %r2696, 1071644672;
	or.b32  	%r2697, %r2695, -2147483648;
	selp.b32 	%r2698, %r2697, %r2695, %p1639;
	selp.b32 	%r2699, %r2698, %r2695, %p96;
	mov.b32 	%r2700, 0;
	mov.b64 	%fd7660, {%r2700, %r2699};
$L__BB1_1022:
	setp.eq.f64 	%p1640, %fd1249, 0d3FF0000000000000;
	selp.f64 	%fd4694, 0d3FF0000000000000, %fd7660, %p1640;
	div.rn.f64 	%fd4695, %fd1252, %fd1253;
	fma.rn.f64 	%fd1260, %fd4695, %fd4694, %fd7663;
	ld.f64 	%fd1261, [%rd578+8];
	add.s32 	%r6485, %r6485, 2;
	cvt.rn.f64.u32 	%fd1262, %r6485;
	{
	.reg .b32 %temp; 
	mov.b64 	{%temp, %r305}, %fd1262;
	}
	shr.u32 	%r2701, %r305, 20;
	and.b32  	%r2702, %r2701, 2047;
	add.s32 	%r2703, %r2702, -1012;
	mov.b64 	%rd583, %fd1262;
	shl.b64 	%rd584, %rd583, %r2703;
	setp.eq.s64 	%p1643, %rd584, -9223372036854775808;
	{ // callseq 280, 0
	.param .b64 param0;
	st.param.f64 	[param0], %fd1250;
	.param .b64 param1;
	st.param.f64 	[param1], %fd1262;
	.param .b64 retval0;
	call.uni (retval0), 
	__internal_accurate_pow, 
	(
	param0, 
	param1
	);
	ld.param.f64 	%fd4696, [retval0];
	} // callseq 280
	and.pred  	%p97, %p1631, %p1643;
	neg.f64 	%fd4698, %fd4696;
	selp.f64 	%fd7662, %fd4698, %fd4696, %p97;
	@%p1630 bra 	$L__BB1_1024;
	selp.b32 	%r2704, %r301, 0, %p1643;
	setp.lt.s32 	%p1645, %r305, 0;
	or.b32  	%r2705, %r2704, 2146435072;
	selp.b32 	%r2706, %r2705, %r2704, %p1645;
	mov.b32 	%r2707, 0;
	mov.b64 	%fd7662, {%r2707, %r2706};
$L__BB1_1024:
	add.f64 	%fd4699, %fd1249, %fd1262;
	{
	.reg .b32 %temp; 
	mov.b64 	{%temp, %r2708}, %fd4699;
	}
	and.b32  	%r2709, %r2708, 2146435072;
	setp.ne.s32 	%p1646, %r2709, 2146435072;
	@%p1646 bra 	$L__BB1_1029;
	setp.nan.f64 	%p1647, %fd1249, %fd1249;
	@%p1647 bra 	$L__BB1_1028;
	setp.neu.f64 	%p1648, %fd1250, 0d7FF0000000000000;
	@%p1648 bra 	$L__BB1_1029;
	setp.lt.s32 	%p1649, %r305, 0;
	selp.b32 	%r2710, 0, 2146435072, %p1649;
	and.b32  	%r2711, %r305, 2147483647;
	setp.ne.s32 	%p1650, %r2711, 1071644672;
	or.b32  	%r2712, %r2710, -2147483648;
	selp.b32 	%r2713, %r2712, %r2710, %p1650;
	selp.b32 	%r2714, %r2713, %r2710, %p97;
	mov.b32 	%r2715, 0;
	mov.b64 	%fd7662, {%r2715, %r2714};
	bra.uni 	$L__BB1_1029;
$L__BB1_1028:
	add.rn.f64 	%fd7662, %fd1249, %fd1262;
$L__BB1_1029:
	ld.param.u32 	%r6276, [_Z13distributor_PdPdS_S_iii_param_5];
	selp.f64 	%fd4700, 0d3FF0000000000000, %fd7662, %p1640;
	div.rn.f64 	%fd4701, %fd1261, %fd1262;
	fma.rn.f64 	%fd7663, %fd4701, %fd4700, %fd1260;
	and.b32  	%r6486, %r6276, 2147483646;
	setp.ne.s32 	%p1652, %r6485, %r6486;
	@%p1652 bra 	$L__BB1_1015;
$L__BB1_1030:
	ld.param.u32 	%r6277, [_Z13distributor_PdPdS_S_iii_param_5];
	and.b32  	%r2716, %r6277, 1;
	setp.eq.b32 	%p1653, %r2716, 1;
	not.pred 	%p1654, %p1653;
	@%p1654 bra 	$L__BB1_1039;
	setp.neu.f64 	%p1655, %fd1249, 0d0000000000000000;
	setp.lt.s32 	%p1656, %r301, 0;
	mul.wide.u32 	%rd585, %r6486, 8;
	add.s64 	%rd586, %rd242, %rd585;
	ld.f64 	%fd1272, [%rd586];
	add.s32 	%r2717, %r6486, 1;
	cvt.rn.f64.u32 	%fd1273, %r2717;
	{
	.reg .b32 %temp; 
	mov.b64 	{%temp, %r308}, %fd1273;
	}
	shr.u32 	%r2718, %r308, 20;
	and.b32  	%r2719, %r2718, 2047;
	add.s32 	%r2720, %r2719, -1012;
	mov.b64 	%rd587, %fd1273;
	shl.b64 	%rd588, %rd587, %r2720;
	setp.eq.s64 	%p1657, %rd588, -9223372036854775808;
	{ // callseq 281, 0
	.param .b64 param0;
	st.param.f64 	[param0], %fd1250;
	.param .b64 param1;
	st.param.f64 	[param1], %fd1273;
	.param .b64 retval0;
	call.uni (retval0), 
	__internal_accurate_pow, 
	(
	param0, 
	param1
	);
	ld.param.f64 	%fd4702, [retval0];
	} // callseq 281
	and.pred  	%p98, %p1656, %p1657;
	neg.f64 	%fd4704, %fd4702;
	selp.f64 	%fd7666, %fd4704, %fd4702, %p98;
	@%p1655 bra 	$L__BB1_1033;
	selp.b32 	%r2721, %r301, 0, %p1657;
	setp.lt.s32 	%p1659, %r308, 0;
	or.b32  	%r2722, %r2721, 2146435072;
	selp.b32 	%r2723, %r2722, %r2721, %p1659;
	mov.b32 	%r2724, 0;
	mov.b64 	%fd7666, {%r2724, %r2723};
$L__BB1_1033:
	add.f64 	%fd4705, %fd1249, %fd1273;
	{
	.reg .b32 %temp; 
	mov.b64 	{%temp, %r2725}, %fd4705;
	}
	and.b32  	%r2726, %r2725, 2146435072;
	setp.ne.s32 	%p1660, %r2726, 2146435072;
	@%p1660 bra 	$L__BB1_1038;
	setp.nan.f64 	%p1661, %fd1249, %fd1249;
	@%p1661 bra 	$L__BB1_1037;
	setp.neu.f64 	%p1662, %fd1250, 0d7FF0000000000000;
	@%p1662 bra 	$L__BB1_1038;
	setp.lt.s32 	%p1663, %r308, 0;
	selp.b32 	%r2727, 0, 2146435072, %p1663;
	and.b32  	%r2728, %r308, 2147483647;
	setp.ne.s32 	%p1664, %r2728, 1071644672;
	or.b32  	%r2729, %r2727, -2147483648;
	selp.b32 	%r2730, %r2729, %r2727, %p1664;
	selp.b32 	%r2731, %r2730, %r2727, %p98;
	mov.b32 	%r2732, 0;
	mov.b64 	%fd7666, {%r2732, %r2731};
	bra.uni 	$L__BB1_1038;
$L__BB1_1037:
	add.rn.f64 	%fd7666, %fd1249, %fd1273;
$L__BB1_1038:
	setp.eq.f64 	%p1665, %fd1249, 0d3FF0000000000000;
	selp.f64 	%fd4706, 0d3FF0000000000000, %fd7666, %p1665;
	div.rn.f64 	%fd4707, %fd1272, %fd1273;
	fma.rn.f64 	%fd7663, %fd4707, %fd4706, %fd7663;
$L__BB1_1039:
	sub.f64 	%fd7678, %fd255, %fd7663;
	bra.uni 	$L__BB1_1068;
$L__BB1_1040:
	ld.param.u32 	%r6272, [_Z13distributor_PdPdS_S_iii_param_5];
	setp.lt.s32 	%p1590, %r6272, 1;
	sub.f64 	%fd1283, %fd7380, %fd257;
	mov.f64 	%fd7673, 0d0000000000000000;
	@%p1590 bra 	$L__BB1_1067;
	setp.eq.s32 	%p1591, %r300, 0;
	{
	.reg .b32 %temp; 
	mov.b64 	{%temp, %r309}, %fd1283;
	}
	abs.f64 	%fd1284, %fd1283;
	mov.f64 	%fd7673, 0d0000000000000000;
	mov.b32 	%r6488, 0;
	@%p1591 bra 	$L__BB1_1058;
	mov.f64 	%fd7673, 0d0000000000000000;
	mov.b32 	%r6487, 0;
$L__BB1_1043:
	setp.neu.f64 	%p1592, %fd1283, 0d0000000000000000;
	setp.lt.s32 	%p1593, %r309, 0;
	mul.wide.u32 	%rd565, %r6487, 8;
	add.s64 	%rd566, %rd242, %rd565;
	ld.f64 	%fd1286, [%rd566];
	add.s32 	%r2635, %r6487, 1;
	cvt.rn.f64.u32 	%fd1287, %r2635;
	{
	.reg .b32 %temp; 
	mov.b64 	{%temp, %r311}, %fd1287;
	}
	shr.u32 	%r2636, %r311, 20;
	and.b32  	%r2637, %r2636, 2047;
	add.s32 	%r2638, %r2637, -1012;
	mov.b64 	%rd567, %fd1287;
	shl.b64 	%rd568, %rd567, %r2638;
	setp.eq.s64 	%p1594, %rd568, -9223372036854775808;
	{ // callseq 276, 0
	.param .b64 param0;
	st.param.f64 	[param0], %fd1284;
	.param .b64 param1;
	st.param.f64 	[param1], %fd1287;
	.param .b64 retval0;
	call.uni (retval0), 
	__internal_accurate_pow, 
	(
	param0, 
	param1
	);
	ld.param.f64 	%fd4668, [retval0];
	} // callseq 276
	and.pred  	%p99, %p1593, %p1594;
	neg.f64 	%fd4670, %fd4668;
	selp.f64 	%fd7670, %fd4670, %fd4668, %p99;
	@%p1592 bra 	$L__BB1_1045;
	selp.b32 	%r2639, %r309, 0, %p1594;
	setp.lt.s32 	%p1596, %r311, 0;
	or.b32  	%r2640, %r2639, 2146435072;
	selp.b32 	%r2641, %r2640, %r2639, %p1596;
	mov.b32 	%r2642, 0;
	mov.b64 	%fd7670, {%r2642, %r2641};
$L__BB1_1045:
	add.f64 	%fd4671, %fd1283, %fd1287;
	{
	.reg .b32 %temp; 
	mov.b64 	{%temp, %r2643}, %fd4671;
	}
	and.b32  	%r2644, %r2643, 2146435072;
	setp.ne.s32 	%p1597, %r2644, 2146435072;
	@%p1597 bra 	$L__BB1_1050;
	setp.num.f64 	%p1598, %fd1283, %fd1283;
	@%p1598 bra 	$L__BB1_1048;
	add.rn.f64 	%fd7670, %fd1283, %fd1287;
	bra.uni 	$L__BB1_1050;
$L__BB1_1048:
	setp.neu.f64 	%p1599, %fd1284, 0d7FF0000000000000;
	@%p1599 bra 	$L__BB1_1050;
	setp.lt.s32 	%p1600, %r311, 0;
	selp.b32 	%r2645, 0, 2146435072, %p1600;
	and.b32  	%r2646, %r311, 2147483647;
	setp.ne.s32 	%p1601, %r2646, 1071644672;
	or.b32  	%r2647, %r2645, -2147483648;
	selp.b32 	%r2648, %r2647, %r2645, %p1601;
	selp.b32 	%r2649, %r2648, %r2645, %p99;
	mov.b32 	%r2650, 0;
	mov.b64 	%fd7670, {%r2650, %r2649};
$L__BB1_1050:
	setp.eq.f64 	%p1602, %fd1283, 0d3FF0000000000000;
	selp.f64 	%fd4672, 0d3FF0000000000000, %fd7670, %p1602;
	div.rn.f64 	%fd4673, %fd1286, %fd1287;
	fma.rn.f64 	%fd1294, %fd4673, %fd4672, %fd7673;
	ld.f64 	%fd1295, [%rd566+8];
	add.s32 	%r6487, %r6487, 2;
	cvt.rn.f64.u32 	%fd1296, %r6487;
	{
	.reg .b32 %temp; 
	mov.b64 	{%temp, %r313}, %fd1296;
	}
	shr.u32 	%r2651, %r313, 20;
	and.b32  	%r2652, %r2651, 2047;
	add.s32 	%r2653, %r2652, -1012;
	mov.b64 	%rd571, %fd1296;
	shl.b64 	%rd572, %rd571, %r2653;
	setp.eq.s64 	%p1605, %rd572, -9223372036854775808;
	{ // callseq 277, 0
	.param .b64 param0;
	st.param.f64 	[param0], %fd1284;
	.param .b64 param1;
	st.param.f64 	[param1], %fd1296;
	.param .b64 retval0;
	call.uni (retval0), 
	__internal_accurate_pow, 
	(
	param0, 
	param1
	);
	ld.param.f64 	%fd4674, [retval0];
	} // callseq 277
	and.pred  	%p100, %p1593, %p1605;
	neg.f64 	%fd4676, %fd4674;
	selp.f64 	%fd7672, %fd4676, %fd4674, %p100;
	@%p1592 bra 	$L__BB1_1052;
	selp.b32 	%r2654, %r309, 0, %p1605;
	setp.lt.s32 	%p1607, %r313, 0;
	or.b32  	%r2655, %r2654, 2146435072;
	selp.b32 	%r2656, %r2655, %r2654, %p1607;
	mov.b32 	%r2657, 0;
	mov.b64 	%fd7672, {%r2657, %r2656};
$L__BB1_1052:
	add.f64 	%fd4677, %fd1283, %fd1296;
	{
	.reg .b32 %temp; 
	mov.b64 	{%temp, %r2658}, %fd4677;
	}
	and.b32  	%r2659, %r2658, 2146435072;
	setp.ne.s32 	%p1608, %r2659, 2146435072;
	@%p1608 bra 	$L__BB1_1057;
	setp.nan.f64 	%p1609, %fd1283, %fd1283;
	@%p1609 bra 	$L__BB1_1056;
	setp.neu.f64 	%p1610, %fd1284, 0d7FF0000000000000;
	@%p1610 bra 	$L__BB1_1057;
	setp.lt.s32 	%p1611, %r313, 0;
	selp.b32 	%r2660, 0, 2146435072, %p1611;
	and.b32  	%r2661, %r313, 2147483647;
	setp.ne.s32 	%p1612, %r2661, 1071644672;
	or.b32  	%r2662, %r2660, -2147483648;
	selp.b32 	%r2663, %r2662, %r2660, %p1612;
	selp.b32 	%r2664, %r2663, %r2660, %p100;
	mov.b32 	%r2665, 0;
	mov.b64 	%fd7672, {%r2665, %r2664};
	bra.uni 	$L__BB1_1057;
$L__BB1_1056:
	add.rn.f64 	%fd7672, %fd1283, %fd1296;
$L__BB1_1057:
	ld.param.u32 	%r6273, [_Z13distributor_PdPdS_S_iii_param_5];
	selp.f64 	%fd4678, 0d3FF0000000000000, %fd7672, %p1602;
	div.rn.f64 	%fd4679, %fd1295, %fd1296;
	fma.rn.f64 	%fd7673, %fd4679, %fd4678, %fd1294;
	and.b32  	%r6488, %r6273, 2147483646;
	setp.ne.s32 	%p1614, %r6487, %r6488;
	@%p1614 bra 	$L__BB1_1043;
$L__BB1_1058:
	ld.param.u32 	%r6274, [_Z13distributor_PdPdS_S_iii_param_5];
	and.b32  	%r2666, %r6274, 1;
	setp.eq.b32 	%p1615, %r2666, 1;
	not.pred 	%p1616, %p1615;
	@%p1616 bra 	$L__BB1_1067;
	setp.neu.f64 	%p1617, %fd1283, 0d0000000000000000;
	setp.lt.s32 	%p1618, %r309, 0;
	mul.wide.u32 	%rd573, %r6488, 8;
	add.s64 	%rd574, %rd242, %rd573;
	ld.f64 	%fd1306, [%rd574];
	add.s32 	%r2667, %r6488, 1;
	cvt.rn.f64.u32 	%fd1307, %r2667;
	{
	.reg .b32 %temp; 
	mov.b64 	{%temp, %r316}, %fd1307;
	}
	shr.u32 	%r2668, %r316, 20;
	and.b32  	%r2669, %r2668, 2047;
	add.s32 	%r2670, %r2669, -1012;
	mov.b64 	%rd575, %fd1307;
	shl.b64 	%rd576, %rd575, %r2670;
	setp.eq.s64 	%p1619, %rd576, -9223372036854775808;
	{ // callseq 278, 0
	.param .b64 param0;
	st.param.f64 	[param0], %fd1284;
	.param .b64 param1;
	st.param.f64 	[param1], %fd1307;
	.param .b64 retval0;
	call.uni (retval0), 
	__internal_accurate_pow, 
	(
	param0, 
	param1
	);
	ld.param.f64 	%fd4680, [retval0];
	} // callseq 278
	and.pred  	%p101, %p1618, %p1619;
	neg.f64 	%fd4682, %fd4680;
	selp.f64 	%fd7676, %fd4682, %fd4680, %p101;
	@%p1617 bra 	$L__BB1_1061;
	selp.b32 	%r2671, %r309, 0, %p1619;
	setp.lt.s32 	%p1621, %r316, 0;
	or.b32  	%r2672, %r2671, 2146435072;
	selp.b32 	%r2673, %r2672, %r2671, %p1621;
	mov.b32 	%r2674, 0;
	mov.b64 	%fd7676, {%r2674, %r2673};
$L__BB1_1061:
	add.f64 	%fd4683, %fd1283, %fd1307;
	{
	.reg .b32 %temp; 
	mov.b64 	{%temp, %r2675}, %fd4683;
	}
	and.b32  	%r2676, %r2675, 2146435072;
	setp.ne.s32 	%p1622, %r2676, 2146435072;
	@%p1622 bra 	$L__BB1_1066;
	setp.nan.f64 	%p1623, %fd1283, %fd1283;
	@%p1623 bra 	$L__BB1_1065;
	setp.neu.f64 	%p1624, %fd1284, 0d7FF0000000000000;
	@%p1624 bra 	$L__BB1_1066;
	setp.lt.s32 	%p1625, %r316, 0;
	selp.b32 	%r2677, 0, 2146435072, %p1625;
	and.b32  	%r2678, %r316, 2147483647;
	setp.ne.s32 	%p1626, %r2678, 1071644672;
	or.b32  	%r2679, %r2677, -2147483648;
	selp.b32 	%r2680, %r2679, %r2677, %p1626;
	selp.b32 	%r2681, %r2680, %r2677, %p101;
	mov.b32 	%r2682, 0;
	mov.b64 	%fd7676, {%r2682, %r2681};
	bra.uni 	$L__BB1_1066;
$L__BB1_1065:
	add.rn.f64 	%fd7676, %fd1283, %fd1307;
$L__BB1_1066:
	setp.eq.f64 	%p1627, %fd1283, 0d3FF0000000000000;
	selp.f64 	%fd4684, 0d3FF0000000000000, %fd7676, %p1627;
	div.rn.f64 	%fd4685, %fd1306, %fd1307;
	fma.rn.f64 	%fd7673, %fd4685, %fd4684, %fd7673;
$L__BB1_1067:
	add.f64 	%fd7678, %fd255, %fd7673;
$L__BB1_1068:
	ld.param.u32 	%r6278, [_Z13distributor_PdPdS_S_iii_param_5];
	add.s32 	%r317, %r6278, -1;
	setp.geu.f64 	%p1666, %fd7380, %fd257;
	sub.f64 	%fd1319, %fd1246, %fd7678;
	@%p1666 bra 	$L__BB1_1097;
	ld.param.u32 	%r6282, [_Z13distributor_PdPdS_S_iii_param_5];
	setp.lt.s32 	%p1705, %r6282, 1;
	sub.f64 	%fd1320, %fd257, %fd7380;
	mov.f64 	%fd7684, 0d0000000000000000;
	@%p1705 bra 	$L__BB1_1096;
	setp.eq.s32 	%p1706, %r317, 0;
	{
	.reg .b32 %temp; 
	mov.b64 	{%temp, %r318}, %fd1320;
	}
	abs.f64 	%fd1321, %fd1320;
	mov.f64 	%fd7684, 0d0000000000000000;
	mov.b32 	%r6490, 0;
	@%p1706 bra 	$L__BB1_1087;
	mov.f64 	%fd7684, 0d0000000000000000;
	mov.b32 	%r6489, 0;
$L__BB1_1072:
	setp.neu.f64 	%p1707, %fd1320, 0d0000000000000000;
	setp.lt.s32 	%p1708, %r318, 0;
	mul.wide.u32 	%rd601, %r6489, 8;
	add.s64 	%rd602, %rd242, %rd601;
	ld.f64 	%fd1323, [%rd602];
	add.s32 	%r2785, %r6489, 1;
	cvt.rn.f64.u32 	%fd1324, %r2785;
	{
	.reg .b32 %temp; 
	mov.b64 	{%temp, %r320}, %fd1324;
	}
	shr.u32 	%r2786, %r320, 20;
	and.b32  	%r2787, %r2786, 2047;
	add.s32 	%r2788, %r2787, -1012;
	mov.b64 	%rd603, %fd1324;
	shl.b64 	%rd604, %rd603, %r2788;
	setp.eq.s64 	%p1709, %rd604, -9223372036854775808;
	{ // callseq 285, 0
	.param .b64 param0;
	st.param.f64 	[param0], %fd1321;
	.param .b64 param1;
	st.param.f64 	[param1], %fd1324;
	.param .b64 retval0;
	call.uni (retval0), 
	__internal_accurate_pow, 
	(
	param0, 
	param1
	);
	ld.param.f64 	%fd4734, [retval0];
	} // callseq 285
	and.pred  	%p102, %p1708, %p1709;
	neg.f64 	%fd4736, %fd4734;
	selp.f64 	%fd7681, %fd4736, %fd4734, %p102;
	@%p1707 bra 	$L__BB1_1074;
	selp.b32 	%r2789, %r318, 0, %p1709;
	setp.lt.s32 	%p1711, %r320, 0;
	or.b32  	%r2790, %r2789, 2146435072;
	selp.b32 	%r2791, %r2790, %r2789, %p1711;
	mov.b32 	%r2792, 0;
	mov.b64 	%fd7681, {%r2792, %r2791};
$L__BB1_1074:
	add.f64 	%fd4737, %fd1320, %fd1324;
	{
	.reg .b32 %temp; 
	mov.b64 	{%temp, %r2793}, %fd4737;
	}
	and.b32  	%r2794, %r2793, 2146435072;
	setp.ne.s32 	%p1712, %r2794, 2146435072;
	@%p1712 bra 	$L__BB1_1079;
	setp.num.f64 	%p1713, %fd1320, %fd1320;
	@%p1713 bra 	$L__BB1_1077;
	add.rn.f64 	%fd7681, %fd1320, %fd1324;
	bra.uni 	$L__BB1_1079;
$L__BB1_1077:
	setp.neu.f64 	%p1714, %fd1321, 0d7FF0000000000000;
	@%p1714 bra 	$L__BB1_1079;
	setp.lt.s32 	%p1715, %r320, 0;
	selp.b32 	%r2795, 0, 2146435072, %p1715;
	and.b32  	%r2796, %r320, 2147483647;
	setp.ne.s32 	%p1716, %r2796, 1071644672;
	or.b32  	%r2797, %r2795, -2147483648;
	selp.b32 	%r2798, %r2797, %r2795, %p1716;
	selp.b32 	%r2799, %r2798, %r2795, %p102;
	mov.b32 	%r2800, 0;
	mov.b64 	%fd7681, {%r2800, %r2799};
$L__BB1_1079:
	setp.eq.f64 	%p1717, %fd1320, 0d3FF0000000000000;
	selp.f64 	%fd4738, 0d3FF0000000000000, %fd7681, %p1717;
	div.rn.f64 	%fd4739, %fd1323, %fd1324;
	fma.rn.f64 	%fd1331, %fd4739, %fd4738, %fd7684;
	ld.f64 	%fd1332, [%rd602+8];
	add.s32 	%r6489, %r6489, 2;
	cvt.rn.f64.u32 	%fd1333, %r6489;
	{
	.reg .b32 %temp; 
	mov.b64 	{%temp, %r322}, %fd1333;
	}
	shr.u32 	%r2801, %r322, 20;
	and.b32  	%r2802, %r2801, 2047;
	add.s32 	%r2803, %r2802, -1012;
	mov.b64 	%rd607, %fd1333;
	shl.b64 	%rd608, %rd607, %r2803;
	setp.eq.s64 	%p1720, %rd608, -9223372036854775808;
	{ // callseq 286, 0
	.param .b64 param0;
	st.param.f64 	[param0], %fd1321;
	.param .b64 param1;
	st.param.f64 	[param1], %fd1333;
	.param .b64 retval0;
	call.uni (retval0), 
	__internal_accurate_pow, 
	(
	param0, 
	param1
	);
	ld.param.f64 	%fd4740, [retval0];
	} // callseq 286
	and.pred  	%p103, %p1708, %p1720;
	neg.f64 	%fd4742, %fd4740;
	selp.f64 	%fd7683, %fd4742, %fd4740, %p103;
	@%p1707 bra 	$L__BB1_1081;
	selp.b32 	%r2804, %r318, 0, %p1720;
	setp.lt.s32 	%p1722, %r322, 0;
	or.b32  	%r2805, %r2804, 2146435072;
	selp.b32 	%r2806, %r2805, %r2804, %p1722;
	mov.b32 	%r2807, 0;
	mov.b64 	%fd7683, {%r2807, %r2806};
$L__BB1_1081:
	add.f64 	%fd4743, %fd1320, %fd1333;
	{
	.reg .b32 %temp; 
	mov.b64 	{%temp, %r2808}, %fd4743;
	}
	and.b32  	%r2809, %r2808, 2146435072;
	setp.ne.s32 	%p1723, %r2809, 2146435072;
	@%p1723 bra 	$L__BB1_1086;
	setp.nan.f64 	%p1724, %fd1320, %fd1320;
	@%p1724 bra 	$L__BB1_1085;
	setp.neu.f64 	%p1725, %fd1321, 0d7FF0000000000000;
	@%p1725 bra 	$L__BB1_1086;
	setp.lt.s32 	%p1726, %r322, 0;
	selp.b32 	%r2810, 0, 2146435072, %p1726;
	and.b32  	%r2811, %r322, 2147483647;
	setp.ne.s32 	%p1727, %r2811, 1071644672;
	or.b32  	%r2812, %r2810, -2147483648;
	selp.b32 	%r2813, %r2812, %r2810, %p1727;
	selp.b32 	%r2814, %r2813, %r2810, %p103;
	mov.b32 	%r2815, 0;
	mov.b64 	%fd7683, {%r2815, %r2814};
	bra.uni 	$L__BB1_1086;
$L__BB1_1085:
	add.rn.f64 	%fd7683, %fd1320, %fd1333;
$L__BB1_1086:
	ld.param.u32 	%r6283, [_Z13distributor_PdPdS_S_iii_param_5];
	selp.f64 	%fd4744, 0d3FF0000000000000, %fd7683, %p1717;
	div.rn.f64 	%fd4745, %fd1332, %fd1333;
	fma.rn.f64 	%fd7684, %fd4745, %fd4744, %fd1331;
	and.b32  	%r6490, %r6283, 2147483646;
	setp.ne.s32 	%p1729, %r6489, %r6490;
	@%p1729 bra 	$L__BB1_1072;
$L__BB1_1087:
	ld.param.u32 	%r6284, [_Z13distributor_PdPdS_S_iii_param_5];
	and.b32  	%r2816, %r6284, 1;
	setp.eq.b32 	%p1730, %r2816, 1;
	not.pred 	%p1731, %p1730;
	@%p1731 bra 	$L__BB1_1096;
	setp.neu.f64 	%p1732, %fd1320, 0d0000000000000000;
	setp.lt.s32 	%p1733, %r318, 0;
	mul.wide.u32 	%rd609, %r6490, 8;
	add.s64 	%rd610, %rd242, %rd609;
	ld.f64 	%fd1343, [%rd610];
	add.s32 	%r2817, %r6490, 1;
	cvt.rn.f64.u32 	%fd1344, %r2817;
	{
	.reg .b32 %temp; 
	mov.b64 	{%temp, %r325}, %fd1344;
	}
	shr.u32 	%r2818, %r325, 20;
	and.b32  	%r2819, %r2818, 2047;
	add.s32 	%r2820, %r2819, -1012;
	mov.b64 	%rd611, %fd1344;
	shl.b64 	%rd612, %rd611, %r2820;
	setp.eq.s64 	%p1734, %rd612, -9223372036854775808;
	{ // callseq 287, 0
	.param .b64 param0;
	st.param.f64 	[param0], %fd1321;
	.param .b64 param1;
	st.param.f64 	[param1], %fd1344;
	.param .b64 retval0;
	call.uni (retval0), 
	__internal_accurate_pow, 
	(
	param0, 
	param1
	);
	ld.param.f64 	%fd4746, [retval0];
	} // callseq 287
	and.pred  	%p104, %p1733, %p1734;
	neg.f64 	%fd4748, %fd4746;
	selp.f64 	%fd7687, %fd4748, %fd4746, %p104;
	@%p1732 bra 	$L__BB1_1090;
	selp.b32 	%r2821, %r318, 0, %p1734;
	setp.lt.s32 	%p1736, %r325, 0;
	or.b32  	%r2822, %r2821, 2146435072;
	selp.b32 	%r2823, %r2822, %r2821, %p1736;
	mov.b32 	%r2824, 0;
	mov.b64 	%fd7687, {%r2824, %r2823};
$L__BB1_1090:
	add.f64 	%fd4749, %fd1320, %fd1344;
	{
	.reg .b32 %temp; 
	mov.b64 	{%temp, %r2825}, %fd4749;
	}
	and.b32  	%r2826, %r2825, 2146435072;
	setp.ne.s32 	%p1737, %r2826, 2146435072;
	@%p1737 bra 	$L__BB1_1095;
	setp.nan.f64 	%p1738, %fd1320, %fd1320;
	@%p1738 bra 	$L__BB1_1094;
	setp.neu.f64 	%p1739, %fd1321, 0d7FF0000000000000;
	@%p1739 bra 	$L__BB1_1095;
	setp.lt.s32 	%p1740, %r325, 0;
	selp.b32 	%r2827, 0, 2146435072, %p1740;
	and.b32  	%r2828, %r325, 2147483647;
	setp.ne.s32 	%p1741, %r2828, 1071644672;
	or.b32  	%r2829, %r2827, -2147483648;
	selp.b32 	%r2830, %r2829, %r2827, %p1741;
	selp.b32 	%r2831, %r2830, %r2827, %p104;
	mov.b32 	%r2832, 0;
	mov.b64 	%fd7687, {%r2832, %r2831};
	bra.uni 	$L__BB1_1095;
$L__BB1_1094:
	add.rn.f64 	%fd7687, %fd1320, %fd1344;
$L__BB1_1095:
	setp.eq.f64 	%p1742, %fd1320, 0d3FF0000000000000;
	selp.f64 	%fd4750, 0d3FF0000000000000, %fd7687, %p1742;
	div.rn.f64 	%fd4751, %fd1343, %fd1344;
	fma.rn.f64 	%fd7684, %fd4751, %fd4750, %fd7684;
$L__BB1_1096:
	ld.param.f64 	%fd7267, [_Z13distributor_PdPdS_S_iii_param_0];
	mul.f64 	%fd4752, %fd7267, 0d3FE0000000000000;
	sub.f64 	%fd7699, %fd4752, %fd7684;
	bra.uni 	$L__BB1_1125;
$L__BB1_1097:
	ld.param.u32 	%r6279, [_Z13distributor_PdPdS_S_iii_param_5];
	setp.lt.s32 	%p1667, %r6279, 1;
	sub.f64 	%fd1354, %fd7380, %fd257;
	mov.f64 	%fd7694, 0d0000000000000000;
	@%p1667 bra 	$L__BB1_1124;
	setp.eq.s32 	%p1668, %r317, 0;
	{
	.reg .b32 %temp; 
	mov.b64 	{%temp, %r326}, %fd1354;
	}
	abs.f64 	%fd1355, %fd1354;
	mov.f64 	%fd7694, 0d0000000000000000;
	mov.b32 	%r6492, 0;
	@%p1668 bra 	$L__BB1_1115;
	mov.f64 	%fd7694, 0d0000000000000000;
	mov.b32 	%r6491, 0;
$L__BB1_1100:
	setp.neu.f64 	%p1669, %fd1354, 0d0000000000000000;
	setp.lt.s32 	%p1670, %r326, 0;
	mul.wide.u32 	%rd589, %r6491, 8;
	add.s64 	%rd590, %rd242, %rd589;
	ld.f64 	%fd1357, [%rd590];
	add.s32 	%r2735, %r6491, 1;
	cvt.rn.f64.u32 	%fd1358, %r2735;
	{
	.reg .b32 %temp; 
	mov.b64 	{%temp, %r328}, %fd1358;
	}
	shr.u32 	%r2736, %r328, 20;
	and.b32  	%r2737, %r2736, 2047;
	add.s32 	%r2738, %r2737, -1012;
	mov.b64 	%rd591, %fd1358;
	shl.b64 	%rd592, %rd591, %r2738;
	setp.eq.s64 	%p1671, %rd592, -9223372036854775808;
	{ // callseq 282, 0
	.param .b64 param0;
	st.param.f64 	[param0], %fd1355;
	.param .b64 param1;
	st.param.f64 	[param1], %fd1358;
	.param .b64 retval0;
	call.uni (retval0), 
	__internal_accurate_pow, 
	(
	param0, 
	param1
	);
	ld.param.f64 	%fd4712, [retval0];
	} // callseq 282
	and.pred  	%p105, %p1670, %p1671;
	neg.f64 	%fd4714, %fd4712;
	selp.f64 	%fd7691, %fd4714, %fd4712, %p105;
	@%p1669 bra 	$L__BB1_1102;
	selp.b32 	%r2739, %r326, 0, %p1671;
	setp.lt.s32 	%p1673, %r328, 0;
	or.b32  	%r2740, %r2739, 2146435072;
	selp.b32 	%r2741, %r2740, %r2739, %p1673;
	mov.b32 	%r2742, 0;
	mov.b64 	%fd7691, {%r2742, %r2741};
$L__BB1_1102:
	add.f64 	%fd4715, %fd1354, %fd1358;
	{
	.reg .b32 %temp; 
	mov.b64 	{%temp, %r2743}, %fd4715;
	}
	and.b32  	%r2744, %r2743, 2146435072;
	setp.ne.s32 	%p1674, %r2744, 2146435072;
	@%p1674 bra 	$L__BB1_1107;
	setp.num.f64 	%p1675, %fd1354, %fd1354;
	@%p1675 bra 	$L__BB1_1105;
	add.rn.f64 	%fd7691, %fd1354, %fd1358;
	bra.uni 	$L__BB1_1107;
$L__BB1_1105:
	setp.neu.f64 	%p1676, %fd1355, 0d7FF0000000000000;
	@%p1676 bra 	$L__BB1_1107;
	setp.lt.s32 	%p1677, %r328, 0;
	selp.b32 	%r2745, 0, 2146435072, %p1677;
	and.b32  	%r2746, %r328, 2147483647;
	setp.ne.s32 	%p1678, %r2746, 1071644672;
	or.b32  	%r2747, %r2745, -2147483648;
	selp.b32 	%r2748, %r2747, %r2745, %p1678;
	selp.b32 	%r2749, %r2748, %r2745, %p105;
	mov.b32 	%r2750, 0;
	mov.b64 	%fd7691, {%r2750, %r2749};
$L__BB1_1107:
	setp.eq.f64 	%p1679, %fd1354, 0d3FF0000000000000;
	selp.f64 	%fd4716, 0d3FF0000000000000, %fd7691, %p1679;
	div.rn.f64 	%fd4717, %fd1357, %fd1358;
	fma.rn.f64 	%fd1365, %fd4717, %fd4716, %fd7694;
	ld.f64 	%fd1366, [%rd590+8];
	add.s32 	%r6491, %r6491, 2;
	cvt.rn.f64.u32 	%fd1367, %r6491;
	{
	.reg .b32 %temp; 
	mov.b64 	{%temp, %r330}, %fd1367;
	}
	shr.u32 	%r2751, %r330, 20;
	and.b32  	%r2752, %r2751, 2047;
	add.s32 	%r2753, %r2752, -1012;
	mov.b64 	%rd595, %fd1367;
	shl.b64 	%rd596, %rd595, %r2753;
	setp.eq.s64 	%p1682, %rd596, -9223372036854775808;
	{ // callseq 283, 0
	.param .b64 param0;
	st.param.f64 	[param0], %fd1355;
	.param .b64 param1;
	st.param.f64 	[param1], %fd1367;
	.param .b64 retval0;
	call.uni (retval0), 
	__internal_accurate_pow, 
	(
	param0, 
	param1
	);
	ld.param.f64 	%fd4718, [retval0];
	} // callseq 283
	and.pred  	%p106, %p1670, %p1682;
	neg.f64 	%fd4720, %fd4718;
	selp.f64 	%fd7693, %fd4720, %fd4718, %p106;
	@%p1669 bra 	$L__BB1_1109;
	selp.b32 	%r2754, %r326, 0, %p1682;
	setp.lt.s32 	%p1684, %r330, 0;
	or.b32  	%r2755, %r2754, 2146435072;
	selp.b32 	%r2756, %r2755, %r2754, %p1684;
	mov.b32 	%r2757, 0;
	mov.b64 	%fd7693, {%r2757, %r2756};
$L__BB1_1109:
	add.f64 	%fd4721, %fd1354, %fd1367;
	{
	.reg .b32 %temp; 
	mov.b64 	{%temp, %r2758}, %fd4721;
	}
	and.b32  	%r2759, %r2758, 2146435072;
	setp.ne.s32 	%p1685, %r2759, 2146435072;
	@%p1685 bra 	$L__BB1_1114;
	setp.nan.f64 	%p1686, %fd1354, %fd1354;
	@%p1686 bra 	$L__BB1_1113;
	setp.neu.f64 	%p1687, %fd1355, 0d7FF0000000000000;
	@%p1687 bra 	$L__BB1_1114;
	setp.lt.s32 	%p1688, %r330, 0;
	selp.b32 	%r2760, 0, 2146435072, %p1688;
	and.b32  	%r2761, %r330, 2147483647;
	setp.ne.s32 	%p1689, %r2761, 1071644672;
	or.b32  	%r2762, %r2760, -2147483648;
	selp.b32 	%r2763, %r2762, %r2760, %p1689;
	selp.b32 	%r2764, %r2763, %r2760, %p106;
	mov.b32 	%r2765, 0;
	mov.b64 	%fd7693, {%r2765, %r2764};
	bra.uni 	$L__BB1_1114;
$L__BB1_1113:
	add.rn.f64 	%fd7693, %fd1354, %fd1367;
$L__BB1_1114:
	ld.param.u32 	%r6280, [_Z13distributor_PdPdS_S_iii_param_5];
	selp.f64 	%fd4722, 0d3FF0000000000000, %fd7693, %p1679;
	div.rn.f64 	%fd4723, %fd1366, %fd1367;
	fma.rn.f64 	%fd7694, %fd4723, %fd4722, %fd1365;
	and.b32  	%r6492, %r6280, 2147483646;
	setp.ne.s32 	%p1691, %r6491, %r6492;
	@%p1691 bra 	$L__BB1_1100;
$L__BB1_1115:
	ld.param.u32 	%r6281, [_Z13distributor_PdPdS_S_iii_param_5];
	and.b32  	%r2766, %r6281, 1;
	setp.eq.b32 	%p1692, %r2766, 1;
	not.pred 	%p1693, %p1692;
	@%p1693 bra 	$L__BB1_1124;
	setp.neu.f64 	%p1694, %fd1354, 0d0000000000000000;
	setp.lt.s32 	%p1695, %r326, 0;
	mul.wide.u32 	%rd597, %r6492, 8;
	add.s64 	%rd598, %rd242, %rd597;
	ld.f64 	%fd1377, [%rd598];
	add.s32 	%r2767, %r6492, 1;
	cvt.rn.f64.u32 	%fd1378, %r2767;
	{
	.reg .b32 %temp; 
	mov.b64 	{%temp, %r333}, %fd1378;
	}
	shr.u32 	%r2768, %r333, 20;
	and.b32  	%r2769, %r2768, 2047;
	add.s32 	%r2770, %r2769, -1012;
	mov.b64 	%rd599, %fd1378;
	shl.b64 	%rd600, %rd599, %r2770;
	setp.eq.s64 	%p1696, %rd600, -9223372036854775808;
	{ // callseq 284, 0
	.param .b64 param0;
	st.param.f64 	[param0], %fd1355;
	.param .b64 param1;
	st.param.f64 	[param1], %fd1378;
	.param .b64 retval0;
	call.uni (retval0), 
	__internal_accurate_pow, 
	(
	param0, 
	param1
	);
	ld.param.f64 	%fd4724, [retval0];
	} // callseq 284
	and.pred  	%p107, %p1695, %p1696;
	neg.f64 	%fd4726, %fd4724;
	selp.f64 	%fd7697, %fd4726, %fd4724, %p107;
	@%p1694 bra 	$L__BB1_1118;
	selp.b32 	%r2771, %r326, 0, %p1696;
	setp.lt.s32 	%p1698, %r333, 0;
	or.b32  	%r2772, %r2771, 2146435072;
	selp.b32 	%r2773, %r2772, %r2771, %p1698;
	mov.b32 	%r2774, 0;
	mov.b64 	%fd7697, {%r2774, %r2773};
$L__BB1_1118:
	add.f64 	%fd4727, %fd1354, %fd1378;
	{
	.reg .b32 %temp; 
	mov.b64 	{%temp, %r2775}, %fd4727;
	}
	and.b32  	%r2776, %r2775, 2146435072;
	setp.ne.s32 	%p1699, %r2776, 2146435072;
	@%p1699 bra 	$L__BB1_1123;
	setp.nan.f64 	%p1700, %fd1354, %fd1354;
	@%p1700 bra 	$L__BB1_1122;
	setp.neu.f64 	%p1701, %fd1355, 0d7FF0000000000000;
	@%p1701 bra 	$L__BB1_1123;
	setp.lt.s32 	%p1702, %r333, 0;
	selp.b32 	%r2777, 0, 2146435072, %p1702;
	and.b32  	%r2778, %r333, 2147483647;
	setp.ne.s32 	%p1703, %r2778, 1071644672;
	or.b32  	%r2779, %r2777, -2147483648;
	selp.b32 	%r2780, %r2779, %r2777, %p1703;
	selp.b32 	%r2781, %r2780, %r2777, %p107;
	mov.b32 	%r2782, 0;
	mov.b64 	%fd7697, {%r2782, %r2781};
	bra.uni 	$L__BB1_1123;
$L__BB1_1122:
	add.rn.f64 	%fd7697, %fd1354, %fd1378;
$L__BB1_1123:
	setp.eq.f64 	%p1704, %fd1354, 0d3FF0000000000000;
	selp.f64 	%fd4728, 0d3FF0000000000000, %fd7697, %p1704;
	div.rn.f64 	%fd4729, %fd1377, %fd1378;
	fma.rn.f64 	%fd7694, %fd4729, %fd4728, %fd7694;
$L__BB1_1124:
	ld.param.f64 	%fd7266, [_Z13distributor_PdPdS_S_iii_param_0];
	fma.rn.f64 	%fd7699, %fd7266, 0d3FE0000000000000, %fd7694;
$L__BB1_1125:
	setp.lt.s32 	%p1743, %r75, 0;
	selp.b32 	%r334, 0, 2146435072, %p1743;
	setp.eq.s32 	%p1744, %r109, 1062207488;
	sub.f64 	%fd1389, %fd1246, %fd7699;
	{
	.reg .b32 %temp; 
	mov.b64 	{%temp, %r335}, %fd1389;
	}
	abs.f64 	%fd1390, %fd1389;
	{ // callseq 288, 0
	.param .b64 param0;
	st.param.f64 	[param0], %fd1390;
	.param .b64 param1;
	st.param.f64 	[param1], 0d4000000000000000;
	.param .b64 retval0;
	call.uni (retval0), 
	__internal_accurate_pow, 
	(
	param0, 
	param1
	);
	ld.param.f64 	%fd4753, [retval0];
	} // callseq 288
	setp.lt.s32 	%p1745, %r335, 0;
	neg.f64 	%fd4755, %fd4753;
	selp.f64 	%fd4756, %fd4755, %fd4753, %p1744;
	selp.f64 	%fd4757, %fd4756, %fd4753, %p1745;
	setp.eq.f64 	%p1746, %fd1389, 0d0000000000000000;
	selp.b32 	%r2834, %r335, 0, %p1744;
	or.b32  	%r2835, %r2834, 2146435072;
	selp.b32 	%r2836, %r2835, %r2834, %p1743;
	mov.b32 	%r2837, 0;
	mov.b64 	%fd4758, {%r2837, %r2836};
	selp.f64 	%fd7700, %fd4758, %fd4757, %p1746;
	add.f64 	%fd4759, %fd1389, 0d4000000000000000;
	{
	.reg .b32 %temp; 
	mov.b64 	{%temp, %r2838}, %fd4759;
	}
	and.b32  	%r2839, %r2838, 2146435072;
	setp.ne.s32 	%p1747, %r2839, 2146435072;
	@%p1747 bra 	$L__BB1_1130;
	setp.num.f64 	%p1748, %fd1389, %fd1389;
	@%p1748 bra 	$L__BB1_1128;
	mov.f64 	%fd4760, 0d4000000000000000;
	add.rn.f64 	%fd7700, %fd1389, %fd4760;
	bra.uni 	$L__BB1_1130;
$L__BB1_1128:
	setp.neu.f64 	%p1749, %fd1390, 0d7FF0000000000000;
	@%p1749 bra 	$L__BB1_1130;
	setp.lt.s32 	%p1750, %r335, 0;
	or.b32  	%r2840, %r334, -2147483648;
	selp.b32 	%r2841, %r2840, %r334, %p23;
	selp.b32 	%r2842, %r2841, %r334, %p1750;
	mov.b32 	%r2843, 0;
	mov.b64 	%fd7700, {%r2843, %r2842};
$L__BB1_1130:
	setp.lt.s32 	%p1751, %r75, 0;
	setp.eq.s32 	%p1752, %r109, 1062207488;
	setp.eq.f64 	%p1753, %fd1389, 0d3FF0000000000000;
	selp.f64 	%fd1395, 0d3FF0000000000000, %fd7700, %p1753;
	{
	.reg .b32 %temp; 
	mov.b64 	{%temp, %r336}, %fd1247;
	}
	abs.f64 	%fd1396, %fd1247;
	{ // callseq 289, 0
	.param .b64 param0;
	st.param.f64 	[param0], %fd1396;
	.param .b64 param1;
	st.param.f64 	[param1], 0d4000000000000000;
	.param .b64 retval0;
	call.uni (retval0), 
	__internal_accurate_pow, 
	(
	param0, 
	param1
	);
	ld.param.f64 	%fd4761, [retval0];
	} // callseq 289
	setp.lt.s32 	%p1754, %r336, 0;
	neg.f64 	%fd4763, %fd4761;
	selp.f64 	%fd4764, %fd4763, %fd4761, %p1752;
	selp.f64 	%fd4765, %fd4764, %fd4761, %p1754;
	setp.eq.f64 	%p1755, %fd1247, 0d0000000000000000;
	selp.b32 	%r2845, %r336, 0, %p1752;
	or.b32  	%r2846, %r2845, 2146435072;
	selp.b32 	%r2847, %r2846, %r2845, %p1751;
	mov.b32 	%r2848, 0;
	mov.b64 	%fd4766, {%r2848, %r2847};
	selp.f64 	%fd7725, %fd4766, %fd4765, %p1755;
	add.f64 	%fd4767, %fd1247, 0d4000000000000000;
	{
	.reg .b32 %temp; 
	mov.b64 	{%temp, %r2849}, %fd4767;
	}
	and.b32  	%r337, %r2849, 2146435072;
	setp.ne.s32 	%p1756, %r337, 2146435072;
	mov.f64 	%fd7701, %fd7725;
	@%p1756 bra 	$L__BB1_1135;
	setp.num.f64 	%p1757, %fd1247, %fd1247;
	@%p1757 bra 	$L__BB1_1133;
	mov.f64 	%fd4768, 0d4000000000000000;
	add.rn.f64 	%fd7701, %fd1247, %fd4768;
	bra.uni 	$L__BB1_1135;
$L__BB1_1133:
	setp.neu.f64 	%p1758, %fd1396, 0d7FF0000000000000;
	mov.f64 	%fd7701, %fd7725;
	@%p1758 bra 	$L__BB1_1135;
	or.b32  	%r2850, %r334, -2147483648;
	selp.b32 	%r2851, %r2850, %r334, %p23;
	selp.b32 	%r2852, %r2851, %r334, %p1754;
	mov.b32 	%r2853, 0;
	mov.b64 	%fd7701, {%r2853, %r2852};
$L__BB1_1135:
	setp.eq.f64 	%p1760, %fd1247, 0d3FF0000000000000;
	selp.f64 	%fd4769, 0d3FF0000000000000, %fd7701, %p1760;
	add.f64 	%fd1401, %fd1395, %fd4769;
	neg.f64 	%fd4770, %fd1401;
	fma.rn.f64 	%fd4771, %fd1401, 0dBFF71547652B82FE, 0d4338000000000000;
	{
	.reg .b32 %temp; 
	mov.b64 	{%r338, %temp}, %fd4771;
	}
	mov.f64 	%fd4772, 0dC338000000000000;
	add.rn.f64 	%fd4773, %fd4771, %fd4772;
	fma.rn.f64 	%fd4774, %fd4773, 0dBFE62E42FEFA39EF, %fd4770;
	fma.rn.f64 	%fd4775, %fd4773, 0dBC7ABC9E3B39803F, %fd4774;
	fma.rn.f64 	%fd4776, %fd4775, 0d3E5ADE1569CE2BDF, 0d3E928AF3FCA213EA;
	fma.rn.f64 	%fd4777, %fd4776, %fd4775, 0d3EC71DEE62401315;
	fma.rn.f64 	%fd4778, %fd4777, %fd4775, 0d3EFA01997C89EB71;
	fma.rn.f64 	%fd4779, %fd4778, %fd4775, 0d3F2A01A014761F65;
	fma.rn.f64 	%fd4780, %fd4779, %fd4775, 0d3F56C16C1852B7AF;
	fma.rn.f64 	%fd4781, %fd4780, %fd4775, 0d3F81111111122322;
	fma.rn.f64 	%fd4782, %fd4781, %fd4775, 0d3FA55555555502A1;
	fma.rn.f64 	%fd4783, %fd4782, %fd4775, 0d3FC5555555555511;
	fma.rn.f64 	%fd4784, %fd4783, %fd4775, 0d3FE000000000000B;
	fma.rn.f64 	%fd4785, %fd4784, %fd4775, 0d3FF0000000000000;
	fma.rn.f64 	%fd4786, %fd4785, %fd4775, 0d3FF0000000000000;
	{
	.reg .b32 %temp; 
	mov.b64 	{%r339, %temp}, %fd4786;
	}
	{
	.reg .b32 %temp; 
	mov.b64 	{%temp, %r340}, %fd4786;
	}
	shl.b32 	%r2854, %r338, 20;
	add.s32 	%r2855, %r2854, %r340;
	mov.b64 	%fd7702, {%r339, %r2855};
	{
	.reg .b32 %temp; 
	mov.b64 	{%temp, %r2856}, %fd4770;
	}
	mov.b32 	%f39, %r2856;
	abs.f32 	%f9, %f39;
	setp.lt.f32 	%p1761, %f9, 0f4086232B;
	@%p1761 bra 	$L__BB1_1138;
	setp.gt.f64 	%p1762, %fd1401, 0d0000000000000000;
	mov.f64 	%fd4787, 0d7FF0000000000000;
	sub.f64 	%fd4788, %fd4787, %fd1401;
	selp.f64 	%fd7702, 0d0000000000000000, %fd4788, %p1762;
	setp.geu.f32 	%p1763, %f9, 0f40874800;
	@%p1763 bra 	$L__BB1_1138;
	shr.u32 	%r2857, %r338, 31;
	add.s32 	%r2858, %r338, %r2857;
	shr.s32 	%r2859, %r2858, 1;
	shl.b32 	%r2860, %r2859, 20;
	add.s32 	%r2861, %r340, %r2860;
	mov.b64 	%fd4789, {%r339, %r2861};
	sub.s32 	%r2862, %r338, %r2859;
	shl.b32 	%r2863, %r2862, 20;
	add.s32 	%r2864, %r2863, 1072693248;
	mov.b32 	%r2865, 0;
	mov.b64 	%fd4790, {%r2865, %r2864};
	mul.f64 	%fd7702, %fd4790, %fd4789;
$L__BB1_1138:
	ld.param.u32 	%r6285, [_Z13distributor_PdPdS_S_iii_param_5];
	add.s32 	%r341, %r6285, -1;
	setp.geu.f64 	%p1764, %fd7380, %fd257;
	mul.f64 	%fd4791, %fd1319, 0dC043BD3CC9BE45DC;
	mul.f64 	%fd1407, %fd4791, %fd7702;
	@%p1764 bra 	$L__BB1_1167;
	ld.param.u32 	%r6289, [_Z13distributor_PdPdS_S_iii_param_5];
	setp.lt.s32 	%p1803, %r6289, 1;
	sub.f64 	%fd1408, %fd257, %fd7380;
	mov.f64 	%fd7708, 0d0000000000000000;
	@%p1803 bra 	$L__BB1_1166;
	setp.eq.s32 	%p1804, %r341, 0;
	{
	.reg .b32 %temp; 
	mov.b64 	{%temp, %r342}, %fd1408;
	}
	abs.f64 	%fd1409, %fd1408;
	mov.f64 	%fd7708, 0d0000000000000000;
	mov.b32 	%r6494, 0;
	@%p1804 bra 	$L__BB1_1157;
	mov.f64 	%fd7708, 0d0000000000000000;
	mov.b32 	%r6493, 0;
$L__BB1_1142:
	sub.f64 	%fd4821, %fd257, %fd7380;
	setp.neu.f64 	%p1805, %fd4821, 0d0000000000000000;
	setp.lt.s32 	%p1806, %r342, 0;
	mul.wide.u32 	%rd634, %r6493, 8;
	add.s64 	%rd635, %rd242, %rd634;
	ld.f64 	%fd1411, [%rd635];
	add.s32 	%r2927, %r6493, 1;
	cvt.rn.f64.u32 	%fd1412, %r2927;
	{
	.reg .b32 %temp; 
	mov.b64 	{%temp, %r344}, %fd1412;
	}
	shr.u32 	%r2928, %r344, 20;
	and.b32  	%r2929, %r2928, 2047;
	add.s32 	%r2930, %r2929, -1012;
	mov.b64 	%rd636, %fd1412;
	shl.b64 	%rd637, %rd636, %r2930;
	setp.eq.s64 	%p1807, %rd637, -9223372036854775808;
	{ // callseq 293, 0
	.param .b64 param0;
	st.param.f64 	[param0], %fd1409;
	.param .b64 param1;
	st.param.f64 	[param1], %fd1412;
	.param .b64 retval0;
	call.uni (retval0), 
	__internal_accurate_pow, 
	(
	param0, 
	param1
	);
	ld.param.f64 	%fd4822, [retval0];
	} // callseq 293
	and.pred  	%p108, %p1806, %p1807;
	neg.f64 	%fd4824, %fd4822;
	selp.f64 	%fd7705, %fd4824, %fd4822, %p108;
	@%p1805 bra 	$L__BB1_1144;
	shr.u32 	%r2931, %r344, 20;
	and.b32  	%r2932, %r2931, 2047;
	add.s32 	%r2933, %r2932, -1012;
	shl.b64 	%rd640, %rd636, %r2933;
	setp.eq.s64 	%p1808, %rd640, -9223372036854775808;
	selp.b32 	%r2934, %r342, 0, %p1808;
	setp.lt.s32 	%p1809, %r344, 0;
	or.b32  	%r2935, %r2934, 2146435072;
	selp.b32 	%r2936, %r2935, %r2934, %p1809;
	mov.b32 	%r2937, 0;
	mov.b64 	%fd7705, {%r2937, %r2936};
$L__BB1_1144:
	sub.f64 	%fd1416, %fd257, %fd7380;
	add.f64 	%fd4826, %fd1416, %fd1412;
	{
	.reg .b32 %temp; 
	mov.b64 	{%temp, %r2938}, %fd4826;
	}
	and.b32  	%r2939, %r2938, 2146435072;
	setp.ne.s32 	%p1810, %r2939, 2146435072;
	@%p1810 bra 	$L__BB1_1149;
	setp.num.f64 	%p1811, %fd1416, %fd1416;
	@%p1811 bra 	$L__BB1_1147;
	add.rn.f64 	%fd7705, %fd1416, %fd1412;
	bra.uni 	$L__BB1_1149;
$L__BB1_1147:
	setp.neu.f64 	%p1812, %fd1409, 0d7FF0000000000000;
	@%p1812 bra 	$L__BB1_1149;
	setp.lt.s32 	%p1813, %r344, 0;
	selp.b32 	%r2940, 0, 2146435072, %p1813;
	and.b32  	%r2941, %r344, 2147483647;
	setp.ne.s32 	%p1814, %r2941, 1071644672;
	or.b32  	%r2942, %r2940, -2147483648;
	selp.b32 	%r2943, %r2942, %r2940, %p1814;
	selp.b32 	%r2944, %r2943, %r2940, %p108;
	mov.b32 	%r2945, 0;
	mov.b64 	%fd7705, {%r2945, %r2944};
$L__BB1_1149:
	sub.f64 	%fd4828, %fd257, %fd7380;
	setp.eq.f64 	%p1815, %fd4828, 0d3FF0000000000000;
	setp.neu.f64 	%p1816, %fd4828, 0d0000000000000000;
	selp.f64 	%fd4829, 0d3FF0000000000000, %fd7705, %p1815;
	div.rn.f64 	%fd4830, %fd1411, %fd1412;
	fma.rn.f64 	%fd1420, %fd4830, %fd4829, %fd7708;
	mul.wide.u32 	%rd641, %r6493, 8;
	add.s64 	%rd642, %rd242, %rd641;
	ld.f64 	%fd1421, [%rd642+8];
	add.s32 	%r6493, %r6493, 2;
	cvt.rn.f64.u32 	%fd1422, %r6493;
	{
	.reg .b32 %temp; 
	mov.b64 	{%temp, %r346}, %fd1422;
	}
	shr.u32 	%r2946, %r346, 20;
	and.b32  	%r2947, %r2946, 2047;
	add.s32 	%r2948, %r2947, -1012;
	mov.b64 	%rd643, %fd1422;
	shl.b64 	%rd644, %rd643, %r2948;
	setp.eq.s64 	%p1818, %rd644, -9223372036854775808;
	{ // callseq 294, 0
	.param .b64 param0;
	st.param.f64 	[param0], %fd1409;
	.param .b64 param1;
	st.param.f64 	[param1], %fd1422;
	.param .b64 retval0;
	call.uni (retval0), 
	__internal_accurate_pow, 
	(
	param0, 
	param1
	);
	ld.param.f64 	%fd4831, [retval0];
	} // callseq 294
	and.pred  	%p109, %p1806, %p1818;
	neg.f64 	%fd4833, %fd4831;
	selp.f64 	%fd7707, %fd4833, %fd4831, %p109;
	@%p1816 bra 	$L__BB1_1151;
	shr.u32 	%r2949, %r346, 20;
	and.b32  	%r2950, %r2949, 2047;
	add.s32 	%r2951, %r2950, -1012;
	shl.b64 	%rd647, %rd643, %r2951;
	setp.eq.s64 	%p1819, %rd647, -9223372036854775808;
	selp.b32 	%r2952, %r342, 0, %p1819;
	setp.lt.s32 	%p1820, %r346, 0;
	or.b32  	%r2953, %r2952, 2146435072;
	selp.b32 	%r2954, %r2953, %r2952, %p1820;
	mov.b32 	%r2955, 0;
	mov.b64 	%fd7707, {%r2955, %r2954};
$L__BB1_1151:
	sub.f64 	%fd1426, %fd257, %fd7380;
	add.f64 	%fd4835, %fd1426, %fd1422;
	{
	.reg .b32 %temp; 
	mov.b64 	{%temp, %r2956}, %fd4835;
	}
	and.b32  	%r2957, %r2956, 2146435072;
	setp.ne.s32 	%p1821, %r2957, 2146435072;
	@%p1821 bra 	$L__BB1_1156;
	setp.nan.f64 	%p1822, %fd1426, %fd1426;
	@%p1822 bra 	$L__BB1_1155;
	setp.neu.f64 	%p1823, %fd1409, 0d7FF0000000000000;
	@%p1823 bra 	$L__BB1_1156;
	setp.lt.s32 	%p1824, %r346, 0;
	selp.b32 	%r2958, 0, 2146435072, %p1824;
	and.b32  	%r2959, %r346, 2147483647;
	setp.ne.s32 	%p1825, %r2959, 1071644672;
	or.b32  	%r2960, %r2958, -2147483648;
	selp.b32 	%r2961, %r2960, %r2958, %p1825;
	selp.b32 	%r2962, %r2961, %r2958, %p109;
	mov.b32 	%r2963, 0;
	mov.b64 	%fd7707, {%r2963, %r2962};
	bra.uni 	$L__BB1_1156;
$L__BB1_1155:
	add.rn.f64 	%fd7707, %fd1426, %fd1422;
$L__BB1_1156:
	ld.param.u32 	%r6290, [_Z13distributor_PdPdS_S_iii_param_5];
	setp.eq.f64 	%p1826, %fd1426, 0d3FF0000000000000;
	selp.f64 	%fd4836, 0d3FF0000000000000, %fd7707, %p1826;
	div.rn.f64 	%fd4837, %fd1421, %fd1422;
	fma.rn.f64 	%fd7708, %fd4837, %fd4836, %fd1420;
	and.b32  	%r6494, %r6290, 2147483646;
	setp.ne.s32 	%p1827, %r6493, %r6494;
	@%p1827 bra 	$L__BB1_1142;
$L__BB1_1157:
	ld.param.u32 	%r6291, [_Z13distributor_PdPdS_S_iii_param_5];
	and.b32  	%r2964, %r6291, 1;
	setp.eq.b32 	%p1828, %r2964, 1;
	not.pred 	%p1829, %p1828;
	@%p1829 bra 	$L__BB1_1166;
	sub.f64 	%fd1433, %fd257, %fd7380;
	setp.neu.f64 	%p1830, %fd1433, 0d0000000000000000;
	setp.lt.s32 	%p1831, %r342, 0;
	mul.wide.u32 	%rd648, %r6494, 8;
	add.s64 	%rd649, %rd242, %rd648;
	ld.f64 	%fd1434, [%rd649];
	add.s32 	%r2965, %r6494, 1;
	cvt.rn.f64.u32 	%fd1435, %r2965;
	{
	.reg .b32 %temp; 
	mov.b64 	{%temp, %r349}, %fd1435;
	}
	shr.u32 	%r2966, %r349, 20;
	and.b32  	%r2967, %r2966, 2047;
	add.s32 	%r2968, %r2967, -1012;
	mov.b64 	%rd650, %fd1435;
	shl.b64 	%rd651, %rd650, %r2968;
	setp.eq.s64 	%p1832, %rd651, -9223372036854775808;
	{ // callseq 295, 0
	.param .b64 param0;
	st.param.f64 	[param0], %fd1409;
	.param .b64 param1;
	st.param.f64 	[param1], %fd1435;
	.param .b64 retval0;
	call.uni (retval0), 
	__internal_accurate_pow, 
	(
	param0, 
	param1
	);
	ld.param.f64 	%fd4839, [retval0];
	} // callseq 295
	and.pred  	%p110, %p1831, %p1832;
	neg.f64 	%fd4841, %fd4839;
	selp.f64 	%fd7711, %fd4841, %fd4839, %p110;
	@%p1830 bra 	$L__BB1_1160;
	selp.b32 	%r2972, %r342, 0, %p1832;
	setp.lt.s32 	%p1834, %r349, 0;
	or.b32  	%r2973, %r2972, 2146435072;
	selp.b32 	%r2974, %r2973, %r2972, %p1834;
	mov.b32 	%r2975, 0;
	mov.b64 	%fd7711, {%r2975, %r2974};
$L__BB1_1160:
	add.f64 	%fd4842, %fd1433, %fd1435;
	{
	.reg .b32 %temp; 
	mov.b64 	{%temp, %r2976}, %fd4842;
	}
	and.b32  	%r2977, %r2976, 2146435072;
	setp.ne.s32 	%p1835, %r2977, 2146435072;
	@%p1835 bra 	$L__BB1_1165;
	setp.nan.f64 	%p1836, %fd1433, %fd1433;
	@%p1836 bra 	$L__BB1_1164;
	setp.neu.f64 	%p1837, %fd1409, 0d7FF0000000000000;
	@%p1837 bra 	$L__BB1_1165;
	setp.lt.s32 	%p1838, %r349, 0;
	selp.b32 	%r2978, 0, 2146435072, %p1838;
	and.b32  	%r2979, %r349, 2147483647;
	setp.ne.s32 	%p1839, %r2979, 1071644672;
	or.b32  	%r2980, %r2978, -2147483648;
	selp.b32 	%r2981, %r2980, %r2978, %p1839;
	selp.b32 	%r2982, %r2981, %r2978, %p110;
	mov.b32 	%r2983, 0;
	mov.b64 	%fd7711, {%r2983, %r2982};
	bra.uni 	$L__BB1_1165;
$L__BB1_1164:
	add.rn.f64 	%fd7711, %fd1433, %fd1435;
$L__BB1_1165:
	setp.eq.f64 	%p1840, %fd1433, 0d3FF0000000000000;
	selp.f64 	%fd4843, 0d3FF0000000000000, %fd7711, %p1840;
	div.rn.f64 	%fd4844, %fd1434, %fd1435;
	fma.rn.f64 	%fd7708, %fd4844, %fd4843, %fd7708;
$L__BB1_1166:
	ld.param.f64 	%fd7269, [_Z13distributor_PdPdS_S_iii_param_0];
	mul.f64 	%fd4845, %fd7269, 0d3FE0000000000000;
	sub.f64 	%fd7723, %fd4845, %fd7708;
	bra.uni 	$L__BB1_1195;
$L__BB1_1167:
	ld.param.u32 	%r6286, [_Z13distributor_PdPdS_S_iii_param_5];
	setp.lt.s32 	%p1765, %r6286, 1;
	sub.f64 	%fd1445, %fd7380, %fd257;
	mov.f64 	%fd7718, 0d0000000000000000;
	@%p1765 bra 	$L__BB1_1194;
	setp.eq.s32 	%p1766, %r341, 0;
	{
	.reg .b32 %temp; 
	mov.b64 	{%temp, %r350}, %fd1445;
	}
	abs.f64 	%fd1446, %fd1445;
	mov.f64 	%fd7718, 0d0000000000000000;
	mov.b32 	%r6496, 0;
	@%p1766 bra 	$L__BB1_1185;
	mov.f64 	%fd7718, 0d0000000000000000;
	mov.b32 	%r6495, 0;
$L__BB1_1170:
	fma.rn.f64 	%fd4796, %fd248, 0dBFE0000000000000, %fd7380;
	setp.neu.f64 	%p1767, %fd4796, 0d0000000000000000;
	setp.lt.s32 	%p1768, %r350, 0;
	mul.wide.u32 	%rd613, %r6495, 8;
	add.s64 	%rd614, %rd242, %rd613;
	ld.f64 	%fd1448, [%rd614];
	add.s32 	%r2868, %r6495, 1;
	cvt.rn.f64.u32 	%fd1449, %r2868;
	{
	.reg .b32 %temp; 
	mov.b64 	{%temp, %r352}, %fd1449;
	}
	shr.u32 	%r2869, %r352, 20;
	and.b32  	%r2870, %r2869, 2047;
	add.s32 	%r2871, %r2870, -1012;
	mov.b64 	%rd615, %fd1449;
	shl.b64 	%rd616, %rd615, %r2871;
	setp.eq.s64 	%p1769, %rd616, -9223372036854775808;
	{ // callseq 290, 0
	.param .b64 param0;
	st.param.f64 	[param0], %fd1446;
	.param .b64 param1;
	st.param.f64 	[param1], %fd1449;
	.param .b64 retval0;
	call.uni (retval0), 
	__internal_accurate_pow, 
	(
	param0, 
	param1
	);
	ld.param.f64 	%fd4797, [retval0];
	} // callseq 290
	and.pred  	%p111, %p1768, %p1769;
	neg.f64 	%fd4799, %fd4797;
	selp.f64 	%fd7715, %fd4799, %fd4797, %p111;
	@%p1767 bra 	$L__BB1_1172;
	selp.b32 	%r2875, %r350, 0, %p1769;
	setp.lt.s32 	%p1771, %r352, 0;
	or.b32  	%r2876, %r2875, 2146435072;
	selp.b32 	%r2877, %r2876, %r2875, %p1771;
	mov.b32 	%r2878, 0;
	mov.b64 	%fd7715, {%r2878, %r2877};
$L__BB1_1172:
	add.f64 	%fd4800, %fd4796, %fd1449;
	{
	.reg .b32 %temp; 
	mov.b64 	{%temp, %r2879}, %fd4800;
	}
	and.b32  	%r2880, %r2879, 2146435072;
	setp.ne.s32 	%p1772, %r2880, 2146435072;
	@%p1772 bra 	$L__BB1_1177;
	setp.num.f64 	%p1773, %fd4796, %fd4796;
	@%p1773 bra 	$L__BB1_1175;
	add.rn.f64 	%fd7715, %fd4796, %fd1449;
	bra.uni 	$L__BB1_1177;
$L__BB1_1175:
	setp.neu.f64 	%p1774, %fd1446, 0d7FF0000000000000;
	@%p1774 bra 	$L__BB1_1177;
	setp.lt.s32 	%p1775, %r352, 0;
	selp.b32 	%r2881, 0, 2146435072, %p1775;
	and.b32  	%r2882, %r352, 2147483647;
	setp.ne.s32 	%p1776, %r2882, 1071644672;
	or.b32  	%r2883, %r2881, -2147483648;
	selp.b32 	%r2884, %r2883, %r2881, %p1776;
	selp.b32 	%r2885, %r2884, %r2881, %p111;
	mov.b32 	%r2886, 0;
	mov.b64 	%fd7715, {%r2886, %r2885};
$L__BB1_1177:
	setp.eq.f64 	%p1777, %fd4796, 0d3FF0000000000000;
	selp.f64 	%fd4802, 0d3FF0000000000000, %fd7715, %p1777;
	div.rn.f64 	%fd4803, %fd1448, %fd1449;
	fma.rn.f64 	%fd1457, %fd4803, %fd4802, %fd7718;
	mul.wide.u32 	%rd620, %r6495, 8;
	add.s64 	%rd621, %rd242, %rd620;
	ld.f64 	%fd1458, [%rd621+8];
	add.s32 	%r6495, %r6495, 2;
	cvt.rn.f64.u32 	%fd1459, %r6495;
	{
	.reg .b32 %temp; 
	mov.b64 	{%temp, %r354}, %fd1459;
	}
	shr.u32 	%r2887, %r354, 20;
	and.b32  	%r2888, %r2887, 2047;
	add.s32 	%r2889, %r2888, -1012;
	mov.b64 	%rd622, %fd1459;
	shl.b64 	%rd623, %rd622, %r2889;
	setp.eq.s64 	%p1780, %rd623, -9223372036854775808;
	{ // callseq 291, 0
	.param .b64 param0;
	st.param.f64 	[param0], %fd1446;
	.param .b64 param1;
	st.param.f64 	[param1], %fd1459;
	.param .b64 retval0;
	call.uni (retval0), 
	__internal_accurate_pow, 
	(
	param0, 
	param1
	);
	ld.param.f64 	%fd4804, [retval0];
	} // callseq 291
	and.pred  	%p112, %p1768, %p1780;
	neg.f64 	%fd4806, %fd4804;
	selp.f64 	%fd7717, %fd4806, %fd4804, %p112;
	@%p1767 bra 	$L__BB1_1179;
	selp.b32 	%r2893, %r350, 0, %p1780;
	setp.lt.s32 	%p1782, %r354, 0;
	or.b32  	%r2894, %r2893, 2146435072;
	selp.b32 	%r2895, %r2894, %r2893, %p1782;
	mov.b32 	%r2896, 0;
	mov.b64 	%fd7717, {%r2896, %r2895};
$L__BB1_1179:
	add.f64 	%fd4807, %fd4796, %fd1459;
	{
	.reg .b32 %temp; 
	mov.b64 	{%temp, %r2897}, %fd4807;
	}
	and.b32  	%r2898, %r2897, 2146435072;
	setp.ne.s32 	%p1783, %r2898, 2146435072;
	@%p1783 bra 	$L__BB1_1184;
	setp.nan.f64 	%p1784, %fd4796, %fd4796;
	@%p1784 bra 	$L__BB1_1183;
	setp.neu.f64 	%p1785, %fd1446, 0d7FF0000000000000;
	@%p1785 bra 	$L__BB1_1184;
	setp.lt.s32 	%p1786, %r354, 0;
	selp.b32 	%r2899, 0, 2146435072, %p1786;
	and.b32  	%r2900, %r354, 2147483647;
	setp.ne.s32 	%p1787, %r2900, 1071644672;
	or.b32  	%r2901, %r2899, -2147483648;
	selp.b32 	%r2902, %r2901, %r2899, %p1787;
	selp.b32 	%r2903, %r2902, %r2899, %p112;
	mov.b32 	%r2904, 0;
	mov.b64 	%fd7717, {%r2904, %r2903};
	bra.uni 	$L__BB1_1184;
$L__BB1_1183:
	add.rn.f64 	%fd7717, %fd4796, %fd1459;
$L__BB1_1184:
	ld.param.u32 	%r6287, [_Z13distributor_PdPdS_S_iii_param_5];
	selp.f64 	%fd4808, 0d3FF0000000000000, %fd7717, %p1777;
	div.rn.f64 	%fd4809, %fd1458, %fd1459;
	fma.rn.f64 	%fd7718, %fd4809, %fd4808, %fd1457;
	and.b32  	%r6496, %r6287, 2147483646;
	setp.ne.s32 	%p1789, %r6495, %r6496;
	@%p1789 bra 	$L__BB1_1170;
$L__BB1_1185:
	ld.param.u32 	%r6288, [_Z13distributor_PdPdS_S_iii_param_5];
	and.b32  	%r2905, %r6288, 1;
	setp.eq.b32 	%p1790, %r2905, 1;
	not.pred 	%p1791, %p1790;
	@%p1791 bra 	$L__BB1_1194;
	fma.rn.f64 	%fd1470, %fd248, 0dBFE0000000000000, %fd7380;
	setp.neu.f64 	%p1792, %fd1470, 0d0000000000000000;
	setp.lt.s32 	%p1793, %r350, 0;
	mul.wide.u32 	%rd627, %r6496, 8;
	add.s64 	%rd628, %rd242, %rd627;
	ld.f64 	%fd1471, [%rd628];
	add.s32 	%r2906, %r6496, 1;
	cvt.rn.f64.u32 	%fd1472, %r2906;
	{
	.reg .b32 %temp; 
	mov.b64 	{%temp, %r357}, %fd1472;
	}
	shr.u32 	%r2907, %r357, 20;
	and.b32  	%r2908, %r2907, 2047;
	add.s32 	%r2909, %r2908, -1012;
	mov.b64 	%rd629, %fd1472;
	shl.b64 	%rd630, %rd629, %r2909;
	setp.eq.s64 	%p1794, %rd630, -9223372036854775808;
	{ // callseq 292, 0
	.param .b64 param0;
	st.param.f64 	[param0], %fd1446;
	.param .b64 param1;
	st.param.f64 	[param1], %fd1472;
	.param .b64 retval0;
	call.uni (retval0), 
	__internal_accurate_pow, 
	(
	param0, 
	param1
	);
	ld.param.f64 	%fd4810, [retval0];
	} // callseq 292
	and.pred  	%p113, %p1793, %p1794;
	neg.f64 	%fd4812, %fd4810;
	selp.f64 	%fd7721, %fd4812, %fd4810, %p113;
	@%p1792 bra 	$L__BB1_1188;
	selp.b32 	%r2913, %r350, 0, %p1794;
	setp.lt.s32 	%p1796, %r357, 0;
	or.b32  	%r2914, %r2913, 2146435072;
	selp.b32 	%r2915, %r2914, %r2913, %p1796;
	mov.b32 	%r2916, 0;
	mov.b64 	%fd7721, {%r2916, %r2915};
$L__BB1_1188:
	add.f64 	%fd4813, %fd1470, %fd1472;
	{
	.reg .b32 %temp; 
	mov.b64 	{%temp, %r2917}, %fd4813;
	}
	and.b32  	%r2918, %r2917, 2146435072;
	setp.ne.s32 	%p1797, %r2918, 2146435072;
	@%p1797 bra 	$L__BB1_1193;
	setp.nan.f64 	%p1798, %fd1470, %fd1470;
	@%p1798 bra 	$L__BB1_1192;
	setp.neu.f64 	%p1799, %fd1446, 0d7FF0000000000000;
	@%p1799 bra 	$L__BB1_1193;
	setp.lt.s32 	%p1800, %r357, 0;
	selp.b32 	%r2919, 0, 2146435072, %p1800;
	and.b32  	%r2920, %r357, 2147483647;
	setp.ne.s32 	%p1801, %r2920, 1071644672;
	or.b32  	%r2921, %r2919, -2147483648;
	selp.b32 	%r2922, %r2921, %r2919, %p1801;
	selp.b32 	%r2923, %r2922, %r2919, %p113;
	mov.b32 	%r2924, 0;
	mov.b64 	%fd7721, {%r2924, %r2923};
	bra.uni 	$L__BB1_1193;
$L__BB1_1192:
	add.rn.f64 	%fd7721, %fd1470, %fd1472;
$L__BB1_1193:
	setp.eq.f64 	%p1802, %fd1470, 0d3FF0000000000000;
	selp.f64 	%fd4814, 0d3FF0000000000000, %fd7721, %p1802;
	div.rn.f64 	%fd4815, %fd1471, %fd1472;
	fma.rn.f64 	%fd7718, %fd4815, %fd4814, %fd7718;
$L__BB1_1194:
	ld.param.f64 	%fd7268, [_Z13distributor_PdPdS_S_iii_param_0];
	fma.rn.f64 	%fd7723, %fd7268, 0d3FE0000000000000, %fd7718;
$L__BB1_1195:
	setp.lt.s32 	%p1841, %r75, 0;
	selp.b32 	%r358, 0, 2146435072, %p1841;
	setp.eq.s32 	%p1842, %r109, 1062207488;
	sub.f64 	%fd1483, %fd1246, %fd7723;
	{
	.reg .b32 %temp; 
	mov.b64 	{%temp, %r359}, %fd1483;
	}
	abs.f64 	%fd1484, %fd1483;
	{ // callseq 296, 0
	.param .b64 param0;
	st.param.f64 	[param0], %fd1484;
	.param .b64 param1;
	st.param.f64 	[param1], 0d4000000000000000;
	.param .b64 retval0;
	call.uni (retval0), 
	__internal_accurate_pow, 
	(
	param0, 
	param1
	);
	ld.param.f64 	%fd4846, [retval0];
	} // callseq 296
	setp.lt.s32 	%p1843, %r359, 0;
	neg.f64 	%fd4848, %fd4846;
	selp.f64 	%fd4849, %fd4848, %fd4846, %p1842;
	selp.f64 	%fd4850, %fd4849, %fd4846, %p1843;
	setp.eq.f64 	%p1844, %fd1483, 0d0000000000000000;
	selp.b32 	%r2985, %r359, 0, %p1842;
	or.b32  	%r2986, %r2985, 2146435072;
	selp.b32 	%r2987, %r2986, %r2985, %p1841;
	mov.b32 	%r2988, 0;
	mov.b64 	%fd4851, {%r2988, %r2987};
	selp.f64 	%fd7724, %fd4851, %fd4850, %p1844;
	add.f64 	%fd4852, %fd1483, 0d4000000000000000;
	{
	.reg .b32 %temp; 
	mov.b64 	{%temp, %r2989}, %fd4852;
	}
	and.b32  	%r2990, %r2989, 2146435072;
	setp.ne.s32 	%p1845, %r2990, 2146435072;
	@%p1845 bra 	$L__BB1_1200;
	setp.num.f64 	%p1846, %fd1483, %fd1483;
	@%p1846 bra 	$L__BB1_1198;
	mov.f64 	%fd4853, 0d4000000000000000;
	add.rn.f64 	%fd7724, %fd1483, %fd4853;
	bra.uni 	$L__BB1_1200;
$L__BB1_1198:
	setp.neu.f64 	%p1847, %fd1484, 0d7FF0000000000000;
	@%p1847 bra 	$L__BB1_1200;
	or.b32  	%r2991, %r358, -2147483648;
	selp.b32 	%r2992, %r2991, %r358, %p23;
	selp.b32 	%r2993, %r2992, %r358, %p1843;
	mov.b32 	%r2994, 0;
	mov.b64 	%fd7724, {%r2994, %r2993};
$L__BB1_1200:
	setp.ne.s32 	%p1849, %r337, 2146435072;
	setp.eq.f64 	%p1850, %fd1483, 0d3FF0000000000000;
	selp.f64 	%fd1489, 0d3FF0000000000000, %fd7724, %p1850;
	@%p1849 bra 	$L__BB1_1205;
	setp.num.f64 	%p1851, %fd1247, %fd1247;
	@%p1851 bra 	$L__BB1_1203;
	mov.f64 	%fd4854, 0d4000000000000000;
	add.rn.f64 	%fd7725, %fd1247, %fd4854;
	bra.uni 	$L__BB1_1205;
$L__BB1_1203:
	setp.neu.f64 	%p1852, %fd1396, 0d7FF0000000000000;
	@%p1852 bra 	$L__BB1_1205;
	setp.lt.s32 	%p1853, %r336, 0;
	or.b32  	%r2995, %r358, -2147483648;
	selp.b32 	%r2996, %r2995, %r358, %p23;
	selp.b32 	%r2997, %r2996, %r358, %p1853;
	mov.b32 	%r2998, 0;
	mov.b64 	%fd7725, {%r2998, %r2997};
$L__BB1_1205:
	setp.eq.f64 	%p1854, %fd1247, 0d3FF0000000000000;
	selp.f64 	%fd4855, 0d3FF0000000000000, %fd7725, %p1854;
	add.f64 	%fd1493, %fd1489, %fd4855;
	neg.f64 	%fd4856, %fd1493;
	fma.rn.f64 	%fd4857, %fd1493, 0dBFF71547652B82FE, 0d4338000000000000;
	{
	.reg .b32 %temp; 
	mov.b64 	{%r360, %temp}, %fd4857;
	}
	mov.f64 	%fd4858, 0dC338000000000000;
	add.rn.f64 	%fd4859, %fd4857, %fd4858;
	fma.rn.f64 	%fd4860, %fd4859, 0dBFE62E42FEFA39EF, %fd4856;
	fma.rn.f64 	%fd4861, %fd4859, 0dBC7ABC9E3B39803F, %fd4860;
	fma.rn.f64 	%fd4862, %fd4861, 0d3E5ADE1569CE2BDF, 0d3E928AF3FCA213EA;
	fma.rn.f64 	%fd4863, %fd4862, %fd4861, 0d3EC71DEE62401315;
	fma.rn.f64 	%fd4864, %fd4863, %fd4861, 0d3EFA01997C89EB71;
	fma.rn.f64 	%fd4865, %fd4864, %fd4861, 0d3F2A01A014761F65;
	fma.rn.f64 	%fd4866, %fd4865, %fd4861, 0d3F56C16C1852B7AF;
	fma.rn.f64 	%fd4867, %fd4866, %fd4861, 0d3F81111111122322;
	fma.rn.f64 	%fd4868, %fd4867, %fd4861, 0d3FA55555555502A1;
	fma.rn.f64 	%fd4869, %fd4868, %fd4861, 0d3FC5555555555511;
	fma.rn.f64 	%fd4870, %fd4869, %fd4861, 0d3FE000000000000B;
	fma.rn.f64 	%fd4871, %fd4870, %fd4861, 0d3FF0000000000000;
	fma.rn.f64 	%fd4872, %fd4871, %fd4861, 0d3FF0000000000000;
	{
	.reg .b32 %temp; 
	mov.b64 	{%r361, %temp}, %fd4872;
	}
	{
	.reg .b32 %temp; 
	mov.b64 	{%temp, %r362}, %fd4872;
	}
	shl.b32 	%r2999, %r360, 20;
	add.s32 	%r3000, %r2999, %r362;
	mov.b64 	%fd7726, {%r361, %r3000};
	{
	.reg .b32 %temp; 
	mov.b64 	{%temp, %r3001}, %fd4856;
	}
	mov.b32 	%f40, %r3001;
	abs.f32 	%f10, %f40;
	setp.lt.f32 	%p1855, %f10, 0f4086232B;
	@%p1855 bra 	$L__BB1_1208;
	setp.gt.f64 	%p1856, %fd1493, 0d0000000000000000;
	mov.f64 	%fd4873, 0d7FF0000000000000;
	sub.f64 	%fd4874, %fd4873, %fd1493;
	selp.f64 	%fd7726, 0d0000000000000000, %fd4874, %p1856;
	setp.geu.f32 	%p1857, %f10, 0f40874800;
	@%p1857 bra 	$L__BB1_1208;
	shr.u32 	%r3002, %r360, 31;
	add.s32 	%r3003, %r360, %r3002;
	shr.s32 	%r3004, %r3003, 1;
	shl.b32 	%r3005, %r3004, 20;
	add.s32 	%r3006, %r362, %r3005;
	mov.b64 	%fd4875, {%r361, %r3006};
	sub.s32 	%r3007, %r360, %r3004;
	shl.b32 	%r3008, %r3007, 20;
	add.s32 	%r3009, %r3008, 1072693248;
	mov.b32 	%r3010, 0;
	mov.b64 	%fd4876, {%r3010, %r3009};
	mul.f64 	%fd7726, %fd4876, %fd4875;
$L__BB1_1208:
	ld.param.u32 	%r6292, [_Z13distributor_PdPdS_S_iii_param_5];
	add.s32 	%r363, %r6292, -1;
	mul.f64 	%fd4877, %fd1247, 0dC043BD3CC9BE45DC;
	mul.f64 	%fd1498, %fd4877, %fd7726;
	mul.f64 	%fd4878, %fd1243, 0d3FCA5AD296B4A5AD;
	fma.rn.f64 	%fd4879, %fd499, 0d4000425ED097B426, %fd7798;
	mul.f64 	%fd4880, %fd747, 0d4020000000000000;
	sub.f64 	%fd4881, %fd4879, %fd4880;
	fma.rn.f64 	%fd4882, %fd995, 0d401CB1A72C69CB1A, %fd4881;
	sub.f64 	%fd4883, %fd4882, %fd4878;
	mul.f64 	%fd1499, %fd7381, %fd4883;
	mul.f64 	%fd4884, %fd1245, 0d3FCA5AD296B4A5AD;
	fma.rn.f64 	%fd4885, %fd500, 0d4000425ED097B426, %fd7796;
	mul.f64 	%fd4886, %fd748, 0d4020000000000000;
	sub.f64 	%fd4887, %fd4885, %fd4886;
	fma.rn.f64 	%fd4888, %fd997, 0d401CB1A72C69CB1A, %fd4887;
	sub.f64 	%fd4889, %fd4888, %fd4884;
	mul.f64 	%fd1500, %fd7381, %fd4889;
	mul.f64 	%fd4891, %fd4005, 0d3FD2F684BDA12F68;
	sub.f64 	%fd4892, %fd7799, %fd4891;
	fma.rn.f64 	%fd4893, %fd499, 0d3FD0000000000000, %fd7798;
	mul.f64 	%fd4894, %fd7381, %fd4893;
	fma.rn.f64 	%fd4895, %fd4894, 0d4000000000000000, %fd4892;
	mul.f64 	%fd4896, %fd994, 0d3FF61B58BA0961B6;
	sub.f64 	%fd4897, %fd4895, %fd4896;
	fma.rn.f64 	%fd4898, %fd1242, 0d3FDCFD813F604FD8, %fd4897;
	mul.f64 	%fd4899, %fd1499, 0d3FD199999999999A;
	sub.f64 	%fd1501, %fd4898, %fd4899;
	mul.f64 	%fd4900, %fd499, 0d3FD2F684BDA12F68;
	sub.f64 	%fd4901, %fd7798, %fd4900;
	fma.rn.f64 	%fd4902, %fd747, 0d4000000000000000, %fd4901;
	mul.f64 	%fd4903, %fd995, 0d3FF61B58BA0961B6;
	sub.f64 	%fd4904, %fd4902, %fd4903;
	fma.rn.f64 	%fd1502, %fd1243, 0d3FDCFD813F604FD8, %fd4904;
	mul.f64 	%fd4905, %fd7381, %fd7796;
	mul.f64 	%fd4906, %fd4905, 0d3FD2F684BDA12F68;
	sub.f64 	%fd4907, %fd7797, %fd4906;
	fma.rn.f64 	%fd4908, %fd500, 0d3FD0000000000000, %fd7796;
	mul.f64 	%fd4909, %fd7381, %fd4908;
	fma.rn.f64 	%fd4910, %fd4909, 0d4000000000000000, %fd4907;
	mul.f64 	%fd4911, %fd996, 0d3FF61B58BA0961B6;
	sub.f64 	%fd4912, %fd4910, %fd4911;
	fma.rn.f64 	%fd4913, %fd1244, 0d3FDCFD813F604FD8, %fd4912;
	mul.f64 	%fd4914, %fd1500, 0d3FD199999999999A;
	sub.f64 	%fd1503, %fd4913, %fd4914;
	mul.f64 	%fd4915, %fd500, 0d3FD2F684BDA12F68;
	sub.f64 	%fd4916, %fd7796, %fd4915;
	fma.rn.f64 	%fd4917, %fd748, 0d4000000000000000, %fd4916;
	mul.f64 	%fd4918, %fd997, 0d3FF61B58BA0961B6;
	sub.f64 	%fd4919, %fd4917, %fd4918;
	fma.rn.f64 	%fd1504, %fd1245, 0d3FDCFD813F604FD8, %fd4919;
	fma.rn.f64 	%fd1505, %fd7381, 0d3FE0000000000000, %fd253;
	mul.f64 	%fd1506, %fd248, 0d3FE0000000000000;
	setp.geu.f64 	%p1858, %fd1505, %fd1506;
	@%p1858 bra 	$L__BB1_1237;
	ld.param.u32 	%r6296, [_Z13distributor_PdPdS_S_iii_param_5];
	setp.lt.s32 	%p1897, %r6296, 1;
	sub.f64 	%fd1507, %fd1506, %fd1505;
	mov.f64 	%fd7732, 0d0000000000000000;
	@%p1897 bra 	$L__BB1_1236;
	setp.eq.s32 	%p1898, %r363, 0;
	{
	.reg .b32 %temp; 
	mov.b64 	{%temp, %r364}, %fd1507;
	}
	abs.f64 	%fd1508, %fd1507;
	mov.f64 	%fd7732, 0d0000000000000000;
	mov.b32 	%r6498, 0;
	@%p1898 bra 	$L__BB1_1227;
	mov.f64 	%fd7732, 0d0000000000000000;
	mov.b32 	%r6497, 0;
$L__BB1_1212:
	sub.f64 	%fd4949, %fd1506, %fd1505;
	setp.neu.f64 	%p1899, %fd4949, 0d0000000000000000;
	setp.lt.s32 	%p1900, %r364, 0;
	mul.wide.u32 	%rd676, %r6497, 8;
	add.s64 	%rd677, %rd242, %rd676;
	ld.f64 	%fd1510, [%rd677];
	add.s32 	%r3072, %r6497, 1;
	cvt.rn.f64.u32 	%fd1511, %r3072;
	{
	.reg .b32 %temp; 
	mov.b64 	{%temp, %r366}, %fd1511;
	}
	shr.u32 	%r3073, %r366, 20;
	and.b32  	%r3074, %r3073, 2047;
	add.s32 	%r3075, %r3074, -1012;
	mov.b64 	%rd678, %fd1511;
	shl.b64 	%rd679, %rd678, %r3075;
	setp.eq.s64 	%p1901, %rd679, -9223372036854775808;
	{ // callseq 300, 0
	.param .b64 param0;
	st.param.f64 	[param0], %fd1508;
	.param .b64 param1;
	st.param.f64 	[param1], %fd1511;
	.param .b64 retval0;
	call.uni (retval0), 
	__internal_accurate_pow, 
	(
	param0, 
	param1
	);
	ld.param.f64 	%fd4950, [retval0];
	} // callseq 300
	and.pred  	%p114, %p1900, %p1901;
	neg.f64 	%fd4952, %fd4950;
	selp.f64 	%fd7729, %fd4952, %fd4950, %p114;
	@%p1899 bra 	$L__BB1_1214;
	selp.b32 	%r3079, %r364, 0, %p1901;
	setp.lt.s32 	%p1903, %r366, 0;
	or.b32  	%r3080, %r3079, 2146435072;
	selp.b32 	%r3081, %r3080, %r3079, %p1903;
	mov.b32 	%r3082, 0;
	mov.b64 	%fd7729, {%r3082, %r3081};
$L__BB1_1214:
	sub.f64 	%fd1515, %fd1506, %fd1505;
	add.f64 	%fd4954, %fd1515, %fd1511;
	{
	.reg .b32 %temp; 
	mov.b64 	{%temp, %r3083}, %fd4954;
	}
	and.b32  	%r3084, %r3083, 2146435072;
	setp.ne.s32 	%p1904, %r3084, 2146435072;
	@%p1904 bra 	$L__BB1_1219;
	setp.num.f64 	%p1905, %fd1515, %fd1515;
	@%p1905 bra 	$L__BB1_1217;
	add.rn.f64 	%fd7729, %fd1515, %fd1511;
	bra.uni 	$L__BB1_1219;
$L__BB1_1217:
	setp.neu.f64 	%p1906, %fd1508, 0d7FF0000000000000;
	@%p1906 bra 	$L__BB1_1219;
	setp.lt.s32 	%p1907, %r366, 0;
	selp.b32 	%r3085, 0, 2146435072, %p1907;
	and.b32  	%r3086, %r366, 2147483647;
	setp.ne.s32 	%p1908, %r3086, 1071644672;
	or.b32  	%r3087, %r3085, -2147483648;
	selp.b32 	%r3088, %r3087, %r3085, %p1908;
	selp.b32 	%r3089, %r3088, %r3085, %p114;
	mov.b32 	%r3090, 0;
	mov.b64 	%fd7729, {%r3090, %r3089};
$L__BB1_1219:
	setp.eq.f64 	%p1909, %fd1515, 0d3FF0000000000000;
	setp.neu.f64 	%p1910, %fd1515, 0d0000000000000000;
	selp.f64 	%fd4957, 0d3FF0000000000000, %fd7729, %p1909;
	div.rn.f64 	%fd4958, %fd1510, %fd1511;
	fma.rn.f64 	%fd1519, %fd4958, %fd4957, %fd7732;
	mul.wide.u32 	%rd683, %r6497, 8;
	add.s64 	%rd684, %rd242, %rd683;
	ld.f64 	%fd1520, [%rd684+8];
	add.s32 	%r6497, %r6497, 2;
	cvt.rn.f64.u32 	%fd1521, %r6497;
	{
	.reg .b32 %temp; 
	mov.b64 	{%temp, %r368}, %fd1521;
	}
	shr.u32 	%r3091, %r368, 20;
	and.b32  	%r3092, %r3091, 2047;
	add.s32 	%r3093, %r3092, -1012;
	mov.b64 	%rd685, %fd1521;
	shl.b64 	%rd686, %rd685, %r3093;
	setp.eq.s64 	%p1912, %rd686, -9223372036854775808;
	{ // callseq 301, 0
	.param .b64 param0;
	st.param.f64 	[param0], %fd1508;
	.param .b64 param1;
	st.param.f64 	[param1], %fd1521;
	.param .b64 retval0;
	call.uni (retval0), 
	__internal_accurate_pow, 
	(
	param0, 
	param1
	);
	ld.param.f64 	%fd4959, [retval0];
	} // callseq 301
	and.pred  	%p115, %p1900, %p1912;
	neg.f64 	%fd4961, %fd4959;
	selp.f64 	%fd7731, %fd4961, %fd4959, %p115;
	@%p1910 bra 	$L__BB1_1221;
	selp.b32 	%r3097, %r364, 0, %p1912;
	setp.lt.s32 	%p1914, %r368, 0;
	or.b32  	%r3098, %r3097, 2146435072;
	selp.b32 	%r3099, %r3098, %r3097, %p1914;
	mov.b32 	%r3100, 0;
	mov.b64 	%fd7731, {%r3100, %r3099};
$L__BB1_1221:
	sub.f64 	%fd1525, %fd1506, %fd1505;
	add.f64 	%fd4963, %fd1525, %fd1521;
	{
	.reg .b32 %temp; 
	mov.b64 	{%temp, %r3101}, %fd4963;
	}
	and.b32  	%r3102, %r3101, 2146435072;
	setp.ne.s32 	%p1915, %r3102, 2146435072;
	@%p1915 bra 	$L__BB1_1226;
	setp.nan.f64 	%p1916, %fd1525, %fd1525;
	@%p1916 bra 	$L__BB1_1225;
	setp.neu.f64 	%p1917, %fd1508, 0d7FF0000000000000;
	@%p1917 bra 	$L__BB1_1226;
	setp.lt.s32 	%p1918, %r368, 0;
	selp.b32 	%r3103, 0, 2146435072, %p1918;
	and.b32  	%r3104, %r368, 2147483647;
	setp.ne.s32 	%p1919, %r3104, 1071644672;
	or.b32  	%r3105, %r3103, -2147483648;
	selp.b32 	%r3106, %r3105, %r3103, %p1919;
	selp.b32 	%r3107, %r3106, %r3103, %p115;
	mov.b32 	%r3108, 0;
	mov.b64 	%fd7731, {%r3108, %r3107};
	bra.uni 	$L__BB1_1226;
$L__BB1_1225:
	add.rn.f64 	%fd7731, %fd1525, %fd1521;
$L__BB1_1226:
	ld.param.u32 	%r6297, [_Z13distributor_PdPdS_S_iii_param_5];
	setp.eq.f64 	%p1920, %fd1525, 0d3FF0000000000000;
	selp.f64 	%fd4964, 0d3FF0000000000000, %fd7731, %p1920;
	div.rn.f64 	%fd4965, %fd1520, %fd1521;
	fma.rn.f64 	%fd7732, %fd4965, %fd4964, %fd1519;
	and.b32  	%r6498, %r6297, 2147483646;
	setp.ne.s32 	%p1921, %r6497, %r6498;
	@%p1921 bra 	$L__BB1_1212;
$L__BB1_1227:
	ld.param.u32 	%r6298, [_Z13distributor_PdPdS_S_iii_param_5];
	and.b32  	%r3109, %r6298, 1;
	setp.eq.b32 	%p1922, %r3109, 1;
	not.pred 	%p1923, %p1922;
	@%p1923 bra 	$L__BB1_1236;
	sub.f64 	%fd1532, %fd1506, %fd1505;
	setp.neu.f64 	%p1924, %fd1532, 0d0000000000000000;
	setp.lt.s32 	%p1925, %r364, 0;
	mul.wide.u32 	%rd690, %r6498, 8;
	add.s64 	%rd691, %rd242, %rd690;
	ld.f64 	%fd1533, [%rd691];
	add.s32 	%r3110, %r6498, 1;
	cvt.rn.f64.u32 	%fd1534, %r3110;
	{
	.reg .b32 %temp; 
	mov.b64 	{%temp, %r371}, %fd1534;
	}
	shr.u32 	%r3111, %r371, 20;
	and.b32  	%r3112, %r3111, 2047;
	add.s32 	%r3113, %r3112, -1012;
	mov.b64 	%rd692, %fd1534;
	shl.b64 	%rd693, %rd692, %r3113;
	setp.eq.s64 	%p1926, %rd693, -9223372036854775808;
	{ // callseq 302, 0
	.param .b64 param0;
	st.param.f64 	[param0], %fd1508;
	.param .b64 param1;
	st.param.f64 	[param1], %fd1534;
	.param .b64 retval0;
	call.uni (retval0), 
	__internal_accurate_pow, 
	(
	param0, 
	param1
	);
	ld.param.f64 	%fd4967, [retval0];
	} // callseq 302
	and.pred  	%p116, %p1925, %p1926;
	neg.f64 	%fd4969, %fd4967;
	selp.f64 	%fd7735, %fd4969, %fd4967, %p116;
	@%p1924 bra 	$L__BB1_1230;
	selp.b32 	%r3117, %r364, 0, %p1926;
	setp.lt.s32 	%p1928, %r371, 0;
	or.b32  	%r3118, %r3117, 2146435072;
	selp.b32 	%r3119, %r3118, %r3117, %p1928;
	mov.b32 	%r3120, 0;
	mov.b64 	%fd7735, {%r3120, %r3119};
$L__BB1_1230:
	add.f64 	%fd4970, %fd1532, %fd1534;
	{
	.reg .b32 %temp; 
	mov.b64 	{%temp, %r3121}, %fd4970;
	}
	and.b32  	%r3122, %r3121, 2146435072;
	setp.ne.s32 	%p1929, %r3122, 2146435072;
	@%p1929 bra 	$L__BB1_1235;
	setp.nan.f64 	%p1930, %fd1532, %fd1532;
	@%p1930 bra 	$L__BB1_1234;
	setp.neu.f64 	%p1931, %fd1508, 0d7FF0000000000000;
	@%p1931 bra 	$L__BB1_1235;
	setp.lt.s32 	%p1932, %r371, 0;
	selp.b32 	%r3123, 0, 2146435072, %p1932;
	and.b32  	%r3124, %r371, 2147483647;
	setp.ne.s32 	%p1933, %r3124, 1071644672;
	or.b32  	%r3125, %r3123, -2147483648;
	selp.b32 	%r3126, %r3125, %r3123, %p1933;
	selp.b32 	%r3127, %r3126, %r3123, %p116;
	mov.b32 	%r3128, 0;
	mov.b64 	%fd7735, {%r3128, %r3127};
	bra.uni 	$L__BB1_1235;
$L__BB1_1234:
	add.rn.f64 	%fd7735, %fd1532, %fd1534;
$L__BB1_1235:
	setp.eq.f64 	%p1934, %fd1532, 0d3FF0000000000000;
	selp.f64 	%fd4971, 0d3FF0000000000000, %fd7735, %p1934;
	div.rn.f64 	%fd4972, %fd1533, %fd1534;
	fma.rn.f64 	%fd7732, %fd4972, %fd4971, %fd7732;
$L__BB1_1236:
	ld.param.f64 	%fd7271, [_Z13distributor_PdPdS_S_iii_param_0];
	mul.f64 	%fd4973, %fd7271, 0d3FE0000000000000;
	sub.f64 	%fd7747, %fd4973, %fd7732;
	bra.uni 	$L__BB1_1265;
$L__BB1_1237:
	ld.param.u32 	%r6293, [_Z13distributor_PdPdS_S_iii_param_5];
	setp.lt.s32 	%p1859, %r6293, 1;
	sub.f64 	%fd1544, %fd1505, %fd1506;
	mov.f64 	%fd7742, 0d0000000000000000;
	@%p1859 bra 	$L__BB1_1264;
	setp.eq.s32 	%p1860, %r363, 0;
	{
	.reg .b32 %temp; 
	mov.b64 	{%temp, %r372}, %fd1544;
	}
	abs.f64 	%fd1545, %fd1544;
	mov.f64 	%fd7742, 0d0000000000000000;
	mov.b32 	%r6500, 0;
	@%p1860 bra 	$L__BB1_1255;
	mov.f64 	%fd7742, 0d0000000000000000;
	mov.b32 	%r6499, 0;
$L__BB1_1240:
	fma.rn.f64 	%fd4924, %fd248, 0dBFE0000000000000, %fd1505;
	setp.neu.f64 	%p1861, %fd4924, 0d0000000000000000;
	setp.lt.s32 	%p1862, %r372, 0;
	mul.wide.u32 	%rd655, %r6499, 8;
	add.s64 	%rd656, %rd242, %rd655;
	ld.f64 	%fd1547, [%rd656];
	add.s32 	%r3013, %r6499, 1;
	cvt.rn.f64.u32 	%fd1548, %r3013;
	{
	.reg .b32 %temp; 
	mov.b64 	{%temp, %r374}, %fd1548;
	}
	shr.u32 	%r3014, %r374, 20;
	and.b32  	%r3015, %r3014, 2047;
	add.s32 	%r3016, %r3015, -1012;
	mov.b64 	%rd657, %fd1548;
	shl.b64 	%rd658, %rd657, %r3016;
	setp.eq.s64 	%p1863, %rd658, -9223372036854775808;
	{ // callseq 297, 0
	.param .b64 param0;
	st.param.f64 	[param0], %fd1545;
	.param .b64 param1;
	st.param.f64 	[param1], %fd1548;
	.param .b64 retval0;
	call.uni (retval0), 
	__internal_accurate_pow, 
	(
	param0, 
	param1
	);
	ld.param.f64 	%fd4925, [retval0];
	} // callseq 297
	and.pred  	%p117, %p1862, %p1863;
	neg.f64 	%fd4927, %fd4925;
	selp.f64 	%fd7739, %fd4927, %fd4925, %p117;
	@%p1861 bra 	$L__BB1_1242;
	selp.b32 	%r3020, %r372, 0, %p1863;
	setp.lt.s32 	%p1865, %r374, 0;
	or.b32  	%r3021, %r3020, 2146435072;
	selp.b32 	%r3022, %r3021, %r3020, %p1865;
	mov.b32 	%r3023, 0;
	mov.b64 	%fd7739, {%r3023, %r3022};
$L__BB1_1242:
	add.f64 	%fd4928, %fd4924, %fd1548;
	{
	.reg .b32 %temp; 
	mov.b64 	{%temp, %r3024}, %fd4928;
	}
	and.b32  	%r3025, %r3024, 2146435072;
	setp.ne.s32 	%p1866, %r3025, 2146435072;
	@%p1866 bra 	$L__BB1_1247;
	setp.num.f64 	%p1867, %fd4924, %fd4924;
	@%p1867 bra 	$L__BB1_1245;
	add.rn.f64 	%fd7739, %fd4924, %fd1548;
	bra.uni 	$L__BB1_1247;
$L__BB1_1245:
	setp.neu.f64 	%p1868, %fd1545, 0d7FF0000000000000;
	@%p1868 bra 	$L__BB1_1247;
	setp.lt.s32 	%p1869, %r374, 0;
	selp.b32 	%r3026, 0, 2146435072, %p1869;
	and.b32  	%r3027, %r374, 2147483647;
	setp.ne.s32 	%p1870, %r3027, 1071644672;
	or.b32  	%r3028, %r3026, -2147483648;
	selp.b32 	%r3029, %r3028, %r3026, %p1870;
	selp.b32 	%r3030, %r3029, %r3026, %p117;
	mov.b32 	%r3031, 0;
	mov.b64 	%fd7739, {%r3031, %r3030};
$L__BB1_1247:
	setp.eq.f64 	%p1871, %fd4924, 0d3FF0000000000000;
	selp.f64 	%fd4930, 0d3FF0000000000000, %fd7739, %p1871;
	div.rn.f64 	%fd4931, %fd1547, %fd1548;
	fma.rn.f64 	%fd1556, %fd4931, %fd4930, %fd7742;
	mul.wide.u32 	%rd662, %r6499, 8;
	add.s64 	%rd663, %rd242, %rd662;
	ld.f64 	%fd1557, [%rd663+8];
	add.s32 	%r6499, %r6499, 2;
	cvt.rn.f64.u32 	%fd1558, %r6499;
	{
	.reg .b32 %temp; 
	mov.b64 	{%temp, %r376}, %fd1558;
	}
	shr.u32 	%r3032, %r376, 20;
	and.b32  	%r3033, %r3032, 2047;
	add.s32 	%r3034, %r3033, -1012;
	mov.b64 	%rd664, %fd1558;
	shl.b64 	%rd665, %rd664, %r3034;
	setp.eq.s64 	%p1874, %rd665, -9223372036854775808;
	{ // callseq 298, 0
	.param .b64 param0;
	st.param.f64 	[param0], %fd1545;
	.param .b64 param1;
	st.param.f64 	[param1], %fd1558;
	.param .b64 retval0;
	call.uni (retval0), 
	__internal_accurate_pow, 
	(
	param0, 
	param1
	);
	ld.param.f64 	%fd4932, [retval0];
	} // callseq 298
	and.pred  	%p118, %p1862, %p1874;
	neg.f64 	%fd4934, %fd4932;
	selp.f64 	%fd7741, %fd4934, %fd4932, %p118;
	@%p1861 bra 	$L__BB1_1249;
	selp.b32 	%r3038, %r372, 0, %p1874;
	setp.lt.s32 	%p1876, %r376, 0;
	or.b32  	%r3039, %r3038, 2146435072;
	selp.b32 	%r3040, %r3039, %r3038, %p1876;
	mov.b32 	%r3041, 0;
	mov.b64 	%fd7741, {%r3041, %r3040};
$L__BB1_1249:
	add.f64 	%fd4935, %fd4924, %fd1558;
	{
	.reg .b32 %temp; 
	mov.b64 	{%temp, %r3042}, %fd4935;
	}
	and.b32  	%r3043, %r3042, 2146435072;
	setp.ne.s32 	%p1877, %r3043, 2146435072;
	@%p1877 bra 	$L__BB1_1254;
	setp.nan.f64 	%p1878, %fd4924, %fd4924;
	@%p1878 bra 	$L__BB1_1253;
	setp.neu.f64 	%p1879, %fd1545, 0d7FF0000000000000;
	@%p1879 bra 	$L__BB1_1254;
	setp.lt.s32 	%p1880, %r376, 0;
	selp.b32 	%r3044, 0, 2146435072, %p1880;
	and.b32  	%r3045, %r376, 2147483647;
	setp.ne.s32 	%p1881, %r3045, 1071644672;
	or.b32  	%r3046, %r3044, -2147483648;
	selp.b32 	%r3047, %r3046, %r3044, %p1881;
	selp.b32 	%r3048, %r3047, %r3044, %p118;
	mov.b32 	%r3049, 0;
	mov.b64 	%fd7741, {%r3049, %r3048};
	bra.uni 	$L__BB1_1254;
$L__BB1_1253:
	add.rn.f64 	%fd7741, %fd4924, %fd1558;
$L__BB1_1254:
	ld.param.u32 	%r6294, [_Z13distributor_PdPdS_S_iii_param_5];
	selp.f64 	%fd4936, 0d3FF0000000000000, %fd7741, %p1871;
	div.rn.f64 	%fd4937, %fd1557, %fd1558;
	fma.rn.f64 	%fd7742, %fd4937, %fd4936, %fd1556;
	and.b32  	%r6500, %r6294, 2147483646;
	setp.ne.s32 	%p1883, %r6499, %r6500;
	@%p1883 bra 	$L__BB1_1240;
$L__BB1_1255:
	ld.param.u32 	%r6295, [_Z13distributor_PdPdS_S_iii_param_5];
	and.b32  	%r3050, %r6295, 1;
	setp.eq.b32 	%p1884, %r3050, 1;
	not.pred 	%p1885, %p1884;
	@%p1885 bra 	$L__BB1_1264;
	fma.rn.f64 	%fd1569, %fd248, 0dBFE0000000000000, %fd1505;
	setp.neu.f64 	%p1886, %fd1569, 0d0000000000000000;
	setp.lt.s32 	%p1887, %r372, 0;
	mul.wide.u32 	%rd669, %r6500, 8;
	add.s64 	%rd670, %rd242, %rd669;
	ld.f64 	%fd1570, [%rd670];
	add.s32 	%r3051, %r6500, 1;
	cvt.rn.f64.u32 	%fd1571, %r3051;
	{
	.reg .b32 %temp; 
	mov.b64 	{%temp, %r379}, %fd1571;
	}
	shr.u32 	%r3052, %r379, 20;
	and.b32  	%r3053, %r3052, 2047;
	add.s32 	%r3054, %r3053, -1012;
	mov.b64 	%rd671, %fd1571;
	shl.b64 	%rd672, %rd671, %r3054;
	setp.eq.s64 	%p1888, %rd672, -9223372036854775808;
	{ // callseq 299, 0
	.param .b64 param0;
	st.param.f64 	[param0], %fd1545;
	.param .b64 param1;
	st.param.f64 	[param1], %fd1571;
	.param .b64 retval0;
	call.uni (retval0), 
	__internal_accurate_pow, 
	(
	param0, 
	param1
	);
	ld.param.f64 	%fd4938, [retval0];
	} // callseq 299
	and.pred  	%p119, %p1887, %p1888;
	neg.f64 	%fd4940, %fd4938;
	selp.f64 	%fd7745, %fd4940, %fd4938, %p119;
	@%p1886 bra 	$L__BB1_1258;
	selp.b32 	%r3058, %r372, 0, %p1888;
	setp.lt.s32 	%p1890, %r379, 0;
	or.b32  	%r3059, %r3058, 2146435072;
	selp.b32 	%r3060, %r3059, %r3058, %p1890;
	mov.b32 	%r3061, 0;
	mov.b64 	%fd7745, {%r3061, %r3060};
$L__BB1_1258:
	add.f64 	%fd4941, %fd1569, %fd1571;
	{
	.reg .b32 %temp; 
	mov.b64 	{%temp, %r3062}, %fd4941;
	}
	and.b32  	%r3063, %r3062, 2146435072;
	setp.ne.s32 	%p1891, %r3063, 2146435072;
	@%p1891 bra 	$L__BB1_1263;
	setp.nan.f64 	%p1892, %fd1569, %fd1569;
	@%p1892 bra 	$L__BB1_1262;
	setp.neu.f64 	%p1893, %fd1545, 0d7FF0000000000000;
	@%p1893 bra 	$L__BB1_1263;
	setp.lt.s32 	%p1894, %r379, 0;
	selp.b32 	%r3064, 0, 2146435072, %p1894;
	and.b32  	%r3065, %r379, 2147483647;
	setp.ne.s32 	%p1895, %r3065, 1071644672;
	or.b32  	%r3066, %r3064, -2147483648;
	selp.b32 	%r3067, %r3066, %r3064, %p1895;
	selp.b32 	%r3068, %r3067, %r3064, %p119;
	mov.b32 	%r3069, 0;
	mov.b64 	%fd7745, {%r3069, %r3068};
	bra.uni 	$L__BB1_1263;
$L__BB1_1262:
	add.rn.f64 	%fd7745, %fd1569, %fd1571;
$L__BB1_1263:
	setp.eq.f64 	%p1896, %fd1569, 0d3FF0000000000000;
	selp.f64 	%fd4942, 0d3FF0000000000000, %fd7745, %p1896;
	div.rn.f64 	%fd4943, %fd1570, %fd1571;
	fma.rn.f64 	%fd7742, %fd4943, %fd4942, %fd7742;
$L__BB1_1264:
	ld.param.f64 	%fd7270, [_Z13distributor_PdPdS_S_iii_param_0];
	fma.rn.f64 	%fd7747, %fd7270, 0d3FE0000000000000, %fd7742;
$L__BB1_1265:
	ld.param.u32 	%r6299, [_Z13distributor_PdPdS_S_iii_param_5];
	add.s32 	%r380, %r6299, -1;
	setp.geu.f64 	%p1935, %fd1505, %fd1506;
	sub.f64 	%fd1583, %fd1501, %fd7747;
	@%p1935 bra 	$L__BB1_1294;
	ld.param.u32 	%r6303, [_Z13distributor_PdPdS_S_iii_param_5];
	setp.lt.s32 	%p1974, %r6303, 1;
	sub.f64 	%fd1584, %fd1506, %fd1505;
	mov.f64 	%fd7753, 0d0000000000000000;
	@%p1974 bra 	$L__BB1_1293;
	setp.eq.s32 	%p1975, %r380, 0;
	{
	.reg .b32 %temp; 
	mov.b64 	{%temp, %r381}, %fd1584;
	}
	abs.f64 	%fd1585, %fd1584;
	mov.f64 	%fd7753, 0d0000000000000000;
	mov.b32 	%r6502, 0;
	@%p1975 bra 	$L__BB1_1284;
	mov.f64 	%fd7753, 0d0000000000000000;
	mov.b32 	%r6501, 0;
$L__BB1_1269:
	sub.f64 	%fd5006, %fd1506, %fd1505;
	setp.neu.f64 	%p1976, %fd5006, 0d0000000000000000;
	setp.lt.s32 	%p1977, %r381, 0;
	mul.wide.u32 	%rd718, %r6501, 8;
	add.s64 	%rd719, %rd242, %rd718;
	ld.f64 	%fd1587, [%rd719];
	add.s32 	%r3192, %r6501, 1;
	cvt.rn.f64.u32 	%fd1588, %r3192;
	{
	.reg .b32 %temp; 
	mov.b64 	{%temp, %r383}, %fd1588;
	}
	shr.u32 	%r3193, %r383, 20;
	and.b32  	%r3194, %r3193, 2047;
	add.s32 	%r3195, %r3194, -1012;
	mov.b64 	%rd720, %fd1588;
	shl.b64 	%rd721, %rd720, %r3195;
	setp.eq.s64 	%p1978, %rd721, -9223372036854775808;
	{ // callseq 306, 0
	.param .b64 param0;
	st.param.f64 	[param0], %fd1585;
	.param .b64 param1;
	st.param.f64 	[param1], %fd1588;
	.param .b64 retval0;
	call.uni (retval0), 
	__internal_accurate_pow, 
	(
	param0, 
	param1
	);
	ld.param.f64 	%fd5007, [retval0];
	} // callseq 306
	and.pred  	%p120, %p1977, %p1978;
	neg.f64 	%fd5009, %fd5007;
	selp.f64 	%fd7750, %fd5009, %fd5007, %p120;
	@%p1976 bra 	$L__BB1_1271;
	selp.b32 	%r3199, %r381, 0, %p1978;
	setp.lt.s32 	%p1980, %r383, 0;
	or.b32  	%r3200, %r3199, 2146435072;
	selp.b32 	%r3201, %r3200, %r3199, %p1980;
	mov.b32 	%r3202, 0;
	mov.b64 	%fd7750, {%r3202, %r3201};
$L__BB1_1271:
	sub.f64 	%fd1592, %fd1506, %fd1505;
	add.s32 	%r3203, %r6501, 1;
	cvt.rn.f64.u32 	%fd1593, %r3203;
	add.f64 	%fd5011, %fd1592, %fd1593;
	{
	.reg .b32 %temp; 
	mov.b64 	{%temp, %r3204}, %fd5011;
	}
	and.b32  	%r3205, %r3204, 2146435072;
	setp.ne.s32 	%p1981, %r3205, 2146435072;
	@%p1981 bra 	$L__BB1_1276;
	setp.num.f64 	%p1982, %fd1592, %fd1592;
	@%p1982 bra 	$L__BB1_1274;
	add.rn.f64 	%fd7750, %fd1592, %fd1593;
	bra.uni 	$L__BB1_1276;
$L__BB1_1274:
	setp.neu.f64 	%p1983, %fd1585, 0d7FF0000000000000;
	@%p1983 bra 	$L__BB1_1276;
	setp.lt.s32 	%p1984, %r383, 0;
	selp.b32 	%r3206, 0, 2146435072, %p1984;
	and.b32  	%r3207, %r383, 2147483647;
	setp.ne.s32 	%p1985, %r3207, 1071644672;
	or.b32  	%r3208, %r3206, -2147483648;
	selp.b32 	%r3209, %r3208, %r3206, %p1985;
	selp.b32 	%r3210, %r3209, %r3206, %p120;
	mov.b32 	%r3211, 0;
	mov.b64 	%fd7750, {%r3211, %r3210};
$L__BB1_1276:
	sub.f64 	%fd5013, %fd1506, %fd1505;
	setp.eq.f64 	%p1986, %fd5013, 0d3FF0000000000000;
	setp.neu.f64 	%p1987, %fd5013, 0d0000000000000000;
	selp.f64 	%fd5014, 0d3FF0000000000000, %fd7750, %p1986;
	add.s32 	%r3212, %r6501, 1;
	cvt.rn.f64.u32 	%fd5015, %r3212;
	div.rn.f64 	%fd5016, %fd1587, %fd5015;
	fma.rn.f64 	%fd1597, %fd5016, %fd5014, %fd7753;
	mul.wide.u32 	%rd725, %r6501, 8;
	add.s64 	%rd726, %rd242, %rd725;
	ld.f64 	%fd1598, [%rd726+8];
	add.s32 	%r6501, %r6501, 2;
	cvt.rn.f64.u32 	%fd1599, %r6501;
	{
	.reg .b32 %temp; 
	mov.b64 	{%temp, %r385}, %fd1599;
	}
	shr.u32 	%r3213, %r385, 20;
	and.b32  	%r3214, %r3213, 2047;
	add.s32 	%r3215, %r3214, -1012;
	mov.b64 	%rd727, %fd1599;
	shl.b64 	%rd728, %rd727, %r3215;
	setp.eq.s64 	%p1989, %rd728, -9223372036854775808;
	{ // callseq 307, 0
	.param .b64 param0;
	st.param.f64 	[param0], %fd1585;
	.param .b64 param1;
	st.param.f64 	[param1], %fd1599;
	.param .b64 retval0;
	call.uni (retval0), 
	__internal_accurate_pow, 
	(
	param0, 
	param1
	);
	ld.param.f64 	%fd5017, [retval0];
	} // callseq 307
	and.pred  	%p121, %p1977, %p1989;
	neg.f64 	%fd5019, %fd5017;
	selp.f64 	%fd7752, %fd5019, %fd5017, %p121;
	@%p1987 bra 	$L__BB1_1278;
	selp.b32 	%r3219, %r381, 0, %p1989;
	setp.lt.s32 	%p1991, %r385, 0;
	or.b32  	%r3220, %r3219, 2146435072;
	selp.b32 	%r3221, %r3220, %r3219, %p1991;
	mov.b32 	%r3222, 0;
	mov.b64 	%fd7752, {%r3222, %r3221};
$L__BB1_1278:
	sub.f64 	%fd1603, %fd1506, %fd1505;
	cvt.rn.f64.u32 	%fd1604, %r6501;
	add.f64 	%fd5021, %fd1603, %fd1604;
	{
	.reg .b32 %temp; 
	mov.b64 	{%temp, %r3223}, %fd5021;
	}
	and.b32  	%r3224, %r3223, 2146435072;
	setp.ne.s32 	%p1992, %r3224, 2146435072;
	@%p1992 bra 	$L__BB1_1283;
	setp.nan.f64 	%p1993, %fd1603, %fd1603;
	@%p1993 bra 	$L__BB1_1282;
	setp.neu.f64 	%p1994, %fd1585, 0d7FF0000000000000;
	@%p1994 bra 	$L__BB1_1283;
	setp.lt.s32 	%p1995, %r385, 0;
	selp.b32 	%r3225, 0, 2146435072, %p1995;
	and.b32  	%r3226, %r385, 2147483647;
	setp.ne.s32 	%p1996, %r3226, 1071644672;
	or.b32  	%r3227, %r3225, -2147483648;
	selp.b32 	%r3228, %r3227, %r3225, %p1996;
	selp.b32 	%r3229, %r3228, %r3225, %p121;
	mov.b32 	%r3230, 0;
	mov.b64 	%fd7752, {%r3230, %r3229};
	bra.uni 	$L__BB1_1283;
$L__BB1_1282:
	add.rn.f64 	%fd7752, %fd1603, %fd1604;
$L__BB1_1283:
	ld.param.u32 	%r6304, [_Z13distributor_PdPdS_S_iii_param_5];
	sub.f64 	%fd5023, %fd1506, %fd1505;
	setp.eq.f64 	%p1997, %fd5023, 0d3FF0000000000000;
	selp.f64 	%fd5024, 0d3FF0000000000000, %fd7752, %p1997;
	div.rn.f64 	%fd5025, %fd1598, %fd1604;
	fma.rn.f64 	%fd7753, %fd5025, %fd5024, %fd1597;
	and.b32  	%r6502, %r6304, 2147483646;
	setp.ne.s32 	%p1998, %r6501, %r6502;
	@%p1998 bra 	$L__BB1_1269;
$L__BB1_1284:
	ld.param.u32 	%r6305, [_Z13distributor_PdPdS_S_iii_param_5];
	and.b32  	%r3231, %r6305, 1;
	setp.eq.b32 	%p1999, %r3231, 1;
	not.pred 	%p2000, %p1999;
	@%p2000 bra 	$L__BB1_1293;
	sub.f64 	%fd5027, %fd1506, %fd1505;
	setp.neu.f64 	%p2001, %fd5027, 0d0000000000000000;
	setp.lt.s32 	%p2002, %r381, 0;
	mul.wide.u32 	%rd732, %r6502, 8;
	add.s64 	%rd733, %rd242, %rd732;
	ld.f64 	%fd1611, [%rd733];
	add.s32 	%r3232, %r6502, 1;
	cvt.rn.f64.u32 	%fd1612, %r3232;
	{
	.reg .b32 %temp; 
	mov.b64 	{%temp, %r388}, %fd1612;
	}
	shr.u32 	%r3233, %r388, 20;
	and.b32  	%r3234, %r3233, 2047;
	add.s32 	%r3235, %r3234, -1012;
	mov.b64 	%rd734, %fd1612;
	shl.b64 	%rd735, %rd734, %r3235;
	setp.eq.s64 	%p2003, %rd735, -9223372036854775808;
	{ // callseq 308, 0
	.param .b64 param0;
	st.param.f64 	[param0], %fd1585;
	.param .b64 param1;
	st.param.f64 	[param1], %fd1612;
	.param .b64 retval0;
	call.uni (retval0), 
	__internal_accurate_pow, 
	(
	param0, 
	param1
	);
	ld.param.f64 	%fd5028, [retval0];
	} // callseq 308
	and.pred  	%p122, %p2002, %p2003;
	neg.f64 	%fd5030, %fd5028;
	selp.f64 	%fd7756, %fd5030, %fd5028, %p122;
	@%p2001 bra 	$L__BB1_1287;
	selp.b32 	%r3239, %r381, 0, %p2003;
	setp.lt.s32 	%p2005, %r388, 0;
	or.b32  	%r3240, %r3239, 2146435072;
	selp.b32 	%r3241, %r3240, %r3239, %p2005;
	mov.b32 	%r3242, 0;
	mov.b64 	%fd7756, {%r3242, %r3241};
$L__BB1_1287:
	add.f64 	%fd5032, %fd5027, %fd1612;
	{
	.reg .b32 %temp; 
	mov.b64 	{%temp, %r3243}, %fd5032;
	}
	and.b32  	%r3244, %r3243, 2146435072;
	setp.ne.s32 	%p2006, %r3244, 2146435072;
	@%p2006 bra 	$L__BB1_1292;
	setp.nan.f64 	%p2007, %fd5027, %fd5027;
	@%p2007 bra 	$L__BB1_1291;
	setp.neu.f64 	%p2008, %fd1585, 0d7FF0000000000000;
	@%p2008 bra 	$L__BB1_1292;
	setp.lt.s32 	%p2009, %r388, 0;
	selp.b32 	%r3245, 0, 2146435072, %p2009;
	and.b32  	%r3246, %r388, 2147483647;
	setp.ne.s32 	%p2010, %r3246, 1071644672;
	or.b32  	%r3247, %r3245, -2147483648;
	selp.b32 	%r3248, %r3247, %r3245, %p2010;
	selp.b32 	%r3249, %r3248, %r3245, %p122;
	mov.b32 	%r3250, 0;
	mov.b64 	%fd7756, {%r3250, %r3249};
	bra.uni 	$L__BB1_1292;
$L__BB1_1291:
	add.rn.f64 	%fd7756, %fd5027, %fd1612;
$L__BB1_1292:
	setp.eq.f64 	%p2011, %fd5027, 0d3FF0000000000000;
	selp.f64 	%fd5033, 0d3FF0000000000000, %fd7756, %p2011;
	div.rn.f64 	%fd5034, %fd1611, %fd1612;
	fma.rn.f64 	%fd7753, %fd5034, %fd5033, %fd7753;
$L__BB1_1293:
	ld.param.f64 	%fd7273, [_Z13distributor_PdPdS_S_iii_param_0];
	mul.f64 	%fd5035, %fd7273, 0d3FE0000000000000;
	sub.f64 	%fd7768, %fd5035, %fd7753;
	bra.uni 	$L__BB1_1322;
$L__BB1_1294:
	ld.param.u32 	%r6300, [_Z13distributor_PdPdS_S_iii_param_5];
	setp.lt.s32 	%p1936, %r6300, 1;
	sub.f64 	%fd1623, %fd1505, %fd1506;
	mov.f64 	%fd7763, 0d0000000000000000;
	@%p1936 bra 	$L__BB1_1321;
	setp.eq.s32 	%p1937, %r380, 0;
	{
	.reg .b32 %temp; 
	mov.b64 	{%temp, %r389}, %fd1623;
	}
	abs.f64 	%fd1624, %fd1623;
	mov.f64 	%fd7763, 0d0000000000000000;
	mov.b32 	%r6504, 0;
	@%p1937 bra 	$L__BB1_1312;
	mov.f64 	%fd7763, 0d0000000000000000;
	mov.b32 	%r6503, 0;
$L__BB1_1297:
	fma.rn.f64 	%fd4978, %fd248, 0dBFE0000000000000, %fd1505;
	setp.neu.f64 	%p1938, %fd4978, 0d0000000000000000;
	setp.lt.s32 	%p1939, %r389, 0;
	mul.wide.u32 	%rd697, %r6503, 8;
	add.s64 	%rd698, %rd242, %rd697;
	ld.f64 	%fd1626, [%rd698];
	add.s32 	%r3131, %r6503, 1;
	cvt.rn.f64.u32 	%fd1627, %r3131;
	{
	.reg .b32 %temp; 
	mov.b64 	{%temp, %r391}, %fd1627;
	}
	shr.u32 	%r3132, %r391, 20;
	and.b32  	%r3133, %r3132, 2047;
	add.s32 	%r3134, %r3133, -1012;
	mov.b64 	%rd699, %fd1627;
	shl.b64 	%rd700, %rd699, %r3134;
	setp.eq.s64 	%p1940, %rd700, -9223372036854775808;
	{ // callseq 303, 0
	.param .b64 param0;
	st.param.f64 	[param0], %fd1624;
	.param .b64 param1;
	st.param.f64 	[param1], %fd1627;
	.param .b64 retval0;
	call.uni (retval0), 
	__internal_accurate_pow, 
	(
	param0, 
	param1
	);
	ld.param.f64 	%fd4979, [retval0];
	} // callseq 303
	and.pred  	%p123, %p1939, %p1940;
	neg.f64 	%fd4981, %fd4979;
	selp.f64 	%fd7760, %fd4981, %fd4979, %p123;
	@%p1938 bra 	$L__BB1_1299;
	selp.b32 	%r3138, %r389, 0, %p1940;
	setp.lt.s32 	%p1942, %r391, 0;
	or.b32  	%r3139, %r3138, 2146435072;
	selp.b32 	%r3140, %r3139, %r3138, %p1942;
	mov.b32 	%r3141, 0;
	mov.b64 	%fd7760, {%r3141, %r3140};
$L__BB1_1299:
	cvt.rn.f64.u32 	%fd1632, %r3131;
	add.f64 	%fd4982, %fd4978, %fd1632;
	{
	.reg .b32 %temp; 
	mov.b64 	{%temp, %r3143}, %fd4982;
	}
	and.b32  	%r3144, %r3143, 2146435072;
	setp.ne.s32 	%p1943, %r3144, 2146435072;
	@%p1943 bra 	$L__BB1_1304;
	setp.num.f64 	%p1944, %fd4978, %fd4978;
	@%p1944 bra 	$L__BB1_1302;
	add.rn.f64 	%fd7760, %fd4978, %fd1632;
	bra.uni 	$L__BB1_1304;
$L__BB1_1302:
	setp.neu.f64 	%p1945, %fd1624, 0d7FF0000000000000;
	@%p1945 bra 	$L__BB1_1304;
	setp.lt.s32 	%p1946, %r391, 0;
	selp.b32 	%r3145, 0, 2146435072, %p1946;
	and.b32  	%r3146, %r391, 2147483647;
	setp.ne.s32 	%p1947, %r3146, 1071644672;
	or.b32  	%r3147, %r3145, -2147483648;
	selp.b32 	%r3148, %r3147, %r3145, %p1947;
	selp.b32 	%r3149, %r3148, %r3145, %p123;
	mov.b32 	%r3150, 0;
	mov.b64 	%fd7760, {%r3150, %r3149};
$L__BB1_1304:
	setp.eq.f64 	%p1948, %fd4978, 0d3FF0000000000000;
	selp.f64 	%fd4984, 0d3FF0000000000000, %fd7760, %p1948;
	add.s32 	%r3151, %r6503, 1;
	cvt.rn.f64.u32 	%fd4985, %r3151;
	div.rn.f64 	%fd4986, %fd1626, %fd4985;
	fma.rn.f64 	%fd1636, %fd4986, %fd4984, %fd7763;
	mul.wide.u32 	%rd704, %r6503, 8;
	add.s64 	%rd705, %rd242, %rd704;
	ld.f64 	%fd1637, [%rd705+8];
	add.s32 	%r6503, %r6503, 2;
	cvt.rn.f64.u32 	%fd1638, %r6503;
	{
	.reg .b32 %temp; 
	mov.b64 	{%temp, %r393}, %fd1638;
	}
	shr.u32 	%r3152, %r393, 20;
	and.b32  	%r3153, %r3152, 2047;
	add.s32 	%r3154, %r3153, -1012;
	mov.b64 	%rd706, %fd1638;
	shl.b64 	%rd707, %rd706, %r3154;
	setp.eq.s64 	%p1951, %rd707, -9223372036854775808;
	{ // callseq 304, 0
	.param .b64 param0;
	st.param.f64 	[param0], %fd1624;
	.param .b64 param1;
	st.param.f64 	[param1], %fd1638;
	.param .b64 retval0;
	call.uni (retval0), 
	__internal_accurate_pow, 
	(
	param0, 
	param1
	);
	ld.param.f64 	%fd4987, [retval0];
	} // callseq 304
	and.pred  	%p124, %p1939, %p1951;
	neg.f64 	%fd4989, %fd4987;
	selp.f64 	%fd7762, %fd4989, %fd4987, %p124;
	@%p1938 bra 	$L__BB1_1306;
	selp.b32 	%r3158, %r389, 0, %p1951;
	setp.lt.s32 	%p1953, %r393, 0;
	or.b32  	%r3159, %r3158, 2146435072;
	selp.b32 	%r3160, %r3159, %r3158, %p1953;
	mov.b32 	%r3161, 0;
	mov.b64 	%fd7762, {%r3161, %r3160};
$L__BB1_1306:
	cvt.rn.f64.u32 	%fd1643, %r6503;
	add.f64 	%fd4990, %fd4978, %fd1643;
	{
	.reg .b32 %temp; 
	mov.b64 	{%temp, %r3162}, %fd4990;
	}
	and.b32  	%r3163, %r3162, 2146435072;
	setp.ne.s32 	%p1954, %r3163, 2146435072;
	@%p1954 bra 	$L__BB1_1311;
	setp.nan.f64 	%p1955, %fd4978, %fd4978;
	@%p1955 bra 	$L__BB1_1310;
	setp.neu.f64 	%p1956, %fd1624, 0d7FF0000000000000;
	@%p1956 bra 	$L__BB1_1311;
	setp.lt.s32 	%p1957, %r393, 0;
	selp.b32 	%r3164, 0, 2146435072, %p1957;
	and.b32  	%r3165, %r393, 2147483647;
	setp.ne.s32 	%p1958, %r3165, 1071644672;
	or.b32  	%r3166, %r3164, -2147483648;
	selp.b32 	%r3167, %r3166, %r3164, %p1958;
	selp.b32 	%r3168, %r3167, %r3164, %p124;
	mov.b32 	%r3169, 0;
	mov.b64 	%fd7762, {%r3169, %r3168};
	bra.uni 	$L__BB1_1311;
$L__BB1_1310:
	add.rn.f64 	%fd7762, %fd4978, %fd1643;
$L__BB1_1311:
	ld.param.u32 	%r6301, [_Z13distributor_PdPdS_S_iii_param_5];
	selp.f64 	%fd4992, 0d3FF0000000000000, %fd7762, %p1948;
	div.rn.f64 	%fd4993, %fd1637, %fd1643;
	fma.rn.f64 	%fd7763, %fd4993, %fd4992, %fd1636;
	and.b32  	%r6504, %r6301, 2147483646;
	setp.ne.s32 	%p1960, %r6503, %r6504;
	@%p1960 bra 	$L__BB1_1297;
$L__BB1_1312:
	ld.param.u32 	%r6302, [_Z13distributor_PdPdS_S_iii_param_5];
	and.b32  	%r3170, %r6302, 1;
	setp.eq.b32 	%p1961, %r3170, 1;
	not.pred 	%p1962, %p1961;
	@%p1962 bra 	$L__BB1_1321;
	fma.rn.f64 	%fd4994, %fd248, 0dBFE0000000000000, %fd1505;
	setp.neu.f64 	%p1963, %fd4994, 0d0000000000000000;
	setp.lt.s32 	%p1964, %r389, 0;
	mul.wide.u32 	%rd711, %r6504, 8;
	add.s64 	%rd712, %rd242, %rd711;
	ld.f64 	%fd1650, [%rd712];
	add.s32 	%r3171, %r6504, 1;
	cvt.rn.f64.u32 	%fd1651, %r3171;
	{
	.reg .b32 %temp; 
	mov.b64 	{%temp, %r396}, %fd1651;
	}
	shr.u32 	%r3172, %r396, 20;
	and.b32  	%r3173, %r3172, 2047;
	add.s32 	%r3174, %r3173, -1012;
	mov.b64 	%rd713, %fd1651;
	shl.b64 	%rd714, %rd713, %r3174;
	setp.eq.s64 	%p1965, %rd714, -9223372036854775808;
	{ // callseq 305, 0
	.param .b64 param0;
	st.param.f64 	[param0], %fd1624;
	.param .b64 param1;
	st.param.f64 	[param1], %fd1651;
	.param .b64 retval0;
	call.uni (retval0), 
	__internal_accurate_pow, 
	(
	param0, 
	param1
	);
	ld.param.f64 	%fd4995, [retval0];
	} // callseq 305
	and.pred  	%p125, %p1964, %p1965;
	neg.f64 	%fd4997, %fd4995;
	selp.f64 	%fd7766, %fd4997, %fd4995, %p125;
	@%p1963 bra 	$L__BB1_1315;
	selp.b32 	%r3178, %r389, 0, %p1965;
	setp.lt.s32 	%p1967, %r396, 0;
	or.b32  	%r3179, %r3178, 2146435072;
	selp.b32 	%r3180, %r3179, %r3178, %p1967;
	mov.b32 	%r3181, 0;
	mov.b64 	%fd7766, {%r3181, %r3180};
$L__BB1_1315:
	add.f64 	%fd4998, %fd4994, %fd1651;
	{
	.reg .b32 %temp; 
	mov.b64 	{%temp, %r3182}, %fd4998;
	}
	and.b32  	%r3183, %r3182, 2146435072;
	setp.ne.s32 	%p1968, %r3183, 2146435072;
	@%p1968 bra 	$L__BB1_1320;
	setp.nan.f64 	%p1969, %fd4994, %fd4994;
	@%p1969 bra 	$L__BB1_1319;
	setp.neu.f64 	%p1970, %fd1624, 0d7FF0000000000000;
	@%p1970 bra 	$L__BB1_1320;
	setp.lt.s32 	%p1971, %r396, 0;
	selp.b32 	%r3184, 0, 2146435072, %p1971;
	and.b32  	%r3185, %r396, 2147483647;
	setp.ne.s32 	%p1972, %r3185, 1071644672;
	or.b32  	%r3186, %r3184, -2147483648;
	selp.b32 	%r3187, %r3186, %r3184, %p1972;
	selp.b32 	%r3188, %r3187, %r3184, %p125;
	mov.b32 	%r3189, 0;
	mov.b64 	%fd7766, {%r3189, %r3188};
	bra.uni 	$L__BB1_1320;
$L__BB1_1319:
	add.rn.f64 	%fd7766, %fd4994, %fd1651;
$L__BB1_1320:
	setp.eq.f64 	%p1973, %fd4994, 0d3FF0000000000000;
	selp.f64 	%fd4999, 0d3FF0000000000000, %fd7766, %p1973;
	div.rn.f64 	%fd5000, %fd1650, %fd1651;
	fma.rn.f64 	%fd7763, %fd5000, %fd4999, %fd7763;
$L__BB1_1321:
	ld.param.f64 	%fd7272, [_Z13distributor_PdPdS_S_iii_param_0];
	fma.rn.f64 	%fd7768, %fd7272, 0d3FE0000000000000, %fd7763;
$L__BB1_1322:
	setp.lt.s32 	%p2012, %r75, 0;
	and.b32  	%r3251, %r75, 2146435072;
	setp.eq.s32 	%p2013, %r3251, 1062207488;
	sub.f64 	%fd1663, %fd1501, %fd7768;
	{
	.reg .b32 %temp; 
	mov.b64 	{%temp, %r397}, %fd1663;
	}
	abs.f64 	%fd1664, %fd1663;
	{ // callseq 309, 0
	.param .b64 param0;
	st.param.f64 	[param0], %fd1664;
	.param .b64 param1;
	st.param.f64 	[param1], 0d4000000000000000;
	.param .b64 retval0;
	call.uni (retval0), 
	__internal_accurate_pow, 
	(
	param0, 
	param1
	);
	ld.param.f64 	%fd5036, [retval0];
	} // callseq 309
	setp.lt.s32 	%p2014, %r397, 0;
	neg.f64 	%fd5038, %fd5036;
	selp.f64 	%fd5039, %fd5038, %fd5036, %p2013;
	selp.f64 	%fd5040, %fd5039, %fd5036, %p2014;
	setp.eq.f64 	%p2015, %fd1663, 0d0000000000000000;
	selp.b32 	%r3252, %r397, 0, %p2013;
	or.b32  	%r3253, %r3252, 2146435072;
	selp.b32 	%r3254, %r3253, %r3252, %p2012;
	mov.b32 	%r3255, 0;
	mov.b64 	%fd5041, {%r3255, %r3254};
	selp.f64 	%fd7769, %fd5041, %fd5040, %p2015;
	add.f64 	%fd5042, %fd1663, 0d4000000000000000;
	{
	.reg .b32 %temp; 
	mov.b64 	{%temp, %r3256}, %fd5042;
	}
	and.b32  	%r3257, %r3256, 2146435072;
	setp.ne.s32 	%p2016, %r3257, 2146435072;
	@%p2016 bra 	$L__BB1_1327;
	setp.num.f64 	%p2017, %fd1663, %fd1663;
	@%p2017 bra 	$L__BB1_1325;
	mov.f64 	%fd5043, 0d4000000000000000;
	add.rn.f64 	%fd7769, %fd1663, %fd5043;
	bra.uni 	$L__BB1_1327;
$L__BB1_1325:
	setp.neu.f64 	%p2018, %fd1664, 0d7FF0000000000000;
	@%p2018 bra 	$L__BB1_1327;
	selp.b32 	%r3258, 0, 2146435072, %p2012;
	or.b32  	%r3259, %r3258, -2147483648;
	selp.b32 	%r3260, %r3259, %r3258, %p23;
	selp.b32 	%r3261, %r3260, %r3258, %p2014;
	mov.b32 	%r3262, 0;
	mov.b64 	%fd7769, {%r3262, %r3261};
$L__BB1_1327:
	setp.eq.f64 	%p2023, %fd1663, 0d3FF0000000000000;
	selp.f64 	%fd1669, 0d3FF0000000000000, %fd7769, %p2023;
	{
	.reg .b32 %temp; 
	mov.b64 	{%temp, %r398}, %fd1503;
	}
	abs.f64 	%fd1670, %fd1503;
	{ // callseq 310, 0
	.param .b64 param0;
	st.param.f64 	[param0], %fd1670;
	.param .b64 param1;
	st.param.f64 	[param1], 0d4000000000000000;
	.param .b64 retval0;
	call.uni (retval0), 
	__internal_accurate_pow, 
	(
	param0, 
	param1
	);
	ld.param.f64 	%fd5044, [retval0];
	} // callseq 310
	setp.lt.s32 	%p2024, %r398, 0;
	neg.f64 	%fd5046, %fd5044;
	selp.f64 	%fd5047, %fd5046, %fd5044, %p2013;
	selp.f64 	%fd5048, %fd5047, %fd5044, %p2024;
	setp.eq.f64 	%p2025, %fd1503, 0d0000000000000000;
	selp.b32 	%r3264, %r398, 0, %p2013;
	or.b32  	%r3265, %r3264, 2146435072;
	selp.b32 	%r3266, %r3265, %r3264, %p2012;
	mov.b32 	%r3267, 0;
	mov.b64 	%fd5049, {%r3267, %r3266};
	selp.f64 	%fd7794, %fd5049, %fd5048, %p2025;
	add.f64 	%fd5050, %fd1503, 0d4000000000000000;
	{
	.reg .b32 %temp; 
	mov.b64 	{%temp, %r3268}, %fd5050;
	}
	and.b32  	%r399, %r3268, 2146435072;
	setp.ne.s32 	%p2026, %r399, 2146435072;
	mov.f64 	%fd7770, %fd7794;
	@%p2026 bra 	$L__BB1_1332;
	setp.num.f64 	%p2027, %fd1503, %fd1503;
	@%p2027 bra 	$L__BB1_1330;
	mov.f64 	%fd5051, 0d4000000000000000;
	add.rn.f64 	%fd7770, %fd1503, %fd5051;
	bra.uni 	$L__BB1_1332;
$L__BB1_1330:
	setp.neu.f64 	%p2028, %fd1670, 0d7FF0000000000000;
	mov.f64 	%fd7770, %fd7794;
	@%p2028 bra 	$L__BB1_1332;
	selp.b32 	%r3269, 0, 2146435072, %p2012;
	or.b32  	%r3270, %r3269, -2147483648;
	selp.b32 	%r3271, %r3270, %r3269, %p23;
	selp.b32 	%r3272, %r3271, %r3269, %p2024;
	mov.b32 	%r3273, 0;
	mov.b64 	%fd7770, {%r3273, %r3272};
$L__BB1_1332:
	setp.eq.f64 	%p2031, %fd1503, 0d3FF0000000000000;
	selp.f64 	%fd5052, 0d3FF0000000000000, %fd7770, %p2031;
	add.f64 	%fd1675, %fd1669, %fd5052;
	neg.f64 	%fd5053, %fd1675;
	fma.rn.f64 	%fd5054, %fd1675, 0dBFF71547652B82FE, 0d4338000000000000;
	{
	.reg .b32 %temp; 
	mov.b64 	{%r400, %temp}, %fd5054;
	}
	mov.f64 	%fd5055, 0dC338000000000000;
	add.rn.f64 	%fd5056, %fd5054, %fd5055;
	fma.rn.f64 	%fd5057, %fd5056, 0dBFE62E42FEFA39EF, %fd5053;
	fma.rn.f64 	%fd5058, %fd5056, 0dBC7ABC9E3B39803F, %fd5057;
	fma.rn.f64 	%fd5059, %fd5058, 0d3E5ADE1569CE2BDF, 0d3E928AF3FCA213EA;
	fma.rn.f64 	%fd5060, %fd5059, %fd5058, 0d3EC71DEE62401315;
	fma.rn.f64 	%fd5061, %fd5060, %fd5058, 0d3EFA01997C89EB71;
	fma.rn.f64 	%fd5062, %fd5061, %fd5058, 0d3F2A01A014761F65;
	fma.rn.f64 	%fd5063, %fd5062, %fd5058, 0d3F56C16C1852B7AF;
	fma.rn.f64 	%fd5064, %fd5063, %fd5058, 0d3F81111111122322;
	fma.rn.f64 	%fd5065, %fd5064, %fd5058, 0d3FA55555555502A1;
	fma.rn.f64 	%fd5066, %fd5065, %fd5058, 0d3FC5555555555511;
	fma.rn.f64 	%fd5067, %fd5066, %fd5058, 0d3FE000000000000B;
	fma.rn.f64 	%fd5068, %fd5067, %fd5058, 0d3FF0000000000000;
	fma.rn.f64 	%fd5069, %fd5068, %fd5058, 0d3FF0000000000000;
	{
	.reg .b32 %temp; 
	mov.b64 	{%r401, %temp}, %fd5069;
	}
	{
	.reg .b32 %temp; 
	mov.b64 	{%temp, %r402}, %fd5069;
	}
	shl.b32 	%r3274, %r400, 20;
	add.s32 	%r3275, %r3274, %r402;
	mov.b64 	%fd7771, {%r401, %r3275};
	{
	.reg .b32 %temp; 
	mov.b64 	{%temp, %r3276}, %fd5053;
	}
	mov.b32 	%f41, %r3276;
	abs.f32 	%f11, %f41;
	setp.lt.f32 	%p2032, %f11, 0f4086232B;
	@%p2032 bra 	$L__BB1_1335;
	setp.gt.f64 	%p2033, %fd1675, 0d0000000000000000;
	mov.f64 	%fd5070, 0d7FF0000000000000;
	sub.f64 	%fd5071, %fd5070, %fd1675;
	selp.f64 	%fd7771, 0d0000000000000000, %fd5071, %p2033;
	setp.geu.f32 	%p2034, %f11, 0f40874800;
	@%p2034 bra 	$L__BB1_1335;
	shr.u32 	%r3277, %r400, 31;
	add.s32 	%r3278, %r400, %r3277;
	shr.s32 	%r3279, %r3278, 1;
	shl.b32 	%r3280, %r3279, 20;
	add.s32 	%r3281, %r402, %r3280;
	mov.b64 	%fd5072, {%r401, %r3281};
	sub.s32 	%r3282, %r400, %r3279;
	shl.b32 	%r3283, %r3282, 20;
	add.s32 	%r3284, %r3283, 1072693248;
	mov.b32 	%r3285, 0;
	mov.b64 	%fd5073, {%r3285, %r3284};
	mul.f64 	%fd7771, %fd5073, %fd5072;
$L__BB1_1335:
	ld.param.u32 	%r6306, [_Z13distributor_PdPdS_S_iii_param_5];
	add.s32 	%r403, %r6306, -1;
	mul.f64 	%fd1680, %fd248, 0d3FE0000000000000;
	setp.geu.f64 	%p2035, %fd1505, %fd1680;
	mul.f64 	%fd5074, %fd1583, 0dC043BD3CC9BE45DC;
	mul.f64 	%fd1681, %fd5074, %fd7771;
	@%p2035 bra 	$L__BB1_1364;
	ld.param.u32 	%r6310, [_Z13distributor_PdPdS_S_iii_param_5];
	setp.lt.s32 	%p2074, %r6310, 1;
	sub.f64 	%fd1682, %fd1680, %fd1505;
	mov.f64 	%fd7777, 0d0000000000000000;
	@%p2074 bra 	$L__BB1_1363;
	setp.eq.s32 	%p2075, %r403, 0;
	{
	.reg .b32 %temp; 
	mov.b64 	{%temp, %r404}, %fd1682;
	}
	abs.f64 	%fd1683, %fd1682;
	mov.f64 	%fd7777, 0d0000000000000000;
	mov.b32 	%r6506, 0;
	@%p2075 bra 	$L__BB1_1354;
	mov.f64 	%fd7777, 0d0000000000000000;
	mov.b32 	%r6505, 0;
$L__BB1_1339:
	setp.neu.f64 	%p2076, %fd1682, 0d0000000000000000;
	setp.lt.s32 	%p2077, %r404, 0;
	mul.wide.u32 	%rd760, %r6505, 8;
	add.s64 	%rd761, %rd242, %rd760;
	ld.f64 	%fd1685, [%rd761];
	add.s32 	%r3355, %r6505, 1;
	cvt.rn.f64.u32 	%fd5116, %r3355;
	{
	.reg .b32 %temp; 
	mov.b64 	{%temp, %r406}, %fd5116;
	}
	shr.u32 	%r3356, %r406, 20;
	and.b32  	%r3357, %r3356, 2047;
	add.s32 	%r3358, %r3357, -1012;
	mov.b64 	%rd762, %fd5116;
	shl.b64 	%rd763, %rd762, %r3358;
	setp.eq.s64 	%p2078, %rd763, -9223372036854775808;
	{ // callseq 314, 0
	.param .b64 param0;
	st.param.f64 	[param0], %fd1683;
	.param .b64 param1;
	st.param.f64 	[param1], %fd5116;
	.param .b64 retval0;
	call.uni (retval0), 
	__internal_accurate_pow, 
	(
	param0, 
	param1
	);
	ld.param.f64 	%fd5117, [retval0];
	} // callseq 314
	and.pred  	%p126, %p2077, %p2078;
	neg.f64 	%fd5119, %fd5117;
	selp.f64 	%fd7774, %fd5119, %fd5117, %p126;
	@%p2076 bra 	$L__BB1_1341;
	cvt.rn.f64.u32 	%fd5120, %r3355;
	mov.b64 	%rd765, %fd5120;
	shr.u32 	%r3360, %r406, 20;
	and.b32  	%r3361, %r3360, 2047;
	add.s32 	%r3362, %r3361, -1012;
	shl.b64 	%rd766, %rd765, %r3362;
	setp.eq.s64 	%p2079, %rd766, -9223372036854775808;
	selp.b32 	%r3363, %r404, 0, %p2079;
	setp.lt.s32 	%p2080, %r406, 0;
	or.b32  	%r3364, %r3363, 2146435072;
	selp.b32 	%r3365, %r3364, %r3363, %p2080;
	mov.b32 	%r3366, 0;
	mov.b64 	%fd7774, {%r3366, %r3365};
$L__BB1_1341:
	add.s32 	%r3367, %r6505, 1;
	cvt.rn.f64.u32 	%fd5121, %r3367;
	add.f64 	%fd5122, %fd1682, %fd5121;
	{
	.reg .b32 %temp; 
	mov.b64 	{%temp, %r3368}, %fd5122;
	}
	and.b32  	%r3369, %r3368, 2146435072;
	setp.ne.s32 	%p2081, %r3369, 2146435072;
	@%p2081 bra 	$L__BB1_1346;
	setp.num.f64 	%p2082, %fd1682, %fd1682;
	@%p2082 bra 	$L__BB1_1344;
	add.rn.f64 	%fd7774, %fd1682, %fd5121;
	bra.uni 	$L__BB1_1346;
$L__BB1_1344:
	setp.neu.f64 	%p2083, %fd1683, 0d7FF0000000000000;
	@%p2083 bra 	$L__BB1_1346;
	setp.lt.s32 	%p2084, %r406, 0;
	selp.b32 	%r3370, 0, 2146435072, %p2084;
	and.b32  	%r3371, %r406, 2147483647;
	setp.ne.s32 	%p2085, %r3371, 1071644672;
	or.b32  	%r3372, %r3370, -2147483648;
	selp.b32 	%r3373, %r3372, %r3370, %p2085;
	selp.b32 	%r3374, %r3373, %r3370, %p126;
	mov.b32 	%r3375, 0;
	mov.b64 	%fd7774, {%r3375, %r3374};
$L__BB1_1346:
	setp.eq.f64 	%p2086, %fd1682, 0d3FF0000000000000;
	selp.f64 	%fd5124, 0d3FF0000000000000, %fd7774, %p2086;
	add.s32 	%r3377, %r6505, 1;
	cvt.rn.f64.u32 	%fd5125, %r3377;
	div.rn.f64 	%fd5126, %fd1685, %fd5125;
	fma.rn.f64 	%fd1692, %fd5126, %fd5124, %fd7777;
	mul.wide.u32 	%rd767, %r6505, 8;
	add.s64 	%rd768, %rd242, %rd767;
	ld.f64 	%fd1693, [%rd768+8];
	add.s32 	%r6505, %r6505, 2;
	cvt.rn.f64.u32 	%fd5127, %r6505;
	{
	.reg .b32 %temp; 
	mov.b64 	{%temp, %r408}, %fd5127;
	}
	shr.u32 	%r3378, %r408, 20;
	and.b32  	%r3379, %r3378, 2047;
	add.s32 	%r3380, %r3379, -1012;
	mov.b64 	%rd769, %fd5127;
	shl.b64 	%rd770, %rd769, %r3380;
	setp.eq.s64 	%p2089, %rd770, -9223372036854775808;
	{ // callseq 315, 0
	.param .b64 param0;
	st.param.f64 	[param0], %fd1683;
	.param .b64 param1;
	st.param.f64 	[param1], %fd5127;
	.param .b64 retval0;
	call.uni (retval0), 
	__internal_accurate_pow, 
	(
	param0, 
	param1
	);
	ld.param.f64 	%fd5128, [retval0];
	} // callseq 315
	and.pred  	%p127, %p2077, %p2089;
	neg.f64 	%fd5130, %fd5128;
	selp.f64 	%fd7776, %fd5130, %fd5128, %p127;
	@%p2076 bra 	$L__BB1_1348;
	cvt.rn.f64.u32 	%fd5131, %r6505;
	mov.b64 	%rd772, %fd5131;
	shl.b64 	%rd773, %rd772, %r3380;
	setp.eq.s64 	%p2090, %rd773, -9223372036854775808;
	selp.b32 	%r3384, %r404, 0, %p2090;
	setp.lt.s32 	%p2091, %r408, 0;
	or.b32  	%r3385, %r3384, 2146435072;
	selp.b32 	%r3386, %r3385, %r3384, %p2091;
	mov.b32 	%r3387, 0;
	mov.b64 	%fd7776, {%r3387, %r3386};
$L__BB1_1348:
	cvt.rn.f64.u32 	%fd5132, %r6505;
	add.f64 	%fd5133, %fd1682, %fd5132;
	{
	.reg .b32 %temp; 
	mov.b64 	{%temp, %r3388}, %fd5133;
	}
	and.b32  	%r3389, %r3388, 2146435072;
	setp.ne.s32 	%p2092, %r3389, 2146435072;
	@%p2092 bra 	$L__BB1_1353;
	setp.nan.f64 	%p2093, %fd1682, %fd1682;
	@%p2093 bra 	$L__BB1_1352;
	setp.neu.f64 	%p2094, %fd1683, 0d7FF0000000000000;
	@%p2094 bra 	$L__BB1_1353;
	setp.lt.s32 	%p2095, %r408, 0;
	selp.b32 	%r3390, 0, 2146435072, %p2095;
	and.b32  	%r3391, %r408, 2147483647;
	setp.ne.s32 	%p2096, %r3391, 1071644672;
	or.b32  	%r3392, %r3390, -2147483648;
	selp.b32 	%r3393, %r3392, %r3390, %p2096;
	selp.b32 	%r3394, %r3393, %r3390, %p127;
	mov.b32 	%r3395, 0;
	mov.b64 	%fd7776, {%r3395, %r3394};
	bra.uni 	$L__BB1_1353;
$L__BB1_1352:
	add.rn.f64 	%fd7776, %fd1682, %fd5132;
$L__BB1_1353:
	ld.param.u32 	%r6311, [_Z13distributor_PdPdS_S_iii_param_5];
	selp.f64 	%fd5135, 0d3FF0000000000000, %fd7776, %p2086;
	cvt.rn.f64.u32 	%fd5136, %r6505;
	div.rn.f64 	%fd5137, %fd1693, %fd5136;
	fma.rn.f64 	%fd7777, %fd5137, %fd5135, %fd1692;
	and.b32  	%r6506, %r6311, 2147483646;
	setp.ne.s32 	%p2098, %r6505, %r6506;
	@%p2098 bra 	$L__BB1_1339;
$L__BB1_1354:
	ld.param.u32 	%r6312, [_Z13distributor_PdPdS_S_iii_param_5];
	and.b32  	%r3396, %r6312, 1;
	setp.eq.b32 	%p2099, %r3396, 1;
	not.pred 	%p2100, %p2099;
	@%p2100 bra 	$L__BB1_1363;
	setp.neu.f64 	%p2101, %fd1682, 0d0000000000000000;
	setp.lt.s32 	%p2102, %r404, 0;
	mul.wide.u32 	%rd774, %r6506, 8;
	add.s64 	%rd775, %rd242, %rd774;
	ld.f64 	%fd1703, [%rd775];
	add.s32 	%r3397, %r6506, 1;
	cvt.rn.f64.u32 	%fd5138, %r3397;
	{
	.reg .b32 %temp; 
	mov.b64 	{%temp, %r411}, %fd5138;
	}
	shr.u32 	%r3398, %r411, 20;
	and.b32  	%r3399, %r3398, 2047;
	add.s32 	%r3400, %r3399, -1012;
	mov.b64 	%rd776, %fd5138;
	shl.b64 	%rd777, %rd776, %r3400;
	setp.eq.s64 	%p2103, %rd777, -9223372036854775808;
	{ // callseq 316, 0
	.param .b64 param0;
	st.param.f64 	[param0], %fd1683;
	.param .b64 param1;
	st.param.f64 	[param1], %fd5138;
	.param .b64 retval0;
	call.uni (retval0), 
	__internal_accurate_pow, 
	(
	param0, 
	param1
	);
	ld.param.f64 	%fd5139, [retval0];
	} // callseq 316
	and.pred  	%p128, %p2102, %p2103;
	neg.f64 	%fd5141, %fd5139;
	selp.f64 	%fd7780, %fd5141, %fd5139, %p128;
	@%p2101 bra 	$L__BB1_1357;
	cvt.rn.f64.u32 	%fd5142, %r3397;
	mov.b64 	%rd779, %fd5142;
	shr.u32 	%r3402, %r411, 20;
	and.b32  	%r3403, %r3402, 2047;
	add.s32 	%r3404, %r3403, -1012;
	shl.b64 	%rd780, %rd779, %r3404;
	setp.eq.s64 	%p2104, %rd780, -9223372036854775808;
	selp.b32 	%r3405, %r404, 0, %p2104;
	setp.lt.s32 	%p2105, %r411, 0;
	or.b32  	%r3406, %r3405, 2146435072;
	selp.b32 	%r3407, %r3406, %r3405, %p2105;
	mov.b32 	%r3408, 0;
	mov.b64 	%fd7780, {%r3408, %r3407};
$L__BB1_1357:
	cvt.rn.f64.u32 	%fd5143, %r3397;
	add.f64 	%fd5144, %fd1682, %fd5143;
	{
	.reg .b32 %temp; 
	mov.b64 	{%temp, %r3410}, %fd5144;
	}
	and.b32  	%r3411, %r3410, 2146435072;
	setp.ne.s32 	%p2106, %r3411, 2146435072;
	@%p2106 bra 	$L__BB1_1362;
	setp.nan.f64 	%p2107, %fd1682, %fd1682;
	@%p2107 bra 	$L__BB1_1361;
	setp.neu.f64 	%p2108, %fd1683, 0d7FF0000000000000;
	@%p2108 bra 	$L__BB1_1362;
	setp.lt.s32 	%p2109, %r411, 0;
	selp.b32 	%r3412, 0, 2146435072, %p2109;
	and.b32  	%r3413, %r411, 2147483647;
	setp.ne.s32 	%p2110, %r3413, 1071644672;
	or.b32  	%r3414, %r3412, -2147483648;
	selp.b32 	%r3415, %r3414, %r3412, %p2110;
	selp.b32 	%r3416, %r3415, %r3412, %p128;
	mov.b32 	%r3417, 0;
	mov.b64 	%fd7780, {%r3417, %r3416};
	bra.uni 	$L__BB1_1362;
$L__BB1_1361:
	add.rn.f64 	%fd7780, %fd1682, %fd5143;
$L__BB1_1362:
	setp.eq.f64 	%p2111, %fd1682, 0d3FF0000000000000;
	selp.f64 	%fd5146, 0d3FF0000000000000, %fd7780, %p2111;
	div.rn.f64 	%fd5148, %fd1703, %fd5143;
	fma.rn.f64 	%fd7777, %fd5148, %fd5146, %fd7777;
$L__BB1_1363:
	ld.param.f64 	%fd7275, [_Z13distributor_PdPdS_S_iii_param_0];
	mul.f64 	%fd5149, %fd7275, 0d3FE0000000000000;
	sub.f64 	%fd7792, %fd5149, %fd7777;
	bra.uni 	$L__BB1_1392;
$L__BB1_1364:
	ld.param.u32 	%r6307, [_Z13distributor_PdPdS_S_iii_param_5];
	setp.lt.s32 	%p2036, %r6307, 1;
	sub.f64 	%fd1713, %fd1505, %fd1680;
	mov.f64 	%fd7787, 0d0000000000000000;
	@%p2036 bra 	$L__BB1_1391;
	setp.eq.s32 	%p2037, %r403, 0;
	{
	.reg .b32 %temp; 
	mov.b64 	{%temp, %r412}, %fd1713;
	}
	abs.f64 	%fd1714, %fd1713;
	mov.f64 	%fd7787, 0d0000000000000000;
	mov.b32 	%r6508, 0;
	@%p2037 bra 	$L__BB1_1382;
	mov.f64 	%fd7787, 0d0000000000000000;
	mov.b32 	%r6507, 0;
$L__BB1_1367:
	setp.neu.f64 	%p2038, %fd1713, 0d0000000000000000;
	setp.lt.s32 	%p2039, %r412, 0;
	mul.wide.u32 	%rd739, %r6507, 8;
	add.s64 	%rd740, %rd242, %rd739;
	ld.f64 	%fd1716, [%rd740];
	add.s32 	%r3288, %r6507, 1;
	cvt.rn.f64.u32 	%fd5079, %r3288;
	{
	.reg .b32 %temp; 
	mov.b64 	{%temp, %r414}, %fd5079;
	}
	shr.u32 	%r3289, %r414, 20;
	and.b32  	%r3290, %r3289, 2047;
	add.s32 	%r3291, %r3290, -1012;
	mov.b64 	%rd741, %fd5079;
	shl.b64 	%rd742, %rd741, %r3291;
	setp.eq.s64 	%p2040, %rd742, -9223372036854775808;
	{ // callseq 311, 0
	.param .b64 param0;
	st.param.f64 	[param0], %fd1714;
	.param .b64 param1;
	st.param.f64 	[param1], %fd5079;
	.param .b64 retval0;
	call.uni (retval0), 
	__internal_accurate_pow, 
	(
	param0, 
	param1
	);
	ld.param.f64 	%fd5080, [retval0];
	} // callseq 311
	and.pred  	%p129, %p2039, %p2040;
	neg.f64 	%fd5082, %fd5080;
	selp.f64 	%fd7784, %fd5082, %fd5080, %p129;
	@%p2038 bra 	$L__BB1_1369;
	cvt.rn.f64.u32 	%fd5083, %r3288;
	mov.b64 	%rd744, %fd5083;
	shr.u32 	%r3293, %r414, 20;
	and.b32  	%r3294, %r3293, 2047;
	add.s32 	%r3295, %r3294, -1012;
	shl.b64 	%rd745, %rd744, %r3295;
	setp.eq.s64 	%p2041, %rd745, -9223372036854775808;
	selp.b32 	%r3296, %r412, 0, %p2041;
	setp.lt.s32 	%p2042, %r414, 0;
	or.b32  	%r3297, %r3296, 2146435072;
	selp.b32 	%r3298, %r3297, %r3296, %p2042;
	mov.b32 	%r3299, 0;
	mov.b64 	%fd7784, {%r3299, %r3298};
$L__BB1_1369:
	add.s32 	%r3300, %r6507, 1;
	cvt.rn.f64.u32 	%fd5084, %r3300;
	add.f64 	%fd5085, %fd1713, %fd5084;
	{
	.reg .b32 %temp; 
	mov.b64 	{%temp, %r3301}, %fd5085;
	}
	and.b32  	%r3302, %r3301, 2146435072;
	setp.ne.s32 	%p2043, %r3302, 2146435072;
	@%p2043 bra 	$L__BB1_1374;
	setp.num.f64 	%p2044, %fd1713, %fd1713;
	@%p2044 bra 	$L__BB1_1372;
	add.rn.f64 	%fd7784, %fd1713, %fd5084;
	bra.uni 	$L__BB1_1374;
$L__BB1_1372:
	setp.neu.f64 	%p2045, %fd1714, 0d7FF0000000000000;
	@%p2045 bra 	$L__BB1_1374;
	setp.lt.s32 	%p2046, %r414, 0;
	selp.b32 	%r3303, 0, 2146435072, %p2046;
	and.b32  	%r3304, %r414, 2147483647;
	setp.ne.s32 	%p2047, %r3304, 1071644672;
	or.b32  	%r3305, %r3303, -2147483648;
	selp.b32 	%r3306, %r3305, %r3303, %p2047;
	selp.b32 	%r3307, %r3306, %r3303, %p129;
	mov.b32 	%r3308, 0;
	mov.b64 	%fd7784, {%r3308, %r3307};
$L__BB1_1374:
	setp.eq.f64 	%p2048, %fd1713, 0d3FF0000000000000;
	selp.f64 	%fd5087, 0d3FF0000000000000, %fd7784, %p2048;
	add.s32 	%r3310, %r6507, 1;
	cvt.rn.f64.u32 	%fd5088, %r3310;
	div.rn.f64 	%fd5089, %fd1716, %fd5088;
	fma.rn.f64 	%fd1723, %fd5089, %fd5087, %fd7787;
	mul.wide.u32 	%rd746, %r6507, 8;
	add.s64 	%rd747, %rd242, %rd746;
	ld.f64 	%fd1724, [%rd747+8];
	add.s32 	%r6507, %r6507, 2;
	cvt.rn.f64.u32 	%fd5090, %r6507;
	{
	.reg .b32 %temp; 
	mov.b64 	{%temp, %r416}, %fd5090;
	}
	shr.u32 	%r3311, %r416, 20;
	and.b32  	%r3312, %r3311, 2047;
	add.s32 	%r3313, %r3312, -1012;
	mov.b64 	%rd748, %fd5090;
	shl.b64 	%rd749, %rd748, %r3313;
	setp.eq.s64 	%p2051, %rd749, -9223372036854775808;
	{ // callseq 312, 0
	.param .b64 param0;
	st.param.f64 	[param0], %fd1714;
	.param .b64 param1;
	st.param.f64 	[param1], %fd5090;
	.param .b64 retval0;
	call.uni (retval0), 
	__internal_accurate_pow, 
	(
	param0, 
	param1
	);
	ld.param.f64 	%fd5091, [retval0];
	} // callseq 312
	and.pred  	%p130, %p2039, %p2051;
	neg.f64 	%fd5093, %fd5091;
	selp.f64 	%fd7786, %fd5093, %fd5091, %p130;
	@%p2038 bra 	$L__BB1_1376;
	cvt.rn.f64.u32 	%fd5094, %r6507;
	mov.b64 	%rd751, %fd5094;
	shl.b64 	%rd752, %rd751, %r3313;
	setp.eq.s64 	%p2052, %rd752, -9223372036854775808;
	selp.b32 	%r3317, %r412, 0, %p2052;
	setp.lt.s32 	%p2053, %r416, 0;
	or.b32  	%r3318, %r3317, 2146435072;
	selp.b32 	%r3319, %r3318, %r3317, %p2053;
	mov.b32 	%r3320, 0;
	mov.b64 	%fd7786, {%r3320, %r3319};
$L__BB1_1376:
	cvt.rn.f64.u32 	%fd5095, %r6507;
	add.f64 	%fd5096, %fd1713, %fd5095;
	{
	.reg .b32 %temp; 
	mov.b64 	{%temp, %r3321}, %fd5096;
	}
	and.b32  	%r3322, %r3321, 2146435072;
	setp.ne.s32 	%p2054, %r3322, 2146435072;
	@%p2054 bra 	$L__BB1_1381;
	setp.nan.f64 	%p2055, %fd1713, %fd1713;
	@%p2055 bra 	$L__BB1_1380;
	setp.neu.f64 	%p2056, %fd1714, 0d7FF0000000000000;
	@%p2056 bra 	$L__BB1_1381;
	setp.lt.s32 	%p2057, %r416, 0;
	selp.b32 	%r3323, 0, 2146435072, %p2057;
	and.b32  	%r3324, %r416, 2147483647;
	setp.ne.s32 	%p2058, %r3324, 1071644672;
	or.b32  	%r3325, %r3323, -2147483648;
	selp.b32 	%r3326, %r3325, %r3323, %p2058;
	selp.b32 	%r3327, %r3326, %r3323, %p130;
	mov.b32 	%r3328, 0;
	mov.b64 	%fd7786, {%r3328, %r3327};
	bra.uni 	$L__BB1_1381;
$L__BB1_1380:
	add.rn.f64 	%fd7786, %fd1713, %fd5095;
$L__BB1_1381:
	ld.param.u32 	%r6308, [_Z13distributor_PdPdS_S_iii_param_5];
	selp.f64 	%fd5098, 0d3FF0000000000000, %fd7786, %p2048;
	cvt.rn.f64.u32 	%fd5099, %r6507;
	div.rn.f64 	%fd5100, %fd1724, %fd5099;
	fma.rn.f64 	%fd7787, %fd5100, %fd5098, %fd1723;
	and.b32  	%r6508, %r6308, 2147483646;
	setp.ne.s32 	%p2060, %r6507, %r6508;
	@%p2060 bra 	$L__BB1_1367;
$L__BB1_1382:
	ld.param.u32 	%r6309, [_Z13distributor_PdPdS_S_iii_param_5];
	and.b32  	%r3329, %r6309, 1;
	setp.eq.b32 	%p2061, %r3329, 1;
	not.pred 	%p2062, %p2061;
	@%p2062 bra 	$L__BB1_1391;
	setp.neu.f64 	%p2063, %fd1713, 0d0000000000000000;
	setp.lt.s32 	%p2064, %r412, 0;
	mul.wide.u32 	%rd753, %r6508, 8;
	add.s64 	%rd754, %rd242, %rd753;
	ld.f64 	%fd1734, [%rd754];
	add.s32 	%r3330, %r6508, 1;
	cvt.rn.f64.u32 	%fd5101, %r3330;
	{
	.reg .b32 %temp; 
	mov.b64 	{%temp, %r419}, %fd5101;
	}
	shr.u32 	%r3331, %r419, 20;
	and.b32  	%r3332, %r3331, 2047;
	add.s32 	%r3333, %r3332, -1012;
	mov.b64 	%rd755, %fd5101;
	shl.b64 	%rd756, %rd755, %r3333;
	setp.eq.s64 	%p2065, %rd756, -9223372036854775808;
	{ // callseq 313, 0
	.param .b64 param0;
	st.param.f64 	[param0], %fd1714;
	.param .b64 param1;
	st.param.f64 	[param1], %fd5101;
	.param .b64 retval0;
	call.uni (retval0), 
	__internal_accurate_pow, 
	(
	param0, 
	param1
	);
	ld.param.f64 	%fd5102, [retval0];
	} // callseq 313
	and.pred  	%p131, %p2064, %p2065;
	neg.f64 	%fd5104, %fd5102;
	selp.f64 	%fd7790, %fd5104, %fd5102, %p131;
	@%p2063 bra 	$L__BB1_1385;
	cvt.rn.f64.u32 	%fd5105, %r3330;
	mov.b64 	%rd758, %fd5105;
	shr.u32 	%r3335, %r419, 20;
	and.b32  	%r3336, %r3335, 2047;
	add.s32 	%r3337, %r3336, -1012;
	shl.b64 	%rd759, %rd758, %r3337;
	setp.eq.s64 	%p2066, %rd759, -9223372036854775808;
	selp.b32 	%r3338, %r412, 0, %p2066;
	setp.lt.s32 	%p2067, %r419, 0;
	or.b32  	%r3339, %r3338, 2146435072;
	selp.b32 	%r3340, %r3339, %r3338, %p2067;
	mov.b32 	%r3341, 0;
	mov.b64 	%fd7790, {%r3341, %r3340};
$L__BB1_1385:
	cvt.rn.f64.u32 	%fd5106, %r3330;
	add.f64 	%fd5107, %fd1713, %fd5106;
	{
	.reg .b32 %temp; 
	mov.b64 	{%temp, %r3343}, %fd5107;
	}
	and.b32  	%r3344, %r3343, 2146435072;
	setp.ne.s32 	%p2068, %r3344, 2146435072;
	@%p2068 bra 	$L__BB1_1390;
	setp.nan.f64 	%p2069, %fd1713, %fd1713;
	@%p2069 bra 	$L__BB1_1389;
	setp.neu.f64 	%p2070, %fd1714, 0d7FF0000000000000;
	@%p2070 bra 	$L__BB1_1390;
	setp.lt.s32 	%p2071, %r419, 0;
	selp.b32 	%r3345, 0, 2146435072, %p2071;
	and.b32  	%r3346, %r419, 2147483647;
	setp.ne.s32 	%p2072, %r3346, 1071644672;
	or.b32  	%r3347, %r3345, -2147483648;
	selp.b32 	%r3348, %r3347, %r3345, %p2072;
	selp.b32 	%r3349, %r3348, %r3345, %p131;
	mov.b32 	%r3350, 0;
	mov.b64 	%fd7790, {%r3350, %r3349};
	bra.uni 	$L__BB1_1390;
$L__BB1_1389:
	add.rn.f64 	%fd7790, %fd1713, %fd5106;
$L__BB1_1390:
	setp.eq.f64 	%p2073, %fd1713, 0d3FF0000000000000;
	selp.f64 	%fd5109, 0d3FF0000000000000, %fd7790, %p2073;
	div.rn.f64 	%fd5111, %fd1734, %fd5106;
	fma.rn.f64 	%fd7787, %fd5111, %fd5109, %fd7787;
$L__BB1_1391:
	ld.param.f64 	%fd7274, [_Z13distributor_PdPdS_S_iii_param_0];
	fma.rn.f64 	%fd7792, %fd7274, 0d3FE0000000000000, %fd7787;
$L__BB1_1392:
	setp.lt.s32 	%p2112, %r75, 0;
	and.b32  	%r3420, %r75, 2146435072;
	setp.eq.s32 	%p2113, %r3420, 1062207488;
	sub.f64 	%fd1745, %fd1501, %fd7792;
	{
	.reg .b32 %temp; 
	mov.b64 	{%temp, %r420}, %fd1745;
	}
	abs.f64 	%fd1746, %fd1745;
	{ // callseq 317, 0
	.param .b64 param0;
	st.param.f64 	[param0], %fd1746;
	.param .b64 param1;
	st.param.f64 	[param1], 0d4000000000000000;
	.param .b64 retval0;
	call.uni (retval0), 
	__internal_accurate_pow, 
	(
	param0, 
	param1
	);
	ld.param.f64 	%fd5150, [retval0];
	} // callseq 317
	setp.lt.s32 	%p2114, %r420, 0;
	neg.f64 	%fd5152, %fd5150;
	selp.f64 	%fd5153, %fd5152, %fd5150, %p2113;
	selp.f64 	%fd5154, %fd5153, %fd5150, %p2114;
	setp.eq.f64 	%p2115, %fd1745, 0d0000000000000000;
	selp.b32 	%r3421, %r420, 0, %p2113;
	or.b32  	%r3422, %r3421, 2146435072;
	selp.b32 	%r3423, %r3422, %r3421, %p2112;
	mov.b32 	%r3424, 0;
	mov.b64 	%fd5155, {%r3424, %r3423};
	selp.f64 	%fd7793, %fd5155, %fd5154, %p2115;
	add.f64 	%fd5156, %fd1745, 0d4000000000000000;
	{
	.reg .b32 %temp; 
	mov.b64 	{%temp, %r3425}, %fd5156;
	}
	and.b32  	%r3426, %r3425, 2146435072;
	setp.ne.s32 	%p2116, %r3426, 2146435072;
	@%p2116 bra 	$L__BB1_1397;
	setp.num.f64 	%p2117, %fd1745, %fd1745;
	@%p2117 bra 	$L__BB1_1395;
	mov.f64 	%fd5157, 0d4000000000000000;
	add.rn.f64 	%fd7793, %fd1745, %fd5157;
	bra.uni 	$L__BB1_1397;
$L__BB1_1395:
	setp.neu.f64 	%p2118, %fd1746, 0d7FF0000000000000;
	@%p2118 bra 	$L__BB1_1397;
	selp.b32 	%r3427, 0, 2146435072, %p2112;
	or.b32  	%r3428, %r3427, -2147483648;
	selp.b32 	%r3429, %r3428, %r3427, %p23;
	selp.b32 	%r3430, %r3429, %r3427, %p2114;
	mov.b32 	%r3431, 0;
	mov.b64 	%fd7793, {%r3431, %r3430};
$L__BB1_1397:
	setp.ne.s32 	%p2121, %r399, 2146435072;
	setp.eq.f64 	%p2122, %fd1745, 0d3FF0000000000000;
	selp.f64 	%fd1751, 0d3FF0000000000000, %fd7793, %p2122;
	@%p2121 bra 	$L__BB1_1402;
	setp.num.f64 	%p2123, %fd1503, %fd1503;
	@%p2123 bra 	$L__BB1_1400;
	mov.f64 	%fd5158, 0d4000000000000000;
	add.rn.f64 	%fd7794, %fd1503, %fd5158;
	bra.uni 	$L__BB1_1402;
$L__BB1_1400:
	setp.neu.f64 	%p2124, %fd1670, 0d7FF0000000000000;
	@%p2124 bra 	$L__BB1_1402;
	setp.lt.s32 	%p2125, %r398, 0;
	setp.lt.s32 	%p2126, %r75, 0;
	selp.b32 	%r3432, 0, 2146435072, %p2126;
	or.b32  	%r3433, %r3432, -2147483648;
	selp.b32 	%r3434, %r3433, %r3432, %p23;
	selp.b32 	%r3435, %r3434, %r3432, %p2125;
	mov.b32 	%r3436, 0;
	mov.b64 	%fd7794, {%r3436, %r3435};
$L__BB1_1402:
	setp.eq.f64 	%p2127, %fd1503, 0d3FF0000000000000;
	selp.f64 	%fd5159, 0d3FF0000000000000, %fd7794, %p2127;
	add.f64 	%fd1755, %fd1751, %fd5159;
	neg.f64 	%fd5160, %fd1755;
	fma.rn.f64 	%fd5161, %fd1755, 0dBFF71547652B82FE, 0d4338000000000000;
	{
	.reg .b32 %temp; 
	mov.b64 	{%r421, %temp}, %fd5161;
	}
	mov.f64 	%fd5162, 0dC338000000000000;
	add.rn.f64 	%fd5163, %fd5161, %fd5162;
	fma.rn.f64 	%fd5164, %fd5163, 0dBFE62E42FEFA39EF, %fd5160;
	fma.rn.f64 	%fd5165, %fd5163, 0dBC7ABC9E3B39803F, %fd5164;
	fma.rn.f64 	%fd5166, %fd5165, 0d3E5ADE1569CE2BDF, 0d3E928AF3FCA213EA;
	fma.rn.f64 	%fd5167, %fd5166, %fd5165, 0d3EC71DEE62401315;
	fma.rn.f64 	%fd5168, %fd5167, %fd5165, 0d3EFA01997C89EB71;
	fma.rn.f64 	%fd5169, %fd5168, %fd5165, 0d3F2A01A014761F65;
	fma.rn.f64 	%fd5170, %fd5169, %fd5165, 0d3F56C16C1852B7AF;
	fma.rn.f64 	%fd5171, %fd5170, %fd5165, 0d3F81111111122322;
	fma.rn.f64 	%fd5172, %fd5171, %fd5165, 0d3FA55555555502A1;
	fma.rn.f64 	%fd5173, %fd5172, %fd5165, 0d3FC5555555555511;
	fma.rn.f64 	%fd5174, %fd5173, %fd5165, 0d3FE000000000000B;
	fma.rn.f64 	%fd5175, %fd5174, %fd5165, 0d3FF0000000000000;
	fma.rn.f64 	%fd5176, %fd5175, %fd5165, 0d3FF0000000000000;
	{
	.reg .b32 %temp; 
	mov.b64 	{%r422, %temp}, %fd5176;
	}
	{
	.reg .b32 %temp; 
	mov.b64 	{%temp, %r423}, %fd5176;
	}
	shl.b32 	%r3437, %r421, 20;
	add.s32 	%r3438, %r3437, %r423;
	mov.b64 	%fd7795, {%r422, %r3438};
	{
	.reg .b32 %temp; 
	mov.b64 	{%temp, %r3439}, %fd5160;
	}
	mov.b32 	%f42, %r3439;
	abs.f32 	%f12, %f42;
	setp.lt.f32 	%p2128, %f12, 0f4086232B;
	@%p2128 bra 	$L__BB1_1405;
	setp.gt.f64 	%p2129, %fd1755, 0d0000000000000000;
	mov.f64 	%fd5177, 0d7FF0000000000000;
	sub.f64 	%fd5178, %fd5177, %fd1755;
	selp.f64 	%fd7795, 0d0000000000000000, %fd5178, %p2129;
	setp.geu.f32 	%p2130, %f12, 0f40874800;
	@%p2130 bra 	$L__BB1_1405;
	shr.u32 	%r3440, %r421, 31;
	add.s32 	%r3441, %r421, %r3440;
	shr.s32 	%r3442, %r3441, 1;
	shl.b32 	%r3443, %r3442, 20;
	add.s32 	%r3444, %r423, %r3443;
	mov.b64 	%fd5179, {%r422, %r3444};
	sub.s32 	%r3445, %r421, %r3442;
	shl.b32 	%r3446, %r3445, 20;
	add.s32 	%r3447, %r3446, 1072693248;
	mov.b32 	%r3448, 0;
	mov.b64 	%fd5180, {%r3448, %r3447};
	mul.f64 	%fd7795, %fd5180, %fd5179;
$L__BB1_1405:
	mul.f64 	%fd5181, %fd7381, %fd1407;
	mul.f64 	%fd5182, %fd7381, %fd1498;
	mul.f64 	%fd5183, %fd1503, 0dC043BD3CC9BE45DC;
	mul.f64 	%fd5184, %fd5183, %fd7795;
	mul.f64 	%fd5185, %fd5181, 0d3FD199999999999A;
	sub.f64 	%fd5186, %fd1502, %fd5185;
	mul.f64 	%fd5187, %fd7381, %fd5186;
	mul.f64 	%fd5188, %fd7381, %fd1681;
	mul.f64 	%fd5189, %fd5182, 0d3FD199999999999A;
	sub.f64 	%fd5190, %fd1504, %fd5189;
	mul.f64 	%fd5191, %fd7381, %fd5190;
	mul.f64 	%fd5192, %fd7381, %fd5184;
	mul.f64 	%fd5193, %fd7381, %fd7798;
	mul.f64 	%fd5194, %fd994, 0d3FE09B89459AA352;
	fma.rn.f64 	%fd5195, %fd5193, 0d3FBE573AC901E574, %fd5194;
	fma.rn.f64 	%fd5196, %fd1242, 0d3FE0323AAACFD498, %fd5195;
	mul.f64 	%fd5197, %fd1499, 0d3FC70A3D70A3D70A;
	sub.f64 	%fd5198, %fd5196, %fd5197;
	fma.rn.f64 	%fd5199, %fd5187, 0d3FA29E4129E4129E, %fd5198;
	add.f64 	%fd7799, %fd7799, %fd5199;
	mul.f64 	%fd5200, %fd995, 0d3FE09B89459AA352;
	fma.rn.f64 	%fd5201, %fd499, 0d3FBE573AC901E574, %fd5200;
	fma.rn.f64 	%fd5202, %fd1243, 0d3FE0323AAACFD498, %fd5201;
	mul.f64 	%fd5203, %fd5181, 0d3FC70A3D70A3D70A;
	sub.f64 	%fd5204, %fd5202, %fd5203;
	fma.rn.f64 	%fd5205, %fd5188, 0d3FA29E4129E4129E, %fd5204;
	add.f64 	%fd7798, %fd7798, %fd5205;
	mul.f64 	%fd5206, %fd7381, %fd7796;
	mul.f64 	%fd5207, %fd996, 0d3FE09B89459AA352;
	fma.rn.f64 	%fd5208, %fd5206, 0d3FBE573AC901E574, %fd5207;
	fma.rn.f64 	%fd5209, %fd1244, 0d3FE0323AAACFD498, %fd5208;
	mul.f64 	%fd5210, %fd1500, 0d3FC70A3D70A3D70A;
	sub.f64 	%fd5211, %fd5209, %fd5210;
	fma.rn.f64 	%fd5212, %fd5191, 0d3FA29E4129E4129E, %fd5211;
	add.f64 	%fd7797, %fd7797, %fd5212;
	mul.f64 	%fd5213, %fd997, 0d3FE09B89459AA352;
	fma.rn.f64 	%fd5214, %fd500, 0d3FBE573AC901E574, %fd5213;
	fma.rn.f64 	%fd5215, %fd1245, 0d3FE0323AAACFD498, %fd5214;
	mul.f64 	%fd5216, %fd5182, 0d3FC70A3D70A3D70A;
	sub.f64 	%fd5217, %fd5215, %fd5216;
	fma.rn.f64 	%fd5218, %fd5192, 0d3FA29E4129E4129E, %fd5217;
	add.f64 	%fd7796, %fd7796, %fd5218;
	setp.lt.f64 	%p2131, %fd7380, %fd248;
	@%p2131 bra 	$L__BB1_176;
$L__BB1_1406:
	{
	.reg .b32 %temp; 
	mov.b64 	{%temp, %r424}, %fd7798;
	}
	mov.f64 	%fd5219, 0d4000000000000000;
	{
	.reg .b32 %temp; 
	mov.b64 	{%temp, %r3449}, %fd5219;
	}
	and.b32  	%r426, %r3449, 2146435072;
	setp.eq.s32 	%p2132, %r426, 1062207488;
	abs.f64 	%fd1768, %fd7798;
	{ // callseq 318, 0
	.param .b64 param0;
	st.param.f64 	[param0], %fd1768;
	.param .b64 param1;
	st.param.f64 	[param1], 0d4000000000000000;
	.param .b64 retval0;
	call.uni (retval0), 
	__internal_accurate_pow, 
	(
	param0, 
	param1
	);
	ld.param.f64 	%fd5220, [retval0];
	} // callseq 318
	setp.lt.s32 	%p2133, %r424, 0;
	neg.f64 	%fd5222, %fd5220;
	selp.f64 	%fd5223, %fd5222, %fd5220, %p2132;
	selp.f64 	%fd7801, %fd5223, %fd5220, %p2133;
	setp.neu.f64 	%p2134, %fd7798, 0d0000000000000000;
	@%p2134 bra 	$L__BB1_1408;
	setp.eq.s32 	%p2135, %r426, 1062207488;
	selp.b32 	%r3450, %r424, 0, %p2135;
	setp.lt.s32 	%p2136, %r3449, 0;
	or.b32  	%r3451, %r3450, 2146435072;
	selp.b32 	%r3452, %r3451, %r3450, %p2136;
	mov.b32 	%r3453, 0;
	mov.b64 	%fd7801, {%r3453, %r3452};
$L__BB1_1408:
	add.f64 	%fd5224, %fd7798, 0d4000000000000000;
	{
	.reg .b32 %temp; 
	mov.b64 	{%temp, %r3454}, %fd5224;
	}
	and.b32  	%r3455, %r3454, 2146435072;
	setp.ne.s32 	%p2137, %r3455, 2146435072;
	@%p2137 bra 	$L__BB1_1413;
	setp.num.f64 	%p2138, %fd7798, %fd7798;
	@%p2138 bra 	$L__BB1_1411;
	mov.f64 	%fd5225, 0d4000000000000000;
	add.rn.f64 	%fd7801, %fd7798, %fd5225;
	bra.uni 	$L__BB1_1413;
$L__BB1_1411:
	setp.neu.f64 	%p2139, %fd1768, 0d7FF0000000000000;
	@%p2139 bra 	$L__BB1_1413;
	setp.lt.s32 	%p2140, %r424, 0;
	setp.eq.s32 	%p2141, %r426, 1062207488;
	setp.lt.s32 	%p2142, %r3449, 0;
	selp.b32 	%r3457, 0, 2146435072, %p2142;
	and.b32  	%r3458, %r3449, 2147483647;
	setp.ne.s32 	%p2143, %r3458, 1071644672;
	or.b32  	%r3459, %r3457, -2147483648;
	selp.b32 	%r3460, %r3459, %r3457, %p2143;
	selp.b32 	%r3461, %r3460, %r3457, %p2141;
	selp.b32 	%r3462, %r3461, %r3457, %p2140;
	mov.b32 	%r3463, 0;
	mov.b64 	%fd7801, {%r3463, %r3462};
$L__BB1_1413:
	setp.eq.s32 	%p2144, %r426, 1062207488;
	setp.eq.f64 	%p2145, %fd7798, 0d3FF0000000000000;
	selp.f64 	%fd1775, 0d3FF0000000000000, %fd7801, %p2145;
	{
	.reg .b32 %temp; 
	mov.b64 	{%temp, %r427}, %fd7796;
	}
	abs.f64 	%fd1776, %fd7796;
	{ // callseq 319, 0
	.param .b64 param0;
	st.param.f64 	[param0], %fd1776;
	.param .b64 param1;
	st.param.f64 	[param1], 0d4000000000000000;
	.param .b64 retval0;
	call.uni (retval0), 
	__internal_accurate_pow, 
	(
	param0, 
	param1
	);
	ld.param.f64 	%fd5226, [retval0];
	} // callseq 319
	setp.lt.s32 	%p2146, %r427, 0;
	neg.f64 	%fd5228, %fd5226;
	selp.f64 	%fd5229, %fd5228, %fd5226, %p2144;
	selp.f64 	%fd7803, %fd5229, %fd5226, %p2146;
	setp.neu.f64 	%p2147, %fd7796, 0d0000000000000000;
	@%p2147 bra 	$L__BB1_1415;
	setp.eq.s32 	%p2148, %r426, 1062207488;
	selp.b32 	%r3465, %r427, 0, %p2148;
	setp.lt.s32 	%p2149, %r3449, 0;
	or.b32  	%r3466, %r3465, 2146435072;
	selp.b32 	%r3467, %r3466, %r3465, %p2149;
	mov.b32 	%r3468, 0;
	mov.b64 	%fd7803, {%r3468, %r3467};
$L__BB1_1415:
	add.f64 	%fd5230, %fd7796, 0d4000000000000000;
	{
	.reg .b32 %temp; 
	mov.b64 	{%temp, %r3469}, %fd5230;
	}
	and.b32  	%r3470, %r3469, 2146435072;
	setp.ne.s32 	%p2150, %r3470, 2146435072;
	@%p2150 bra 	$L__BB1_1420;
	setp.num.f64 	%p2151, %fd7796, %fd7796;
	@%p2151 bra 	$L__BB1_1418;
	mov.f64 	%fd5231, 0d4000000000000000;
	add.rn.f64 	%fd7803, %fd7796, %fd5231;
	bra.uni 	$L__BB1_1420;
$L__BB1_1418:
	setp.neu.f64 	%p2152, %fd1776, 0d7FF0000000000000;
	@%p2152 bra 	$L__BB1_1420;
	setp.lt.s32 	%p2153, %r427, 0;
	setp.eq.s32 	%p2154, %r426, 1062207488;
	setp.lt.s32 	%p2155, %r3449, 0;
	selp.b32 	%r3472, 0, 2146435072, %p2155;
	and.b32  	%r3473, %r3449, 2147483647;
	setp.ne.s32 	%p2156, %r3473, 1071644672;
	or.b32  	%r3474, %r3472, -2147483648;
	selp.b32 	%r3475, %r3474, %r3472, %p2156;
	selp.b32 	%r3476, %r3475, %r3472, %p2154;
	selp.b32 	%r3477, %r3476, %r3472, %p2153;
	mov.b32 	%r3478, 0;
	mov.b64 	%fd7803, {%r3478, %r3477};
$L__BB1_1420:
	ld.param.u32 	%r6313, [_Z13distributor_PdPdS_S_iii_param_5];
	ld.param.f64 	%fd7276, [_Z13distributor_PdPdS_S_iii_param_0];
	mul.f64 	%fd1783, %fd7276, 0d3FE0000000000000;
	and.b32  	%r428, %r6313, 2147483646;
	add.s32 	%r429, %r6313, -1;
	and.b32  	%r430, %r6313, 1;
	setp.eq.f64 	%p2157, %fd7796, 0d3FF0000000000000;
	selp.f64 	%fd5232, 0d3FF0000000000000, %fd7803, %p2157;
	add.f64 	%fd1784, %fd1775, %fd5232;
	mul.f64 	%fd1785, %fd248, 0d3FE0000000000000;
	setp.geu.f64 	%p2158, %fd248, %fd1785;
	@%p2158 bra 	$L__BB1_1449;
	ld.param.u32 	%r6315, [_Z13distributor_PdPdS_S_iii_param_5];
	setp.lt.s32 	%p2196, %r6315, 1;
	sub.f64 	%fd1786, %fd1785, %fd248;
	mov.f64 	%fd7809, 0d0000000000000000;
	@%p2196 bra 	$L__BB1_1448;
	setp.eq.s32 	%p2197, %r429, 0;
	{
	.reg .b32 %temp; 
	mov.b64 	{%temp, %r431}, %fd1786;
	}
	abs.f64 	%fd1787, %fd1786;
	mov.f64 	%fd7809, 0d0000000000000000;
	mov.b32 	%r6510, 0;
	@%p2197 bra 	$L__BB1_1439;
	mov.f64 	%fd7809, 0d0000000000000000;
	mov.b32 	%r6509, 0;
$L__BB1_1424:
	setp.neu.f64 	%p2198, %fd1786, 0d0000000000000000;
	setp.lt.s32 	%p2199, %r431, 0;
	mul.wide.u32 	%rd790, %r6509, 8;
	add.s64 	%rd140, %rd242, %rd790;
	ld.f64 	%fd1789, [%rd140];
	add.s32 	%r3530, %r6509, 1;
	cvt.rn.f64.u32 	%fd1790, %r3530;
	{
	.reg .b32 %temp; 
	mov.b64 	{%temp, %r433}, %fd1790;
	}
	shr.u32 	%r3531, %r433, 20;
	and.b32  	%r3532, %r3531, 2047;
	add.s32 	%r3533, %r3532, -1012;
	mov.b64 	%rd791, %fd1790;
	shl.b64 	%rd792, %rd791, %r3533;
	setp.eq.s64 	%p2200, %rd792, -9223372036854775808;
	{ // callseq 323, 0
	.param .b64 param0;
	st.param.f64 	[param0], %fd1787;
	.param .b64 param1;
	st.param.f64 	[param1], %fd1790;
	.param .b64 retval0;
	call.uni (retval0), 
	__internal_accurate_pow, 
	(
	param0, 
	param1
	);
	ld.param.f64 	%fd5259, [retval0];
	} // callseq 323
	and.pred  	%p132, %p2199, %p2200;
	neg.f64 	%fd5261, %fd5259;
	selp.f64 	%fd7806, %fd5261, %fd5259, %p132;
	@%p2198 bra 	$L__BB1_1426;
	setp.eq.s64 	%p2201, %rd792, -9223372036854775808;
	selp.b32 	%r3534, %r431, 0, %p2201;
	setp.lt.s32 	%p2202, %r433, 0;
	or.b32  	%r3535, %r3534, 2146435072;
	selp.b32 	%r3536, %r3535, %r3534, %p2202;
	mov.b32 	%r3537, 0;
	mov.b64 	%fd7806, {%r3537, %r3536};
$L__BB1_1426:
	add.f64 	%fd5262, %fd1786, %fd1790;
	{
	.reg .b32 %temp; 
	mov.b64 	{%temp, %r3538}, %fd5262;
	}
	and.b32  	%r3539, %r3538, 2146435072;
	setp.ne.s32 	%p2203, %r3539, 2146435072;
	@%p2203 bra 	$L__BB1_1431;
	setp.num.f64 	%p2204, %fd1786, %fd1786;
	@%p2204 bra 	$L__BB1_1429;
	add.rn.f64 	%fd7806, %fd1786, %fd1790;
	bra.uni 	$L__BB1_1431;
$L__BB1_1429:
	setp.neu.f64 	%p2205, %fd1787, 0d7FF0000000000000;
	@%p2205 bra 	$L__BB1_1431;
	setp.lt.s32 	%p2206, %r433, 0;
	selp.b32 	%r3540, 0, 2146435072, %p2206;
	and.b32  	%r3541, %r433, 2147483647;
	setp.ne.s32 	%p2207, %r3541, 1071644672;
	or.b32  	%r3542, %r3540, -2147483648;
	selp.b32 	%r3543, %r3542, %r3540, %p2207;
	selp.b32 	%r3544, %r3543, %r3540, %p132;
	mov.b32 	%r3545, 0;
	mov.b64 	%fd7806, {%r3545, %r3544};
$L__BB1_1431:
	setp.eq.f64 	%p2208, %fd1786, 0d3FF0000000000000;
	setp.neu.f64 	%p2209, %fd1786, 0d0000000000000000;
	setp.lt.s32 	%p2210, %r431, 0;
	selp.f64 	%fd5263, 0d3FF0000000000000, %fd7806, %p2208;
	div.rn.f64 	%fd5264, %fd1789, %fd1790;
	fma.rn.f64 	%fd1797, %fd5264, %fd5263, %fd7809;
	ld.f64 	%fd1798, [%rd140+8];
	add.s32 	%r6509, %r6509, 2;
	cvt.rn.f64.u32 	%fd1799, %r6509;
	{
	.reg .b32 %temp; 
	mov.b64 	{%temp, %r435}, %fd1799;
	}
	shr.u32 	%r3546, %r435, 20;
	and.b32  	%r3547, %r3546, 2047;
	add.s32 	%r3548, %r3547, -1012;
	mov.b64 	%rd793, %fd1799;
	shl.b64 	%rd794, %rd793, %r3548;
	setp.eq.s64 	%p2211, %rd794, -9223372036854775808;
	{ // callseq 324, 0
	.param .b64 param0;
	st.param.f64 	[param0], %fd1787;
	.param .b64 param1;
	st.param.f64 	[param1], %fd1799;
	.param .b64 retval0;
	call.uni (retval0), 
	__internal_accurate_pow, 
	(
	param0, 
	param1
	);
	ld.param.f64 	%fd5265, [retval0];
	} // callseq 324
	and.pred  	%p133, %p2210, %p2211;
	neg.f64 	%fd5267, %fd5265;
	selp.f64 	%fd7808, %fd5267, %fd5265, %p133;
	@%p2209 bra 	$L__BB1_1433;
	setp.eq.s64 	%p2212, %rd794, -9223372036854775808;
	selp.b32 	%r3549, %r431, 0, %p2212;
	setp.lt.s32 	%p2213, %r435, 0;
	or.b32  	%r3550, %r3549, 2146435072;
	selp.b32 	%r3551, %r3550, %r3549, %p2213;
	mov.b32 	%r3552, 0;
	mov.b64 	%fd7808, {%r3552, %r3551};
$L__BB1_1433:
	add.f64 	%fd5268, %fd1786, %fd1799;
	{
	.reg .b32 %temp; 
	mov.b64 	{%temp, %r3553}, %fd5268;
	}
	and.b32  	%r3554, %r3553, 2146435072;
	setp.ne.s32 	%p2214, %r3554, 2146435072;
	@%p2214 bra 	$L__BB1_1438;
	setp.nan.f64 	%p2215, %fd1786, %fd1786;
	@%p2215 bra 	$L__BB1_1437;
	setp.neu.f64 	%p2216, %fd1787, 0d7FF0000000000000;
	@%p2216 bra 	$L__BB1_1438;
	setp.lt.s32 	%p2217, %r435, 0;
	selp.b32 	%r3555, 0, 2146435072, %p2217;
	and.b32  	%r3556, %r435, 2147483647;
	setp.ne.s32 	%p2218, %r3556, 1071644672;
	or.b32  	%r3557, %r3555, -2147483648;
	selp.b32 	%r3558, %r3557, %r3555, %p2218;
	selp.b32 	%r3559, %r3558, %r3555, %p133;
	mov.b32 	%r3560, 0;
	mov.b64 	%fd7808, {%r3560, %r3559};
	bra.uni 	$L__BB1_1438;
$L__BB1_1437:
	add.rn.f64 	%fd7808, %fd1786, %fd1799;
$L__BB1_1438:
	setp.eq.f64 	%p2219, %fd1786, 0d3FF0000000000000;
	selp.f64 	%fd5269, 0d3FF0000000000000, %fd7808, %p2219;
	div.rn.f64 	%fd5270, %fd1798, %fd1799;
	fma.rn.f64 	%fd7809, %fd5270, %fd5269, %fd1797;
	setp.ne.s32 	%p2220, %r6509, %r428;
	mov.u32 	%r6510, %r428;
	@%p2220 bra 	$L__BB1_1424;
$L__BB1_1439:
	setp.eq.s32 	%p2221, %r430, 0;
	@%p2221 bra 	$L__BB1_1448;
	setp.neu.f64 	%p2222, %fd1786, 0d0000000000000000;
	setp.lt.s32 	%p2223, %r431, 0;
	mul.wide.u32 	%rd795, %r6510, 8;
	add.s64 	%rd796, %rd242, %rd795;
	ld.f64 	%fd1809, [%rd796];
	add.s32 	%r3561, %r6510, 1;
	cvt.rn.f64.u32 	%fd1810, %r3561;
	{
	.reg .b32 %temp; 
	mov.b64 	{%temp, %r437}, %fd1810;
	}
	shr.u32 	%r3562, %r437, 20;
	and.b32  	%r3563, %r3562, 2047;
	add.s32 	%r3564, %r3563, -1012;
	mov.b64 	%rd797, %fd1810;
	shl.b64 	%rd798, %rd797, %r3564;
	setp.eq.s64 	%p2224, %rd798, -9223372036854775808;
	{ // callseq 325, 0
	.param .b64 param0;
	st.param.f64 	[param0], %fd1787;
	.param .b64 param1;
	st.param.f64 	[param1], %fd1810;
	.param .b64 retval0;
	call.uni (retval0), 
	__internal_accurate_pow, 
	(
	param0, 
	param1
	);
	ld.param.f64 	%fd5271, [retval0];
	} // callseq 325
	and.pred  	%p134, %p2223, %p2224;
	neg.f64 	%fd5273, %fd5271;
	selp.f64 	%fd7812, %fd5273, %fd5271, %p134;
	@%p2222 bra 	$L__BB1_1442;
	setp.eq.s64 	%p2225, %rd798, -9223372036854775808;
	selp.b32 	%r3565, %r431, 0, %p2225;
	setp.lt.s32 	%p2226, %r437, 0;
	or.b32  	%r3566, %r3565, 2146435072;
	selp.b32 	%r3567, %r3566, %r3565, %p2226;
	mov.b32 	%r3568, 0;
	mov.b64 	%fd7812, {%r3568, %r3567};
$L__BB1_1442:
	add.f64 	%fd5274, %fd1786, %fd1810;
	{
	.reg .b32 %temp; 
	mov.b64 	{%temp, %r3569}, %fd5274;
	}
	and.b32  	%r3570, %r3569, 2146435072;
	setp.ne.s32 	%p2227, %r3570, 2146435072;
	@%p2227 bra 	$L__BB1_1447;
	setp.nan.f64 	%p2228, %fd1786, %fd1786;
	@%p2228 bra 	$L__BB1_1446;
	setp.neu.f64 	%p2229, %fd1787, 0d7FF0000000000000;
	@%p2229 bra 	$L__BB1_1447;
	setp.lt.s32 	%p2230, %r437, 0;
	selp.b32 	%r3571, 0, 2146435072, %p2230;
	and.b32  	%r3572, %r437, 2147483647;
	setp.ne.s32 	%p2231, %r3572, 1071644672;
	or.b32  	%r3573, %r3571, -2147483648;
	selp.b32 	%r3574, %r3573, %r3571, %p2231;
	selp.b32 	%r3575, %r3574, %r3571, %p134;
	mov.b32 	%r3576, 0;
	mov.b64 	%fd7812, {%r3576, %r3575};
	bra.uni 	$L__BB1_1447;
$L__BB1_1446:
	add.rn.f64 	%fd7812, %fd1786, %fd1810;
$L__BB1_1447:
	setp.eq.f64 	%p2232, %fd1786, 0d3FF0000000000000;
	selp.f64 	%fd5275, 0d3FF0000000000000, %fd7812, %p2232;
	div.rn.f64 	%fd5276, %fd1809, %fd1810;
	fma.rn.f64 	%fd7809, %fd5276, %fd5275, %fd7809;
$L__BB1_1448:
	sub.f64 	%fd7824, %fd1783, %fd7809;
	bra.uni 	$L__BB1_1477;
$L__BB1_1449:
	ld.param.u32 	%r6314, [_Z13distributor_PdPdS_S_iii_param_5];
	setp.lt.s32 	%p2159, %r6314, 1;
	sub.f64 	%fd1820, %fd248, %fd1785;
	mov.f64 	%fd7819, 0d0000000000000000;
	@%p2159 bra 	$L__BB1_1476;
	setp.eq.s32 	%p2160, %r429, 0;
	{
	.reg .b32 %temp; 
	mov.b64 	{%temp, %r438}, %fd1820;
	}
	abs.f64 	%fd1821, %fd1820;
	mov.f64 	%fd7819, 0d0000000000000000;
	mov.b32 	%r6512, 0;
	@%p2160 bra 	$L__BB1_1467;
	mov.f64 	%fd7819, 0d0000000000000000;
	mov.b32 	%r6511, 0;
$L__BB1_1452:
	setp.neu.f64 	%p2161, %fd1820, 0d0000000000000000;
	setp.lt.s32 	%p2162, %r438, 0;
	mul.wide.u32 	%rd781, %r6511, 8;
	add.s64 	%rd144, %rd242, %rd781;
	ld.f64 	%fd1823, [%rd144];
	add.s32 	%r3481, %r6511, 1;
	cvt.rn.f64.u32 	%fd1824, %r3481;
	{
	.reg .b32 %temp; 
	mov.b64 	{%temp, %r440}, %fd1824;
	}
	shr.u32 	%r3482, %r440, 20;
	and.b32  	%r3483, %r3482, 2047;
	add.s32 	%r3484, %r3483, -1012;
	mov.b64 	%rd782, %fd1824;
	shl.b64 	%rd783, %rd782, %r3484;
	setp.eq.s64 	%p2163, %rd783, -9223372036854775808;
	{ // callseq 320, 0
	.param .b64 param0;
	st.param.f64 	[param0], %fd1821;
	.param .b64 param1;
	st.param.f64 	[param1], %fd1824;
	.param .b64 retval0;
	call.uni (retval0), 
	__internal_accurate_pow, 
	(
	param0, 
	param1
	);
	ld.param.f64 	%fd5237, [retval0];
	} // callseq 320
	and.pred  	%p135, %p2162, %p2163;
	neg.f64 	%fd5239, %fd5237;
	selp.f64 	%fd7816, %fd5239, %fd5237, %p135;
	@%p2161 bra 	$L__BB1_1454;
	setp.eq.s64 	%p2164, %rd783, -9223372036854775808;
	selp.b32 	%r3485, %r438, 0, %p2164;
	setp.lt.s32 	%p2165, %r440, 0;
	or.b32  	%r3486, %r3485, 2146435072;
	selp.b32 	%r3487, %r3486, %r3485, %p2165;
	mov.b32 	%r3488, 0;
	mov.b64 	%fd7816, {%r3488, %r3487};
$L__BB1_1454:
	add.f64 	%fd5240, %fd1820, %fd1824;
	{
	.reg .b32 %temp; 
	mov.b64 	{%temp, %r3489}, %fd5240;
	}
	and.b32  	%r3490, %r3489, 2146435072;
	setp.ne.s32 	%p2166, %r3490, 2146435072;
	@%p2166 bra 	$L__BB1_1459;
	setp.num.f64 	%p2167, %fd1820, %fd1820;
	@%p2167 bra 	$L__BB1_1457;
	add.rn.f64 	%fd7816, %fd1820, %fd1824;
	bra.uni 	$L__BB1_1459;
$L__BB1_1457:
	setp.neu.f64 	%p2168, %fd1821, 0d7FF0000000000000;
	@%p2168 bra 	$L__BB1_1459;
	setp.lt.s32 	%p2169, %r440, 0;
	selp.b32 	%r3491, 0, 2146435072, %p2169;
	and.b32  	%r3492, %r440, 2147483647;
	setp.ne.s32 	%p2170, %r3492, 1071644672;
	or.b32  	%r3493, %r3491, -2147483648;
	selp.b32 	%r3494, %r3493, %r3491, %p2170;
	selp.b32 	%r3495, %r3494, %r3491, %p135;
	mov.b32 	%r3496, 0;
	mov.b64 	%fd7816, {%r3496, %r3495};
$L__BB1_1459:
	setp.eq.f64 	%p2171, %fd1820, 0d3FF0000000000000;
	setp.neu.f64 	%p2172, %fd1820, 0d0000000000000000;
	setp.lt.s32 	%p2173, %r438, 0;
	selp.f64 	%fd5241, 0d3FF0000000000000, %fd7816, %p2171;
	div.rn.f64 	%fd5242, %fd1823, %fd1824;
	fma.rn.f64 	%fd1831, %fd5242, %fd5241, %fd7819;
	ld.f64 	%fd1832, [%rd144+8];
	add.s32 	%r6511, %r6511, 2;
	cvt.rn.f64.u32 	%fd1833, %r6511;
	{
	.reg .b32 %temp; 
	mov.b64 	{%temp, %r442}, %fd1833;
	}
	shr.u32 	%r3497, %r442, 20;
	and.b32  	%r3498, %r3497, 2047;
	add.s32 	%r3499, %r3498, -1012;
	mov.b64 	%rd784, %fd1833;
	shl.b64 	%rd785, %rd784, %r3499;
	setp.eq.s64 	%p2174, %rd785, -9223372036854775808;
	{ // callseq 321, 0
	.param .b64 param0;
	st.param.f64 	[param0], %fd1821;
	.param .b64 param1;
	st.param.f64 	[param1], %fd1833;
	.param .b64 retval0;
	call.uni (retval0), 
	__internal_accurate_pow, 
	(
	param0, 
	param1
	);
	ld.param.f64 	%fd5243, [retval0];
	} // callseq 321
	and.pred  	%p136, %p2173, %p2174;
	neg.f64 	%fd5245, %fd5243;
	selp.f64 	%fd7818, %fd5245, %fd5243, %p136;
	@%p2172 bra 	$L__BB1_1461;
	setp.eq.s64 	%p2175, %rd785, -9223372036854775808;
	selp.b32 	%r3500, %r438, 0, %p2175;
	setp.lt.s32 	%p2176, %r442, 0;
	or.b32  	%r3501, %r3500, 2146435072;
	selp.b32 	%r3502, %r3501, %r3500, %p2176;
	mov.b32 	%r3503, 0;
	mov.b64 	%fd7818, {%r3503, %r3502};
$L__BB1_1461:
	add.f64 	%fd5246, %fd1820, %fd1833;
	{
	.reg .b32 %temp; 
	mov.b64 	{%temp, %r3504}, %fd5246;
	}
	and.b32  	%r3505, %r3504, 2146435072;
	setp.ne.s32 	%p2177, %r3505, 2146435072;
	@%p2177 bra 	$L__BB1_1466;
	setp.nan.f64 	%p2178, %fd1820, %fd1820;
	@%p2178 bra 	$L__BB1_1465;
	setp.neu.f64 	%p2179, %fd1821, 0d7FF0000000000000;
	@%p2179 bra 	$L__BB1_1466;
	setp.lt.s32 	%p2180, %r442, 0;
	selp.b32 	%r3506, 0, 2146435072, %p2180;
	and.b32  	%r3507, %r442, 2147483647;
	setp.ne.s32 	%p2181, %r3507, 1071644672;
	or.b32  	%r3508, %r3506, -2147483648;
	selp.b32 	%r3509, %r3508, %r3506, %p2181;
	selp.b32 	%r3510, %r3509, %r3506, %p136;
	mov.b32 	%r3511, 0;
	mov.b64 	%fd7818, {%r3511, %r3510};
	bra.uni 	$L__BB1_1466;
$L__BB1_1465:
	add.rn.f64 	%fd7818, %fd1820, %fd1833;
$L__BB1_1466:
	setp.eq.f64 	%p2182, %fd1820, 0d3FF0000000000000;
	selp.f64 	%fd5247, 0d3FF0000000000000, %fd7818, %p2182;
	div.rn.f64 	%fd5248, %fd1832, %fd1833;
	fma.rn.f64 	%fd7819, %fd5248, %fd5247, %fd1831;
	setp.ne.s32 	%p2183, %r6511, %r428;
	mov.u32 	%r6512, %r428;
	@%p2183 bra 	$L__BB1_1452;
$L__BB1_1467:
	setp.eq.s32 	%p2184, %r430, 0;
	@%p2184 bra 	$L__BB1_1476;
	setp.neu.f64 	%p2185, %fd1820, 0d0000000000000000;
	setp.lt.s32 	%p2186, %r438, 0;
	mul.wide.u32 	%rd786, %r6512, 8;
	add.s64 	%rd787, %rd242, %rd786;
	ld.f64 	%fd1843, [%rd787];
	add.s32 	%r3512, %r6512, 1;
	cvt.rn.f64.u32 	%fd1844, %r3512;
	{
	.reg .b32 %temp; 
	mov.b64 	{%temp, %r444}, %fd1844;
	}
	shr.u32 	%r3513, %r444, 20;
	and.b32  	%r3514, %r3513, 2047;
	add.s32 	%r3515, %r3514, -1012;
	mov.b64 	%rd788, %fd1844;
	shl.b64 	%rd789, %rd788, %r3515;
	setp.eq.s64 	%p2187, %rd789, -9223372036854775808;
	{ // callseq 322, 0
	.param .b64 param0;
	st.param.f64 	[param0], %fd1821;
	.param .b64 param1;
	st.param.f64 	[param1], %fd1844;
	.param .b64 retval0;
	call.uni (retval0), 
	__internal_accurate_pow, 
	(
	param0, 
	param1
	);
	ld.param.f64 	%fd5249, [retval0];
	} // callseq 322
	and.pred  	%p137, %p2186, %p2187;
	neg.f64 	%fd5251, %fd5249;
	selp.f64 	%fd7822, %fd5251, %fd5249, %p137;
	@%p2185 bra 	$L__BB1_1470;
	setp.eq.s64 	%p2188, %rd789, -9223372036854775808;
	selp.b32 	%r3516, %r438, 0, %p2188;
	setp.lt.s32 	%p2189, %r444, 0;
	or.b32  	%r3517, %r3516, 2146435072;
	selp.b32 	%r3518, %r3517, %r3516, %p2189;
	mov.b32 	%r3519, 0;
	mov.b64 	%fd7822, {%r3519, %r3518};
$L__BB1_1470:
	add.f64 	%fd5252, %fd1820, %fd1844;
	{
	.reg .b32 %temp; 
	mov.b64 	{%temp, %r3520}, %fd5252;
	}
	and.b32  	%r3521, %r3520, 2146435072;
	setp.ne.s32 	%p2190, %r3521, 2146435072;
	@%p2190 bra 	$L__BB1_1475;
	setp.nan.f64 	%p2191, %fd1820, %fd1820;
	@%p2191 bra 	$L__BB1_1474;
	setp.neu.f64 	%p2192, %fd1821, 0d7FF0000000000000;
	@%p2192 bra 	$L__BB1_1475;
	setp.lt.s32 	%p2193, %r444, 0;
	selp.b32 	%r3522, 0, 2146435072, %p2193;
	and.b32  	%r3523, %r444, 2147483647;
	setp.ne.s32 	%p2194, %r3523, 1071644672;
	or.b32  	%r3524, %r3522, -2147483648;
	selp.b32 	%r3525, %r3524, %r3522, %p2194;
	selp.b32 	%r3526, %r3525, %r3522, %p137;
	mov.b32 	%r3527, 0;
	mov.b64 	%fd7822, {%r3527, %r3526};
	bra.uni 	$L__BB1_1475;
$L__BB1_1474:
	add.rn.f64 	%fd7822, %fd1820, %fd1844;
$L__BB1_1475:
	setp.eq.f64 	%p2195, %fd1820, 0d3FF0000000000000;
	selp.f64 	%fd5253, 0d3FF0000000000000, %fd7822, %p2195;
	div.rn.f64 	%fd5254, %fd1843, %fd1844;
	fma.rn.f64 	%fd7819, %fd5254, %fd5253, %fd7819;
$L__BB1_1476:
	add.f64 	%fd7824, %fd1783, %fd7819;
$L__BB1_1477:
	setp.eq.s32 	%p2233, %r426, 1062207488;
	sub.f64 	%fd1855, %fd7799, %fd7824;
	{
	.reg .b32 %temp; 
	mov.b64 	{%temp, %r445}, %fd1855;
	}
	abs.f64 	%fd1856, %fd1855;
	{ // callseq 326, 0
	.param .b64 param0;
	st.param.f64 	[param0], %fd1856;
	.param .b64 param1;
	st.param.f64 	[param1], 0d4000000000000000;
	.param .b64 retval0;
	call.uni (retval0), 
	__internal_accurate_pow, 
	(
	param0, 
	param1
	);
	ld.param.f64 	%fd5277, [retval0];
	} // callseq 326
	setp.lt.s32 	%p2234, %r445, 0;
	neg.f64 	%fd5279, %fd5277;
	selp.f64 	%fd5280, %fd5279, %fd5277, %p2233;
	selp.f64 	%fd7826, %fd5280, %fd5277, %p2234;
	setp.neu.f64 	%p2235, %fd1855, 0d0000000000000000;
	@%p2235 bra 	$L__BB1_1479;
	setp.eq.s32 	%p2236, %r426, 1062207488;
	selp.b32 	%r3578, %r445, 0, %p2236;
	setp.lt.s32 	%p2237, %r3449, 0;
	or.b32  	%r3579, %r3578, 2146435072;
	selp.b32 	%r3580, %r3579, %r3578, %p2237;
	mov.b32 	%r3581, 0;
	mov.b64 	%fd7826, {%r3581, %r3580};
$L__BB1_1479:
	add.f64 	%fd5281, %fd1855, 0d4000000000000000;
	{
	.reg .b32 %temp; 
	mov.b64 	{%temp, %r3582}, %fd5281;
	}
	and.b32  	%r3583, %r3582, 2146435072;
	setp.ne.s32 	%p2238, %r3583, 2146435072;
	@%p2238 bra 	$L__BB1_1484;
	setp.num.f64 	%p2239, %fd1855, %fd1855;
	@%p2239 bra 	$L__BB1_1482;
	mov.f64 	%fd5282, 0d4000000000000000;
	add.rn.f64 	%fd7826, %fd1855, %fd5282;
	bra.uni 	$L__BB1_1484;
$L__BB1_1482:
	setp.neu.f64 	%p2240, %fd1856, 0d7FF0000000000000;
	@%p2240 bra 	$L__BB1_1484;
	setp.lt.s32 	%p2241, %r445, 0;
	setp.eq.s32 	%p2242, %r426, 1062207488;
	setp.lt.s32 	%p2243, %r3449, 0;
	selp.b32 	%r3585, 0, 2146435072, %p2243;
	and.b32  	%r3586, %r3449, 2147483647;
	setp.ne.s32 	%p2244, %r3586, 1071644672;
	or.b32  	%r3587, %r3585, -2147483648;
	selp.b32 	%r3588, %r3587, %r3585, %p2244;
	selp.b32 	%r3589, %r3588, %r3585, %p2242;
	selp.b32 	%r3590, %r3589, %r3585, %p2241;
	mov.b32 	%r3591, 0;
	mov.b64 	%fd7826, {%r3591, %r3590};
$L__BB1_1484:
	setp.eq.s32 	%p2245, %r426, 1062207488;
	setp.eq.f64 	%p2246, %fd1855, 0d3FF0000000000000;
	selp.f64 	%fd1863, 0d3FF0000000000000, %fd7826, %p2246;
	{
	.reg .b32 %temp; 
	mov.b64 	{%temp, %r446}, %fd7797;
	}
	abs.f64 	%fd1864, %fd7797;
	{ // callseq 327, 0
	.param .b64 param0;
	st.param.f64 	[param0], %fd1864;
	.param .b64 param1;
	st.param.f64 	[param1], 0d4000000000000000;
	.param .b64 retval0;
	call.uni (retval0), 
	__internal_accurate_pow, 
	(
	param0, 
	param1
	);
	ld.param.f64 	%fd5283, [retval0];
	} // callseq 327
	setp.lt.s32 	%p2247, %r446, 0;
	neg.f64 	%fd5285, %fd5283;
	selp.f64 	%fd5286, %fd5285, %fd5283, %p2245;
	selp.f64 	%fd7828, %fd5286, %fd5283, %p2247;
	setp.neu.f64 	%p2248, %fd7797, 0d0000000000000000;
	@%p2248 bra 	$L__BB1_1486;
	setp.eq.s32 	%p2249, %r426, 1062207488;
	selp.b32 	%r3593, %r446, 0, %p2249;
	setp.lt.s32 	%p2250, %r3449, 0;
	or.b32  	%r3594, %r3593, 2146435072;
	selp.b32 	%r3595, %r3594, %r3593, %p2250;
	mov.b32 	%r3596, 0;
	mov.b64 	%fd7828, {%r3596, %r3595};
$L__BB1_1486:
	add.f64 	%fd5287, %fd7797, 0d4000000000000000;
	{
	.reg .b32 %temp; 
	mov.b64 	{%temp, %r3597}, %fd5287;
	}
	and.b32  	%r3598, %r3597, 2146435072;
	setp.ne.s32 	%p2251, %r3598, 2146435072;
	@%p2251 bra 	$L__BB1_1491;
	setp.num.f64 	%p2252, %fd7797, %fd7797;
	@%p2252 bra 	$L__BB1_1489;
	mov.f64 	%fd5288, 0d4000000000000000;
	add.rn.f64 	%fd7828, %fd7797, %fd5288;
	bra.uni 	$L__BB1_1491;
$L__BB1_1489:
	setp.neu.f64 	%p2253, %fd1864, 0d7FF0000000000000;
	@%p2253 bra 	$L__BB1_1491;
	setp.lt.s32 	%p2254, %r446, 0;
	setp.eq.s32 	%p2255, %r426, 1062207488;
	setp.lt.s32 	%p2256, %r3449, 0;
	selp.b32 	%r3600, 0, 2146435072, %p2256;
	and.b32  	%r3601, %r3449, 2147483647;
	setp.ne.s32 	%p2257, %r3601, 1071644672;
	or.b32  	%r3602, %r3600, -2147483648;
	selp.b32 	%r3603, %r3602, %r3600, %p2257;
	selp.b32 	%r3604, %r3603, %r3600, %p2255;
	selp.b32 	%r3605, %r3604, %r3600, %p2254;
	mov.b32 	%r3606, 0;
	mov.b64 	%fd7828, {%r3606, %r3605};
$L__BB1_1491:
	setp.eq.f64 	%p2258, %fd7797, 0d3FF0000000000000;
	selp.f64 	%fd5289, 0d3FF0000000000000, %fd7828, %p2258;
	add.f64 	%fd1871, %fd1863, %fd5289;
	neg.f64 	%fd5290, %fd1871;
	fma.rn.f64 	%fd5291, %fd1871, 0dBFF71547652B82FE, 0d4338000000000000;
	{
	.reg .b32 %temp; 
	mov.b64 	{%r447, %temp}, %fd5291;
	}
	mov.f64 	%fd5292, 0dC338000000000000;
	add.rn.f64 	%fd5293, %fd5291, %fd5292;
	fma.rn.f64 	%fd5294, %fd5293, 0dBFE62E42FEFA39EF, %fd5290;
	fma.rn.f64 	%fd5295, %fd5293, 0dBC7ABC9E3B39803F, %fd5294;
	fma.rn.f64 	%fd5296, %fd5295, 0d3E5ADE1569CE2BDF, 0d3E928AF3FCA213EA;
	fma.rn.f64 	%fd5297, %fd5296, %fd5295, 0d3EC71DEE62401315;
	fma.rn.f64 	%fd5298, %fd5297, %fd5295, 0d3EFA01997C89EB71;
	fma.rn.f64 	%fd5299, %fd5298, %fd5295, 0d3F2A01A014761F65;
	fma.rn.f64 	%fd5300, %fd5299, %fd5295, 0d3F56C16C1852B7AF;
	fma.rn.f64 	%fd5301, %fd5300, %fd5295, 0d3F81111111122322;
	fma.rn.f64 	%fd5302, %fd5301, %fd5295, 0d3FA55555555502A1;
	fma.rn.f64 	%fd5303, %fd5302, %fd5295, 0d3FC5555555555511;
	fma.rn.f64 	%fd5304, %fd5303, %fd5295, 0d3FE000000000000B;
	fma.rn.f64 	%fd5305, %fd5304, %fd5295, 0d3FF0000000000000;
	fma.rn.f64 	%fd5306, %fd5305, %fd5295, 0d3FF0000000000000;
	{
	.reg .b32 %temp; 
	mov.b64 	{%r448, %temp}, %fd5306;
	}
	{
	.reg .b32 %temp; 
	mov.b64 	{%temp, %r449}, %fd5306;
	}
	shl.b32 	%r3607, %r447, 20;
	add.s32 	%r3608, %r3607, %r449;
	mov.b64 	%fd7829, {%r448, %r3608};
	{
	.reg .b32 %temp; 
	mov.b64 	{%temp, %r3609}, %fd5290;
	}
	mov.b32 	%f43, %r3609;
	abs.f32 	%f13, %f43;
	setp.lt.f32 	%p2259, %f13, 0f4086232B;
	@%p2259 bra 	$L__BB1_1494;
	setp.gt.f64 	%p2260, %fd1871, 0d0000000000000000;
	mov.f64 	%fd5307, 0d7FF0000000000000;
	sub.f64 	%fd5308, %fd5307, %fd1871;
	selp.f64 	%fd7829, 0d0000000000000000, %fd5308, %p2260;
	setp.geu.f32 	%p2261, %f13, 0f40874800;
	@%p2261 bra 	$L__BB1_1494;
	shr.u32 	%r3610, %r447, 31;
	add.s32 	%r3611, %r447, %r3610;
	shr.s32 	%r3612, %r3611, 1;
	shl.b32 	%r3613, %r3612, 20;
	add.s32 	%r3614, %r449, %r3613;
	mov.b64 	%fd5309, {%r448, %r3614};
	sub.s32 	%r3615, %r447, %r3612;
	shl.b32 	%r3616, %r3615, 20;
	add.s32 	%r3617, %r3616, 1072693248;
	mov.b32 	%r3618, 0;
	mov.b64 	%fd5310, {%r3618, %r3617};
	mul.f64 	%fd7829, %fd5310, %fd5309;
$L__BB1_1494:
	fma.rn.f64 	%fd8285, %fd7829, 0dC043BD3CC9BE45DC, %fd1784;
	setp.geu.f64 	%p2262, %fd8285, 0dC041806897AAB143;
	mov.f64 	%fd8286, 0d0000000000000000;
	mov.f64 	%fd8287, %fd8286;
	@%p2262 bra 	$L__BB1_2764;
	ld.param.u32 	%r6229, [_Z13distributor_PdPdS_S_iii_param_4];
	setp.lt.s32 	%p2263, %r6229, 1;
	mov.f64 	%fd8282, 0d0000000000000000;
	mov.f64 	%fd8283, %fd8282;
	@%p2263 bra 	$L__BB1_2763;
	setp.eq.s32 	%p2264, %r426, 1062207488;
	and.b32  	%r3620, %r3449, 2147483647;
	setp.ne.s32 	%p2265, %r3620, 1071644672;
	and.pred  	%p138, %p2264, %p2265;
	sub.f64 	%fd5315, %fd248, %fd1785;
	{
	.reg .b32 %temp; 
	mov.b64 	{%temp, %r450}, %fd5315;
	}
	abs.f64 	%fd1877, %fd5315;
	sub.f64 	%fd5316, %fd1785, %fd248;
	{
	.reg .b32 %temp; 
	mov.b64 	{%temp, %r451}, %fd5316;
	}
	abs.f64 	%fd1878, %fd5316;
	mov.f64 	%fd8283, 0d0000000000000000;
	mov.b32 	%r6513, 0;
	mov.f64 	%fd8282, %fd8283;
$L__BB1_1497:
	ld.param.u64 	%rd1368, [_Z13distributor_PdPdS_S_iii_param_2];
	setp.leu.f64 	%p2266, %fd248, 0d0000000000000000;
	shl.b32 	%r3621, %r6513, 2;
	cvta.to.global.u64 	%rd799, %rd1368;
	mul.wide.u32 	%rd800, %r3621, 8;
	add.s64 	%rd801, %rd799, %rd800;
	ld.global.f64 	%fd8255, [%rd801];
	ld.global.f64 	%fd8254, [%rd801+8];
	ld.global.f64 	%fd8253, [%rd801+16];
	ld.global.f64 	%fd8252, [%rd801+24];
	@%p2266 bra 	$L__BB1_2682;
	mov.f64 	%fd7837, 0d3F847AE147AE147B;
	mov.f64 	%fd7836, 0d0000000000000000;
$L__BB1_1499:
	mov.f64 	%fd1889, %fd7836;
	ld.param.u32 	%r6316, [_Z13distributor_PdPdS_S_iii_param_5];
	ld.param.f64 	%fd7277, [_Z13distributor_PdPdS_S_iii_param_0];
	mul.f64 	%fd1891, %fd7277, 0d3FE0000000000000;
	and.b32  	%r453, %r6316, 2147483646;
	add.s32 	%r454, %r6316, -1;
	and.b32  	%r455, %r6316, 1;
	sub.f64 	%fd5319, %fd248, %fd1889;
	setp.ge.f64 	%p2267, %fd7837, %fd5319;
	selp.f64 	%fd7837, %fd5319, %fd7837, %p2267;
	mul.f64 	%fd1893, %fd248, 0d3FE0000000000000;
	setp.geu.f64 	%p2268, %fd1889, %fd1893;
	@%p2268 bra 	$L__BB1_1528;
	ld.param.u32 	%r6319, [_Z13distributor_PdPdS_S_iii_param_5];
	setp.lt.s32 	%p2306, %r6319, 1;
	sub.f64 	%fd1894, %fd1893, %fd1889;
	mov.f64 	%fd7843, 0d0000000000000000;
	@%p2306 bra 	$L__BB1_1527;
	setp.eq.s32 	%p2307, %r454, 0;
	{
	.reg .b32 %temp; 
	mov.b64 	{%temp, %r456}, %fd1894;
	}
	abs.f64 	%fd1895, %fd1894;
	mov.f64 	%fd7843, 0d0000000000000000;
	mov.b32 	%r6515, 0;
	@%p2307 bra 	$L__BB1_1518;
	mov.f64 	%fd7843, 0d0000000000000000;
	mov.b32 	%r6514, 0;
$L__BB1_1503:
	setp.neu.f64 	%p2308, %fd1894, 0d0000000000000000;
	setp.lt.s32 	%p2309, %r456, 0;
	mul.wide.u32 	%rd810, %r6514, 8;
	add.s64 	%rd148, %rd242, %rd810;
	ld.f64 	%fd1897, [%rd148];
	add.s32 	%r3674, %r6514, 1;
	cvt.rn.f64.u32 	%fd1898, %r3674;
	{
	.reg .b32 %temp; 
	mov.b64 	{%temp, %r458}, %fd1898;
	}
	shr.u32 	%r3675, %r458, 20;
	and.b32  	%r3676, %r3675, 2047;
	add.s32 	%r3677, %r3676, -1012;
	mov.b64 	%rd811, %fd1898;
	shl.b64 	%rd812, %rd811, %r3677;
	setp.eq.s64 	%p2310, %rd812, -9223372036854775808;
	{ // callseq 331, 0
	.param .b64 param0;
	st.param.f64 	[param0], %fd1895;
	.param .b64 param1;
	st.param.f64 	[param1], %fd1898;
	.param .b64 retval0;
	call.uni (retval0), 
	__internal_accurate_pow, 
	(
	param0, 
	param1
	);
	ld.param.f64 	%fd5346, [retval0];
	} // callseq 331
	and.pred  	%p139, %p2309, %p2310;
	neg.f64 	%fd5348, %fd5346;
	selp.f64 	%fd7840, %fd5348, %fd5346, %p139;
	@%p2308 bra 	$L__BB1_1505;
	setp.eq.s64 	%p2311, %rd812, -9223372036854775808;
	selp.b32 	%r3678, %r456, 0, %p2311;
	setp.lt.s32 	%p2312, %r458, 0;
	or.b32  	%r3679, %r3678, 2146435072;
	selp.b32 	%r3680, %r3679, %r3678, %p2312;
	mov.b32 	%r3681, 0;
	mov.b64 	%fd7840, {%r3681, %r3680};
$L__BB1_1505:
	add.f64 	%fd5349, %fd1894, %fd1898;
	{
	.reg .b32 %temp; 
	mov.b64 	{%temp, %r3682}, %fd5349;
	}
	and.b32  	%r3683, %r3682, 2146435072;
	setp.ne.s32 	%p2313, %r3683, 2146435072;
	@%p2313 bra 	$L__BB1_1510;
	setp.num.f64 	%p2314, %fd1894, %fd1894;
	@%p2314 bra 	$L__BB1_1508;
	add.rn.f64 	%fd7840, %fd1894, %fd1898;
	bra.uni 	$L__BB1_1510;
$L__BB1_1508:
	setp.neu.f64 	%p2315, %fd1895, 0d7FF0000000000000;
	@%p2315 bra 	$L__BB1_1510;
	setp.lt.s32 	%p2316, %r458, 0;
	selp.b32 	%r3684, 0, 2146435072, %p2316;
	and.b32  	%r3685, %r458, 2147483647;
	setp.ne.s32 	%p2317, %r3685, 1071644672;
	or.b32  	%r3686, %r3684, -2147483648;
	selp.b32 	%r3687, %r3686, %r3684, %p2317;
	selp.b32 	%r3688, %r3687, %r3684, %p139;
	mov.b32 	%r3689, 0;
	mov.b64 	%fd7840, {%r3689, %r3688};
$L__BB1_1510:
	setp.eq.f64 	%p2318, %fd1894, 0d3FF0000000000000;
	setp.neu.f64 	%p2319, %fd1894, 0d0000000000000000;
	setp.lt.s32 	%p2320, %r456, 0;
	selp.f64 	%fd5350, 0d3FF0000000000000, %fd7840, %p2318;
	div.rn.f64 	%fd5351, %fd1897, %fd1898;
	fma.rn.f64 	%fd1905, %fd5351, %fd5350, %fd7843;
	ld.f64 	%fd1906, [%rd148+8];
	add.s32 	%r6514, %r6514, 2;
	cvt.rn.f64.u32 	%fd1907, %r6514;
	{
	.reg .b32 %temp; 
	mov.b64 	{%temp, %r460}, %fd1907;
	}
	shr.u32 	%r3690, %r460, 20;
	and.b32  	%r3691, %r3690, 2047;
	add.s32 	%r3692, %r3691, -1012;
	mov.b64 	%rd813, %fd1907;
	shl.b64 	%rd814, %rd813, %r3692;
	setp.eq.s64 	%p2321, %rd814, -9223372036854775808;
	{ // callseq 332, 0
	.param .b64 param0;
	st.param.f64 	[param0], %fd1895;
	.param .b64 param1;
	st.param.f64 	[param1], %fd1907;
	.param .b64 retval0;
	call.uni (retval0), 
	__internal_accurate_pow, 
	(
	param0, 
	param1
	);
	ld.param.f64 	%fd5352, [retval0];
	} // callseq 332
	and.pred  	%p140, %p2320, %p2321;
	neg.f64 	%fd5354, %fd5352;
	selp.f64 	%fd7842, %fd5354, %fd5352, %p140;
	@%p2319 bra 	$L__BB1_1512;
	setp.eq.s64 	%p2322, %rd814, -9223372036854775808;
	selp.b32 	%r3693, %r456, 0, %p2322;
	setp.lt.s32 	%p2323, %r460, 0;
	or.b32  	%r3694, %r3693, 2146435072;
	selp.b32 	%r3695, %r3694, %r3693, %p2323;
	mov.b32 	%r3696, 0;
	mov.b64 	%fd7842, {%r3696, %r3695};
$L__BB1_1512:
	add.f64 	%fd5355, %fd1894, %fd1907;
	{
	.reg .b32 %temp; 
	mov.b64 	{%temp, %r3697}, %fd5355;
	}
	and.b32  	%r3698, %r3697, 2146435072;
	setp.ne.s32 	%p2324, %r3698, 2146435072;
	@%p2324 bra 	$L__BB1_1517;
	setp.nan.f64 	%p2325, %fd1894, %fd1894;
	@%p2325 bra 	$L__BB1_1516;
	setp.neu.f64 	%p2326, %fd1895, 0d7FF0000000000000;
	@%p2326 bra 	$L__BB1_1517;
	setp.lt.s32 	%p2327, %r460, 0;
	selp.b32 	%r3699, 0, 2146435072, %p2327;
	and.b32  	%r3700, %r460, 2147483647;
	setp.ne.s32 	%p2328, %r3700, 1071644672;
	or.b32  	%r3701, %r3699, -2147483648;
	selp.b32 	%r3702, %r3701, %r3699, %p2328;
	selp.b32 	%r3703, %r3702, %r3699, %p140;
	mov.b32 	%r3704, 0;
	mov.b64 	%fd7842, {%r3704, %r3703};
	bra.uni 	$L__BB1_1517;
$L__BB1_1516:
	add.rn.f64 	%fd7842, %fd1894, %fd1907;
$L__BB1_1517:
	setp.eq.f64 	%p2329, %fd1894, 0d3FF0000000000000;
	selp.f64 	%fd5356, 0d3FF0000000000000, %fd7842, %p2329;
	div.rn.f64 	%fd5357, %fd1906, %fd1907;
	fma.rn.f64 	%fd7843, %fd5357, %fd5356, %fd1905;
	setp.ne.s32 	%p2330, %r6514, %r453;
	mov.u32 	%r6515, %r453;
	@%p2330 bra 	$L__BB1_1503;
$L__BB1_1518:
	setp.eq.s32 	%p2331, %r455, 0;
	@%p2331 bra 	$L__BB1_1527;
	setp.neu.f64 	%p2332, %fd1894, 0d0000000000000000;
	setp.lt.s32 	%p2333, %r456, 0;
	mul.wide.u32 	%rd815, %r6515, 8;
	add.s64 	%rd816, %rd242, %rd815;
	ld.f64 	%fd1917, [%rd816];
	add.s32 	%r3705, %r6515, 1;
	cvt.rn.f64.u32 	%fd1918, %r3705;
	{
	.reg .b32 %temp; 
	mov.b64 	{%temp, %r462}, %fd1918;
	}
	shr.u32 	%r3706, %r462, 20;
	and.b32  	%r3707, %r3706, 2047;
	add.s32 	%r3708, %r3707, -1012;
	mov.b64 	%rd817, %fd1918;
	shl.b64 	%rd818, %rd817, %r3708;
	setp.eq.s64 	%p2334, %rd818, -9223372036854775808;
	{ // callseq 333, 0
	.param .b64 param0;
	st.param.f64 	[param0], %fd1895;
	.param .b64 param1;
	st.param.f64 	[param1], %fd1918;
	.param .b64 retval0;
	call.uni (retval0), 
	__internal_accurate_pow, 
	(
	param0, 
	param1
	);
	ld.param.f64 	%fd5358, [retval0];
	} // callseq 333
	and.pred  	%p141, %p2333, %p2334;
	neg.f64 	%fd5360, %fd5358;
	selp.f64 	%fd7846, %fd5360, %fd5358, %p141;
	@%p2332 bra 	$L__BB1_1521;
	setp.eq.s64 	%p2335, %rd818, -9223372036854775808;
	selp.b32 	%r3709, %r456, 0, %p2335;
	setp.lt.s32 	%p2336, %r462, 0;
	or.b32  	%r3710, %r3709, 2146435072;
	selp.b32 	%r3711, %r3710, %r3709, %p2336;
	mov.b32 	%r3712, 0;
	mov.b64 	%fd7846, {%r3712, %r3711};
$L__BB1_1521:
	add.f64 	%fd5361, %fd1894, %fd1918;
	{
	.reg .b32 %temp; 
	mov.b64 	{%temp, %r3713}, %fd5361;
	}
	and.b32  	%r3714, %r3713, 2146435072;
	setp.ne.s32 	%p2337, %r3714, 2146435072;
	@%p2337 bra 	$L__BB1_1526;
	setp.nan.f64 	%p2338, %fd1894, %fd1894;
	@%p2338 bra 	$L__BB1_1525;
	setp.neu.f64 	%p2339, %fd1895, 0d7FF0000000000000;
	@%p2339 bra 	$L__BB1_1526;
	setp.lt.s32 	%p2340, %r462, 0;
	selp.b32 	%r3715, 0, 2146435072, %p2340;
	and.b32  	%r3716, %r462, 2147483647;
	setp.ne.s32 	%p2341, %r3716, 1071644672;
	or.b32  	%r3717, %r3715, -2147483648;
	selp.b32 	%r3718, %r3717, %r3715, %p2341;
	selp.b32 	%r3719, %r3718, %r3715, %p141;
	mov.b32 	%r3720, 0;
	mov.b64 	%fd7846, {%r3720, %r3719};
	bra.uni 	$L__BB1_1526;
$L__BB1_1525:
	add.rn.f64 	%fd7846, %fd1894, %fd1918;
$L__BB1_1526:
	setp.eq.f64 	%p2342, %fd1894, 0d3FF0000000000000;
	selp.f64 	%fd5362, 0d3FF0000000000000, %fd7846, %p2342;
	div.rn.f64 	%fd5363, %fd1917, %fd1918;
	fma.rn.f64 	%fd7843, %fd5363, %fd5362, %fd7843;
$L__BB1_1527:
	sub.f64 	%fd7858, %fd1891, %fd7843;
	bra.uni 	$L__BB1_1556;
$L__BB1_1528:
	ld.param.u32 	%r6317, [_Z13distributor_PdPdS_S_iii_param_5];
	setp.lt.s32 	%p2269, %r6317, 1;
	sub.f64 	%fd1928, %fd1889, %fd1893;
	mov.f64 	%fd7853, 0d0000000000000000;
	@%p2269 bra 	$L__BB1_1555;
	setp.eq.s32 	%p2270, %r454, 0;
	{
	.reg .b32 %temp; 
	mov.b64 	{%temp, %r463}, %fd1928;
	}
	abs.f64 	%fd1929, %fd1928;
	mov.f64 	%fd7853, 0d0000000000000000;
	mov.b32 	%r6518, 0;
	@%p2270 bra 	$L__BB1_1546;
	ld.param.u32 	%r6318, [_Z13distributor_PdPdS_S_iii_param_5];
	and.b32  	%r3624, %r6318, 2147483646;
	neg.s32 	%r6517, %r3624;
	add.s64 	%rd1370, %rd242, 8;
	mov.f64 	%fd7853, 0d0000000000000000;
	mov.b32 	%r6516, 1;
$L__BB1_1531:
	setp.neu.f64 	%p2271, %fd1928, 0d0000000000000000;
	setp.lt.s32 	%p2272, %r463, 0;
	ld.f64 	%fd1931, [%rd1370+-8];
	cvt.rn.f64.u32 	%fd1932, %r6516;
	{
	.reg .b32 %temp; 
	mov.b64 	{%temp, %r467}, %fd1932;
	}
	shr.u32 	%r3625, %r467, 20;
	and.b32  	%r3626, %r3625, 2047;
	add.s32 	%r3627, %r3626, -1012;
	mov.b64 	%rd802, %fd1932;
	shl.b64 	%rd803, %rd802, %r3627;
	setp.eq.s64 	%p2273, %rd803, -9223372036854775808;
	{ // callseq 328, 0
	.param .b64 param0;
	st.param.f64 	[param0], %fd1929;
	.param .b64 param1;
	st.param.f64 	[param1], %fd1932;
	.param .b64 retval0;
	call.uni (retval0), 
	__internal_accurate_pow, 
	(
	param0, 
	param1
	);
	ld.param.f64 	%fd5324, [retval0];
	} // callseq 328
	and.pred  	%p142, %p2272, %p2273;
	neg.f64 	%fd5326, %fd5324;
	selp.f64 	%fd7850, %fd5326, %fd5324, %p142;
	@%p2271 bra 	$L__BB1_1533;
	setp.eq.s64 	%p2274, %rd803, -9223372036854775808;
	selp.b32 	%r3628, %r463, 0, %p2274;
	setp.lt.s32 	%p2275, %r467, 0;
	or.b32  	%r3629, %r3628, 2146435072;
	selp.b32 	%r3630, %r3629, %r3628, %p2275;
	mov.b32 	%r3631, 0;
	mov.b64 	%fd7850, {%r3631, %r3630};
$L__BB1_1533:
	add.f64 	%fd5327, %fd1928, %fd1932;
	{
	.reg .b32 %temp; 
	mov.b64 	{%temp, %r3632}, %fd5327;
	}
	and.b32  	%r3633, %r3632, 2146435072;
	setp.ne.s32 	%p2276, %r3633, 2146435072;
	@%p2276 bra 	$L__BB1_1538;
	setp.num.f64 	%p2277, %fd1928, %fd1928;
	@%p2277 bra 	$L__BB1_1536;
	add.rn.f64 	%fd7850, %fd1928, %fd1932;
	bra.uni 	$L__BB1_1538;
$L__BB1_1536:
	setp.neu.f64 	%p2278, %fd1929, 0d7FF0000000000000;
	@%p2278 bra 	$L__BB1_1538;
	setp.lt.s32 	%p2279, %r467, 0;
	selp.b32 	%r3634, 0, 2146435072, %p2279;
	and.b32  	%r3635, %r467, 2147483647;
	setp.ne.s32 	%p2280, %r3635, 1071644672;
	or.b32  	%r3636, %r3634, -2147483648;
	selp.b32 	%r3637, %r3636, %r3634, %p2280;
	selp.b32 	%r3638, %r3637, %r3634, %p142;
	mov.b32 	%r3639, 0;
	mov.b64 	%fd7850, {%r3639, %r3638};
$L__BB1_1538:
	setp.eq.f64 	%p2281, %fd1928, 0d3FF0000000000000;
	setp.neu.f64 	%p2282, %fd1928, 0d0000000000000000;
	setp.lt.s32 	%p2283, %r463, 0;
	selp.f64 	%fd5328, 0d3FF0000000000000, %fd7850, %p2281;
	div.rn.f64 	%fd5329, %fd1931, %fd1932;
	fma.rn.f64 	%fd1939, %fd5329, %fd5328, %fd7853;
	ld.f64 	%fd1940, [%rd1370];
	add.s32 	%r3640, %r6516, 1;
	cvt.rn.f64.u32 	%fd1941, %r3640;
	{
	.reg .b32 %temp; 
	mov.b64 	{%temp, %r468}, %fd1941;
	}
	shr.u32 	%r3641, %r468, 20;
	and.b32  	%r3642, %r3641, 2047;
	add.s32 	%r3643, %r3642, -1012;
	mov.b64 	%rd804, %fd1941;
	shl.b64 	%rd805, %rd804, %r3643;
	setp.eq.s64 	%p2284, %rd805, -9223372036854775808;
	{ // callseq 329, 0
	.param .b64 param0;
	st.param.f64 	[param0], %fd1929;
	.param .b64 param1;
	st.param.f64 	[param1], %fd1941;
	.param .b64 retval0;
	call.uni (retval0), 
	__internal_accurate_pow, 
	(
	param0, 
	param1
	);
	ld.param.f64 	%fd5330, [retval0];
	} // callseq 329
	and.pred  	%p143, %p2283, %p2284;
	neg.f64 	%fd5332, %fd5330;
	selp.f64 	%fd7852, %fd5332, %fd5330, %p143;
	@%p2282 bra 	$L__BB1_1540;
	setp.eq.s64 	%p2285, %rd805, -9223372036854775808;
	selp.b32 	%r3644, %r463, 0, %p2285;
	setp.lt.s32 	%p2286, %r468, 0;
	or.b32  	%r3645, %r3644, 2146435072;
	selp.b32 	%r3646, %r3645, %r3644, %p2286;
	mov.b32 	%r3647, 0;
	mov.b64 	%fd7852, {%r3647, %r3646};
$L__BB1_1540:
	add.f64 	%fd5333, %fd1928, %fd1941;
	{
	.reg .b32 %temp; 
	mov.b64 	{%temp, %r3648}, %fd5333;
	}
	and.b32  	%r3649, %r3648, 2146435072;
	setp.ne.s32 	%p2287, %r3649, 2146435072;
	@%p2287 bra 	$L__BB1_1545;
	setp.nan.f64 	%p2288, %fd1928, %fd1928;
	@%p2288 bra 	$L__BB1_1544;
	setp.neu.f64 	%p2289, %fd1929, 0d7FF0000000000000;
	@%p2289 bra 	$L__BB1_1545;
	setp.lt.s32 	%p2290, %r468, 0;
	selp.b32 	%r3650, 0, 2146435072, %p2290;
	and.b32  	%r3651, %r468, 2147483647;
	setp.ne.s32 	%p2291, %r3651, 1071644672;
	or.b32  	%r3652, %r3650, -2147483648;
	selp.b32 	%r3653, %r3652, %r3650, %p2291;
	selp.b32 	%r3654, %r3653, %r3650, %p143;
	mov.b32 	%r3655, 0;
	mov.b64 	%fd7852, {%r3655, %r3654};
	bra.uni 	$L__BB1_1545;
$L__BB1_1544:
	add.rn.f64 	%fd7852, %fd1928, %fd1941;
$L__BB1_1545:
	setp.eq.f64 	%p2292, %fd1928, 0d3FF0000000000000;
	selp.f64 	%fd5334, 0d3FF0000000000000, %fd7852, %p2292;
	div.rn.f64 	%fd5335, %fd1940, %fd1941;
	fma.rn.f64 	%fd7853, %fd5335, %fd5334, %fd1939;
	add.s32 	%r6517, %r6517, 2;
	add.s32 	%r6516, %r6516, 2;
	add.s64 	%rd1370, %rd1370, 16;
	setp.ne.s32 	%p2293, %r6517, 0;
	mov.u32 	%r6518, %r453;
	@%p2293 bra 	$L__BB1_1531;
$L__BB1_1546:
	setp.eq.s32 	%p2294, %r455, 0;
	@%p2294 bra 	$L__BB1_1555;
	setp.neu.f64 	%p2295, %fd1928, 0d0000000000000000;
	setp.lt.s32 	%p2296, %r463, 0;
	mul.wide.u32 	%rd806, %r6518, 8;
	add.s64 	%rd807, %rd242, %rd806;
	ld.f64 	%fd1951, [%rd807];
	add.s32 	%r3656, %r6518, 1;
	cvt.rn.f64.u32 	%fd1952, %r3656;
	{
	.reg .b32 %temp; 
	mov.b64 	{%temp, %r472}, %fd1952;
	}
	shr.u32 	%r3657, %r472, 20;
	and.b32  	%r3658, %r3657, 2047;
	add.s32 	%r3659, %r3658, -1012;
	mov.b64 	%rd808, %fd1952;
	shl.b64 	%rd809, %rd808, %r3659;
	setp.eq.s64 	%p2297, %rd809, -9223372036854775808;
	{ // callseq 330, 0
	.param .b64 param0;
	st.param.f64 	[param0], %fd1929;
	.param .b64 param1;
	st.param.f64 	[param1], %fd1952;
	.param .b64 retval0;
	call.uni (retval0), 
	__internal_accurate_pow, 
	(
	param0, 
	param1
	);
	ld.param.f64 	%fd5336, [retval0];
	} // callseq 330
	and.pred  	%p144, %p2296, %p2297;
	neg.f64 	%fd5338, %fd5336;
	selp.f64 	%fd7856, %fd5338, %fd5336, %p144;
	@%p2295 bra 	$L__BB1_1549;
	setp.eq.s64 	%p2298, %rd809, -9223372036854775808;
	selp.b32 	%r3660, %r463, 0, %p2298;
	setp.lt.s32 	%p2299, %r472, 0;
	or.b32  	%r3661, %r3660, 2146435072;
	selp.b32 	%r3662, %r3661, %r3660, %p2299;
	mov.b32 	%r3663, 0;
	mov.b64 	%fd7856, {%r3663, %r3662};
$L__BB1_1549:
	add.f64 	%fd5339, %fd1928, %fd1952;
	{
	.reg .b32 %temp; 
	mov.b64 	{%temp, %r3664}, %fd5339;
	}
	and.b32  	%r3665, %r3664, 2146435072;
	setp.ne.s32 	%p2300, %r3665, 2146435072;
	@%p2300 bra 	$L__BB1_1554;
	setp.nan.f64 	%p2301, %fd1928, %fd1928;
	@%p2301 bra 	$L__BB1_1553;
	setp.neu.f64 	%p2302, %fd1929, 0d7FF0000000000000;
	@%p2302 bra 	$L__BB1_1554;
	setp.lt.s32 	%p2303, %r472, 0;
	selp.b32 	%r3666, 0, 2146435072, %p2303;
	and.b32  	%r3667, %r472, 2147483647;
	setp.ne.s32 	%p2304, %r3667, 1071644672;
	or.b32  	%r3668, %r3666, -2147483648;
	selp.b32 	%r3669, %r3668, %r3666, %p2304;
	selp.b32 	%r3670, %r3669, %r3666, %p144;
	mov.b32 	%r3671, 0;
	mov.b64 	%fd7856, {%r3671, %r3670};
	bra.uni 	$L__BB1_1554;
$L__BB1_1553:
	add.rn.f64 	%fd7856, %fd1928, %fd1952;
$L__BB1_1554:
	setp.eq.f64 	%p2305, %fd1928, 0d3FF0000000000000;
	selp.f64 	%fd5340, 0d3FF0000000000000, %fd7856, %p2305;
	div.rn.f64 	%fd5341, %fd1951, %fd1952;
	fma.rn.f64 	%fd7853, %fd5341, %fd5340, %fd7853;
$L__BB1_1555:
	add.f64 	%fd7858, %fd1891, %fd7853;
$L__BB1_1556:
	setp.geu.f64 	%p2343, %fd1889, %fd1893;
	sub.f64 	%fd1963, %fd8255, %fd7858;
	@%p2343 bra 	$L__BB1_1585;
	ld.param.u32 	%r6321, [_Z13distributor_PdPdS_S_iii_param_5];
	setp.lt.s32 	%p2381, %r6321, 1;
	sub.f64 	%fd1964, %fd1893, %fd1889;
	mov.f64 	%fd7864, 0d0000000000000000;
	@%p2381 bra 	$L__BB1_1584;
	setp.eq.s32 	%p2382, %r454, 0;
	{
	.reg .b32 %temp; 
	mov.b64 	{%temp, %r473}, %fd1964;
	}
	abs.f64 	%fd1965, %fd1964;
	mov.f64 	%fd7864, 0d0000000000000000;
	mov.b32 	%r6520, 0;
	@%p2382 bra 	$L__BB1_1575;
	mov.f64 	%fd7864, 0d0000000000000000;
	mov.b32 	%r6519, 0;
$L__BB1_1560:
	setp.neu.f64 	%p2383, %fd1964, 0d0000000000000000;
	setp.lt.s32 	%p2384, %r473, 0;
	mul.wide.u32 	%rd828, %r6519, 8;
	add.s64 	%rd158, %rd242, %rd828;
	ld.f64 	%fd1967, [%rd158];
	add.s32 	%r3772, %r6519, 1;
	cvt.rn.f64.u32 	%fd1968, %r3772;
	{
	.reg .b32 %temp; 
	mov.b64 	{%temp, %r475}, %fd1968;
	}
	shr.u32 	%r3773, %r475, 20;
	and.b32  	%r3774, %r3773, 2047;
	add.s32 	%r3775, %r3774, -1012;
	mov.b64 	%rd829, %fd1968;
	shl.b64 	%rd830, %rd829, %r3775;
	setp.eq.s64 	%p2385, %rd830, -9223372036854775808;
	{ // callseq 337, 0
	.param .b64 param0;
	st.param.f64 	[param0], %fd1965;
	.param .b64 param1;
	st.param.f64 	[param1], %fd1968;
	.param .b64 retval0;
	call.uni (retval0), 
	__internal_accurate_pow, 
	(
	param0, 
	param1
	);
	ld.param.f64 	%fd5390, [retval0];
	} // callseq 337
	and.pred  	%p145, %p2384, %p2385;
	neg.f64 	%fd5392, %fd5390;
	selp.f64 	%fd7861, %fd5392, %fd5390, %p145;
	@%p2383 bra 	$L__BB1_1562;
	setp.eq.s64 	%p2386, %rd830, -9223372036854775808;
	selp.b32 	%r3776, %r473, 0, %p2386;
	setp.lt.s32 	%p2387, %r475, 0;
	or.b32  	%r3777, %r3776, 2146435072;
	selp.b32 	%r3778, %r3777, %r3776, %p2387;
	mov.b32 	%r3779, 0;
	mov.b64 	%fd7861, {%r3779, %r3778};
$L__BB1_1562:
	add.f64 	%fd5393, %fd1964, %fd1968;
	{
	.reg .b32 %temp; 
	mov.b64 	{%temp, %r3780}, %fd5393;
	}
	and.b32  	%r3781, %r3780, 2146435072;
	setp.ne.s32 	%p2388, %r3781, 2146435072;
	@%p2388 bra 	$L__BB1_1567;
	setp.num.f64 	%p2389, %fd1964, %fd1964;
	@%p2389 bra 	$L__BB1_1565;
	add.rn.f64 	%fd7861, %fd1964, %fd1968;
	bra.uni 	$L__BB1_1567;
$L__BB1_1565:
	setp.neu.f64 	%p2390, %fd1965, 0d7FF0000000000000;
	@%p2390 bra 	$L__BB1_1567;
	setp.lt.s32 	%p2391, %r475, 0;
	selp.b32 	%r3782, 0, 2146435072, %p2391;
	and.b32  	%r3783, %r475, 2147483647;
	setp.ne.s32 	%p2392, %r3783, 1071644672;
	or.b32  	%r3784, %r3782, -2147483648;
	selp.b32 	%r3785, %r3784, %r3782, %p2392;
	selp.b32 	%r3786, %r3785, %r3782, %p145;
	mov.b32 	%r3787, 0;
	mov.b64 	%fd7861, {%r3787, %r3786};
$L__BB1_1567:
	setp.eq.f64 	%p2393, %fd1964, 0d3FF0000000000000;
	setp.neu.f64 	%p2394, %fd1964, 0d0000000000000000;
	setp.lt.s32 	%p2395, %r473, 0;
	selp.f64 	%fd5394, 0d3FF0000000000000, %fd7861, %p2393;
	div.rn.f64 	%fd5395, %fd1967, %fd1968;
	fma.rn.f64 	%fd1975, %fd5395, %fd5394, %fd7864;
	ld.f64 	%fd1976, [%rd158+8];
	add.s32 	%r6519, %r6519, 2;
	cvt.rn.f64.u32 	%fd1977, %r6519;
	{
	.reg .b32 %temp; 
	mov.b64 	{%temp, %r477}, %fd1977;
	}
	shr.u32 	%r3788, %r477, 20;
	and.b32  	%r3789, %r3788, 2047;
	add.s32 	%r3790, %r3789, -1012;
	mov.b64 	%rd831, %fd1977;
	shl.b64 	%rd832, %rd831, %r3790;
	setp.eq.s64 	%p2396, %rd832, -9223372036854775808;
	{ // callseq 338, 0
	.param .b64 param0;
	st.param.f64 	[param0], %fd1965;
	.param .b64 param1;
	st.param.f64 	[param1], %fd1977;
	.param .b64 retval0;
	call.uni (retval0), 
	__internal_accurate_pow, 
	(
	param0, 
	param1
	);
	ld.param.f64 	%fd5396, [retval0];
	} // callseq 338
	and.pred  	%p146, %p2395, %p2396;
	neg.f64 	%fd5398, %fd5396;
	selp.f64 	%fd7863, %fd5398, %fd5396, %p146;
	@%p2394 bra 	$L__BB1_1569;
	setp.eq.s64 	%p2397, %rd832, -9223372036854775808;
	selp.b32 	%r3791, %r473, 0, %p2397;
	setp.lt.s32 	%p2398, %r477, 0;
	or.b32  	%r3792, %r3791, 2146435072;
	selp.b32 	%r3793, %r3792, %r3791, %p2398;
	mov.b32 	%r3794, 0;
	mov.b64 	%fd7863, {%r3794, %r3793};
$L__BB1_1569:
	add.f64 	%fd5399, %fd1964, %fd1977;
	{
	.reg .b32 %temp; 
	mov.b64 	{%temp, %r3795}, %fd5399;
	}
	and.b32  	%r3796, %r3795, 2146435072;
	setp.ne.s32 	%p2399, %r3796, 2146435072;
	@%p2399 bra 	$L__BB1_1574;
	setp.nan.f64 	%p2400, %fd1964, %fd1964;
	@%p2400 bra 	$L__BB1_1573;
	setp.neu.f64 	%p2401, %fd1965, 0d7FF0000000000000;
	@%p2401 bra 	$L__BB1_1574;
	setp.lt.s32 	%p2402, %r477, 0;
	selp.b32 	%r3797, 0, 2146435072, %p2402;
	and.b32  	%r3798, %r477, 2147483647;
	setp.ne.s32 	%p2403, %r3798, 1071644672;
	or.b32  	%r3799, %r3797, -2147483648;
	selp.b32 	%r3800, %r3799, %r3797, %p2403;
	selp.b32 	%r3801, %r3800, %r3797, %p146;
	mov.b32 	%r3802, 0;
	mov.b64 	%fd7863, {%r3802, %r3801};
	bra.uni 	$L__BB1_1574;
$L__BB1_1573:
	add.rn.f64 	%fd7863, %fd1964, %fd1977;
$L__BB1_1574:
	setp.eq.f64 	%p2404, %fd1964, 0d3FF0000000000000;
	selp.f64 	%fd5400, 0d3FF0000000000000, %fd7863, %p2404;
	div.rn.f64 	%fd5401, %fd1976, %fd1977;
	fma.rn.f64 	%fd7864, %fd5401, %fd5400, %fd1975;
	setp.ne.s32 	%p2405, %r6519, %r453;
	mov.u32 	%r6520, %r453;
	@%p2405 bra 	$L__BB1_1560;
$L__BB1_1575:
	setp.eq.s32 	%p2406, %r455, 0;
	@%p2406 bra 	$L__BB1_1584;
	setp.neu.f64 	%p2407, %fd1964, 0d0000000000000000;
	setp.lt.s32 	%p2408, %r473, 0;
	mul.wide.u32 	%rd833, %r6520, 8;
	add.s64 	%rd834, %rd242, %rd833;
	ld.f64 	%fd1987, [%rd834];
	add.s32 	%r3803, %r6520, 1;
	cvt.rn.f64.u32 	%fd1988, %r3803;
	{
	.reg .b32 %temp; 
	mov.b64 	{%temp, %r479}, %fd1988;
	}
	shr.u32 	%r3804, %r479, 20;
	and.b32  	%r3805, %r3804, 2047;
	add.s32 	%r3806, %r3805, -1012;
	mov.b64 	%rd835, %fd1988;
	shl.b64 	%rd836, %rd835, %r3806;
	setp.eq.s64 	%p2409, %rd836, -9223372036854775808;
	{ // callseq 339, 0
	.param .b64 param0;
	st.param.f64 	[param0], %fd1965;
	.param .b64 param1;
	st.param.f64 	[param1], %fd1988;
	.param .b64 retval0;
	call.uni (retval0), 
	__internal_accurate_pow, 
	(
	param0, 
	param1
	);
	ld.param.f64 	%fd5402, [retval0];
	} // callseq 339
	and.pred  	%p147, %p2408, %p2409;
	neg.f64 	%fd5404, %fd5402;
	selp.f64 	%fd7867, %fd5404, %fd5402, %p147;
	@%p2407 bra 	$L__BB1_1578;
	setp.eq.s64 	%p2410, %rd836, -9223372036854775808;
	selp.b32 	%r3807, %r473, 0, %p2410;
	setp.lt.s32 	%p2411, %r479, 0;
	or.b32  	%r3808, %r3807, 2146435072;
	selp.b32 	%r3809, %r3808, %r3807, %p2411;
	mov.b32 	%r3810, 0;
	mov.b64 	%fd7867, {%r3810, %r3809};
$L__BB1_1578:
	add.f64 	%fd5405, %fd1964, %fd1988;
	{
	.reg .b32 %temp; 
	mov.b64 	{%temp, %r3811}, %fd5405;
	}
	and.b32  	%r3812, %r3811, 2146435072;
	setp.ne.s32 	%p2412, %r3812, 2146435072;
	@%p2412 bra 	$L__BB1_1583;
	setp.nan.f64 	%p2413, %fd1964, %fd1964;
	@%p2413 bra 	$L__BB1_1582;
	setp.neu.f64 	%p2414, %fd1965, 0d7FF0000000000000;
	@%p2414 bra 	$L__BB1_1583;
	setp.lt.s32 	%p2415, %r479, 0;
	selp.b32 	%r3813, 0, 2146435072, %p2415;
	and.b32  	%r3814, %r479, 2147483647;
	setp.ne.s32 	%p2416, %r3814, 1071644672;
	or.b32  	%r3815, %r3813, -2147483648;
	selp.b32 	%r3816, %r3815, %r3813, %p2416;
	selp.b32 	%r3817, %r3816, %r3813, %p147;
	mov.b32 	%r3818, 0;
	mov.b64 	%fd7867, {%r3818, %r3817};
	bra.uni 	$L__BB1_1583;
$L__BB1_1582:
	add.rn.f64 	%fd7867, %fd1964, %fd1988;
$L__BB1_1583:
	setp.eq.f64 	%p2417, %fd1964, 0d3FF0000000000000;
	selp.f64 	%fd5406, 0d3FF0000000000000, %fd7867, %p2417;
	div.rn.f64 	%fd5407, %fd1987, %fd1988;
	fma.rn.f64 	%fd7864, %fd5407, %fd5406, %fd7864;
$L__BB1_1584:
	sub.f64 	%fd7879, %fd1891, %fd7864;
	bra.uni 	$L__BB1_1613;
$L__BB1_1585:
	ld.param.u32 	%r6320, [_Z13distributor_PdPdS_S_iii_param_5];
	setp.lt.s32 	%p2344, %r6320, 1;
	sub.f64 	%fd1998, %fd1889, %fd1893;
	mov.f64 	%fd7874, 0d0000000000000000;
	@%p2344 bra 	$L__BB1_1612;
	setp.eq.s32 	%p2345, %r454, 0;
	{
	.reg .b32 %temp; 
	mov.b64 	{%temp, %r480}, %fd1998;
	}
	abs.f64 	%fd1999, %fd1998;
	mov.f64 	%fd7874, 0d0000000000000000;
	mov.b32 	%r6522, 0;
	@%p2345 bra 	$L__BB1_1603;
	mov.f64 	%fd7874, 0d0000000000000000;
	mov.b32 	%r6521, 0;
$L__BB1_1588:
	setp.neu.f64 	%p2346, %fd1998, 0d0000000000000000;
	setp.lt.s32 	%p2347, %r480, 0;
	mul.wide.u32 	%rd819, %r6521, 8;
	add.s64 	%rd162, %rd242, %rd819;
	ld.f64 	%fd2001, [%rd162];
	add.s32 	%r3723, %r6521, 1;
	cvt.rn.f64.u32 	%fd2002, %r3723;
	{
	.reg .b32 %temp; 
	mov.b64 	{%temp, %r482}, %fd2002;
	}
	shr.u32 	%r3724, %r482, 20;
	and.b32  	%r3725, %r3724, 2047;
	add.s32 	%r3726, %r3725, -1012;
	mov.b64 	%rd820, %fd2002;
	shl.b64 	%rd821, %rd820, %r3726;
	setp.eq.s64 	%p2348, %rd821, -9223372036854775808;
	{ // callseq 334, 0
	.param .b64 param0;
	st.param.f64 	[param0], %fd1999;
	.param .b64 param1;
	st.param.f64 	[param1], %fd2002;
	.param .b64 retval0;
	call.uni (retval0), 
	__internal_accurate_pow, 
	(
	param0, 
	param1
	);
	ld.param.f64 	%fd5368, [retval0];
	} // callseq 334
	and.pred  	%p148, %p2347, %p2348;
	neg.f64 	%fd5370, %fd5368;
	selp.f64 	%fd7871, %fd5370, %fd5368, %p148;
	@%p2346 bra 	$L__BB1_1590;
	setp.eq.s64 	%p2349, %rd821, -9223372036854775808;
	selp.b32 	%r3727, %r480, 0, %p2349;
	setp.lt.s32 	%p2350, %r482, 0;
	or.b32  	%r3728, %r3727, 2146435072;
	selp.b32 	%r3729, %r3728, %r3727, %p2350;
	mov.b32 	%r3730, 0;
	mov.b64 	%fd7871, {%r3730, %r3729};
$L__BB1_1590:
	add.f64 	%fd5371, %fd1998, %fd2002;
	{
	.reg .b32 %temp; 
	mov.b64 	{%temp, %r3731}, %fd5371;
	}
	and.b32  	%r3732, %r3731, 2146435072;
	setp.ne.s32 	%p2351, %r3732, 2146435072;
	@%p2351 bra 	$L__BB1_1595;
	setp.num.f64 	%p2352, %fd1998, %fd1998;
	@%p2352 bra 	$L__BB1_1593;
	add.rn.f64 	%fd7871, %fd1998, %fd2002;
	bra.uni 	$L__BB1_1595;
$L__BB1_1593:
	setp.neu.f64 	%p2353, %fd1999, 0d7FF0000000000000;
	@%p2353 bra 	$L__BB1_1595;
	setp.lt.s32 	%p2354, %r482, 0;
	selp.b32 	%r3733, 0, 2146435072, %p2354;
	and.b32  	%r3734, %r482, 2147483647;
	setp.ne.s32 	%p2355, %r3734, 1071644672;
	or.b32  	%r3735, %r3733, -2147483648;
	selp.b32 	%r3736, %r3735, %r3733, %p2355;
	selp.b32 	%r3737, %r3736, %r3733, %p148;
	mov.b32 	%r3738, 0;
	mov.b64 	%fd7871, {%r3738, %r3737};
$L__BB1_1595:
	setp.eq.f64 	%p2356, %fd1998, 0d3FF0000000000000;
	setp.neu.f64 	%p2357, %fd1998, 0d0000000000000000;
	setp.lt.s32 	%p2358, %r480, 0;
	selp.f64 	%fd5372, 0d3FF0000000000000, %fd7871, %p2356;
	div.rn.f64 	%fd5373, %fd2001, %fd2002;
	fma.rn.f64 	%fd2009, %fd5373, %fd5372, %fd7874;
	ld.f64 	%fd2010, [%rd162+8];
	add.s32 	%r6521, %r6521, 2;
	cvt.rn.f64.u32 	%fd2011, %r6521;
	{
	.reg .b32 %temp; 
	mov.b64 	{%temp, %r484}, %fd2011;
	}
	shr.u32 	%r3739, %r484, 20;
	and.b32  	%r3740, %r3739, 2047;
	add.s32 	%r3741, %r3740, -1012;
	mov.b64 	%rd822, %fd2011;
	shl.b64 	%rd823, %rd822, %r3741;
	setp.eq.s64 	%p2359, %rd823, -9223372036854775808;
	{ // callseq 335, 0
	.param .b64 param0;
	st.param.f64 	[param0], %fd1999;
	.param .b64 param1;
	st.param.f64 	[param1], %fd2011;
	.param .b64 retval0;
	call.uni (retval0), 
	__internal_accurate_pow, 
	(
	param0, 
	param1
	);
	ld.param.f64 	%fd5374, [retval0];
	} // callseq 335
	and.pred  	%p149, %p2358, %p2359;
	neg.f64 	%fd5376, %fd5374;
	selp.f64 	%fd7873, %fd5376, %fd5374, %p149;
	@%p2357 bra 	$L__BB1_1597;
	setp.eq.s64 	%p2360, %rd823, -9223372036854775808;
	selp.b32 	%r3742, %r480, 0, %p2360;
	setp.lt.s32 	%p2361, %r484, 0;
	or.b32  	%r3743, %r3742, 2146435072;
	selp.b32 	%r3744, %r3743, %r3742, %p2361;
	mov.b32 	%r3745, 0;
	mov.b64 	%fd7873, {%r3745, %r3744};
$L__BB1_1597:
	add.f64 	%fd5377, %fd1998, %fd2011;
	{
	.reg .b32 %temp; 
	mov.b64 	{%temp, %r3746}, %fd5377;
	}
	and.b32  	%r3747, %r3746, 2146435072;
	setp.ne.s32 	%p2362, %r3747, 2146435072;
	@%p2362 bra 	$L__BB1_1602;
	setp.nan.f64 	%p2363, %fd1998, %fd1998;
	@%p2363 bra 	$L__BB1_1601;
	setp.neu.f64 	%p2364, %fd1999, 0d7FF0000000000000;
	@%p2364 bra 	$L__BB1_1602;
	setp.lt.s32 	%p2365, %r484, 0;
	selp.b32 	%r3748, 0, 2146435072, %p2365;
	and.b32  	%r3749, %r484, 2147483647;
	setp.ne.s32 	%p2366, %r3749, 1071644672;
	or.b32  	%r3750, %r3748, -2147483648;
	selp.b32 	%r3751, %r3750, %r3748, %p2366;
	selp.b32 	%r3752, %r3751, %r3748, %p149;
	mov.b32 	%r3753, 0;
	mov.b64 	%fd7873, {%r3753, %r3752};
	bra.uni 	$L__BB1_1602;
$L__BB1_1601:
	add.rn.f64 	%fd7873, %fd1998, %fd2011;
$L__BB1_1602:
	setp.eq.f64 	%p2367, %fd1998, 0d3FF0000000000000;
	selp.f64 	%fd5378, 0d3FF0000000000000, %fd7873, %p2367;
	div.rn.f64 	%fd5379, %fd2010, %fd2011;
	fma.rn.f64 	%fd7874, %fd5379, %fd5378, %fd2009;
	setp.ne.s32 	%p2368, %r6521, %r453;
	mov.u32 	%r6522, %r453;
	@%p2368 bra 	$L__BB1_1588;
$L__BB1_1603:
	setp.eq.s32 	%p2369, %r455, 0;
	@%p2369 bra 	$L__BB1_1612;
	setp.neu.f64 	%p2370, %fd1998, 0d0000000000000000;
	setp.lt.s32 	%p2371, %r480, 0;
	mul.wide.u32 	%rd824, %r6522, 8;
	add.s64 	%rd825, %rd242, %rd824;
	ld.f64 	%fd2021, [%rd825];
	add.s32 	%r3754, %r6522, 1;
	cvt.rn.f64.u32 	%fd2022, %r3754;
	{
	.reg .b32 %temp; 
	mov.b64 	{%temp, %r486}, %fd2022;
	}
	shr.u32 	%r3755, %r486, 20;
	and.b32  	%r3756, %r3755, 2047;
	add.s32 	%r3757, %r3756, -1012;
	mov.b64 	%rd826, %fd2022;
	shl.b64 	%rd827, %rd826, %r3757;
	setp.eq.s64 	%p2372, %rd827, -9223372036854775808;
	{ // callseq 336, 0
	.param .b64 param0;
	st.param.f64 	[param0], %fd1999;
	.param .b64 param1;
	st.param.f64 	[param1], %fd2022;
	.param .b64 retval0;
	call.uni (retval0), 
	__internal_accurate_pow, 
	(
	param0, 
	param1
	);
	ld.param.f64 	%fd5380, [retval0];
	} // callseq 336
	and.pred  	%p150, %p2371, %p2372;
	neg.f64 	%fd5382, %fd5380;
	selp.f64 	%fd7877, %fd5382, %fd5380, %p150;
	@%p2370 bra 	$L__BB1_1606;
	setp.eq.s64 	%p2373, %rd827, -9223372036854775808;
	selp.b32 	%r3758, %r480, 0, %p2373;
	setp.lt.s32 	%p2374, %r486, 0;
	or.b32  	%r3759, %r3758, 2146435072;
	selp.b32 	%r3760, %r3759, %r3758, %p2374;
	mov.b32 	%r3761, 0;
	mov.b64 	%fd7877, {%r3761, %r3760};
$L__BB1_1606:
	add.f64 	%fd5383, %fd1998, %fd2022;
	{
	.reg .b32 %temp; 
	mov.b64 	{%temp, %r3762}, %fd5383;
	}
	and.b32  	%r3763, %r3762, 2146435072;
	setp.ne.s32 	%p2375, %r3763, 2146435072;
	@%p2375 bra 	$L__BB1_1611;
	setp.nan.f64 	%p2376, %fd1998, %fd1998;
	@%p2376 bra 	$L__BB1_1610;
	setp.neu.f64 	%p2377, %fd1999, 0d7FF0000000000000;
	@%p2377 bra 	$L__BB1_1611;
	setp.lt.s32 	%p2378, %r486, 0;
	selp.b32 	%r3764, 0, 2146435072, %p2378;
	and.b32  	%r3765, %r486, 2147483647;
	setp.ne.s32 	%p2379, %r3765, 1071644672;
	or.b32  	%r3766, %r3764, -2147483648;
	selp.b32 	%r3767, %r3766, %r3764, %p2379;
	selp.b32 	%r3768, %r3767, %r3764, %p150;
	mov.b32 	%r3769, 0;
	mov.b64 	%fd7877, {%r3769, %r3768};
	bra.uni 	$L__BB1_1611;
$L__BB1_1610:
	add.rn.f64 	%fd7877, %fd1998, %fd2022;
$L__BB1_1611:
	setp.eq.f64 	%p2380, %fd1998, 0d3FF0000000000000;
	selp.f64 	%fd5384, 0d3FF0000000000000, %fd7877, %p2380;
	div.rn.f64 	%fd5385, %fd2021, %fd2022;
	fma.rn.f64 	%fd7874, %fd5385, %fd5384, %fd7874;
$L__BB1_1612:
	add.f64 	%fd7879, %fd1891, %fd7874;
$L__BB1_1613:
	setp.lt.s32 	%p2418, %r3449, 0;
	selp.b32 	%r487, 0, 2146435072, %p2418;
	or.b32  	%r488, %r487, -2147483648;
	and.b32  	%r489, %r3449, 2146435072;
	setp.eq.s32 	%p2419, %r489, 1062207488;
	sub.f64 	%fd2033, %fd8255, %fd7879;
	{
	.reg .b32 %temp; 
	mov.b64 	{%temp, %r490}, %fd2033;
	}
	abs.f64 	%fd2034, %fd2033;
	{ // callseq 340, 0
	.param .b64 param0;
	st.param.f64 	[param0], %fd2034;
	.param .b64 param1;
	st.param.f64 	[param1], 0d4000000000000000;
	.param .b64 retval0;
	call.uni (retval0), 
	__internal_accurate_pow, 
	(
	param0, 
	param1
	);
	ld.param.f64 	%fd5408, [retval0];
	} // callseq 340
	setp.lt.s32 	%p2420, %r490, 0;
	neg.f64 	%fd5410, %fd5408;
	selp.f64 	%fd5411, %fd5410, %fd5408, %p2419;
	selp.f64 	%fd5412, %fd5411, %fd5408, %p2420;
	setp.eq.f64 	%p2421, %fd2033, 0d0000000000000000;
	selp.b32 	%r3819, %r490, 0, %p2419;
	or.b32  	%r3820, %r3819, 2146435072;
	selp.b32 	%r3821, %r3820, %r3819, %p2418;
	mov.b32 	%r3822, 0;
	mov.b64 	%fd5413, {%r3822, %r3821};
	selp.f64 	%fd7880, %fd5413, %fd5412, %p2421;
	add.f64 	%fd5414, %fd2033, 0d4000000000000000;
	{
	.reg .b32 %temp; 
	mov.b64 	{%temp, %r3823}, %fd5414;
	}
	and.b32  	%r3824, %r3823, 2146435072;
	setp.ne.s32 	%p2422, %r3824, 2146435072;
	@%p2422 bra 	$L__BB1_1618;
	setp.num.f64 	%p2423, %fd2033, %fd2033;
	@%p2423 bra 	$L__BB1_1616;
	mov.f64 	%fd5415, 0d4000000000000000;
	add.rn.f64 	%fd7880, %fd2033, %fd5415;
	bra.uni 	$L__BB1_1618;
$L__BB1_1616:
	setp.neu.f64 	%p2424, %fd2034, 0d7FF0000000000000;
	@%p2424 bra 	$L__BB1_1618;
	setp.lt.s32 	%p2425, %r490, 0;
	selp.b32 	%r3825, %r488, %r487, %p138;
	selp.b32 	%r3826, %r3825, %r487, %p2425;
	mov.b32 	%r3827, 0;
	mov.b64 	%fd7880, {%r3827, %r3826};
$L__BB1_1618:
	setp.lt.s32 	%p2426, %r3449, 0;
	setp.eq.s32 	%p2427, %r489, 1062207488;
	setp.eq.f64 	%p2429, %fd2033, 0d3FF0000000000000;
	selp.f64 	%fd2039, 0d3FF0000000000000, %fd7880, %p2429;
	{
	.reg .b32 %temp; 
	mov.b64 	{%temp, %r491}, %fd8253;
	}
	abs.f64 	%fd2040, %fd8253;
	{ // callseq 341, 0
	.param .b64 param0;
	st.param.f64 	[param0], %fd2040;
	.param .b64 param1;
	st.param.f64 	[param1], 0d4000000000000000;
	.param .b64 retval0;
	call.uni (retval0), 
	__internal_accurate_pow, 
	(
	param0, 
	param1
	);
	ld.param.f64 	%fd5416, [retval0];
	} // callseq 341
	setp.lt.s32 	%p2430, %r491, 0;
	neg.f64 	%fd5418, %fd5416;
	selp.f64 	%fd5419, %fd5418, %fd5416, %p2427;
	selp.f64 	%fd5420, %fd5419, %fd5416, %p2430;
	setp.eq.f64 	%p2431, %fd8253, 0d0000000000000000;
	selp.b32 	%r3828, %r491, 0, %p2427;
	or.b32  	%r3829, %r3828, 2146435072;
	selp.b32 	%r3830, %r3829, %r3828, %p2426;
	mov.b32 	%r3831, 0;
	mov.b64 	%fd5421, {%r3831, %r3830};
	selp.f64 	%fd7905, %fd5421, %fd5420, %p2431;
	add.f64 	%fd5422, %fd8253, 0d4000000000000000;
	{
	.reg .b32 %temp; 
	mov.b64 	{%temp, %r3832}, %fd5422;
	}
	and.b32  	%r492, %r3832, 2146435072;
	setp.ne.s32 	%p2432, %r492, 2146435072;
	mov.f64 	%fd7881, %fd7905;
	@%p2432 bra 	$L__BB1_1623;
	setp.num.f64 	%p2433, %fd8253, %fd8253;
	@%p2433 bra 	$L__BB1_1621;
	mov.f64 	%fd5423, 0d4000000000000000;
	add.rn.f64 	%fd7881, %fd8253, %fd5423;
	bra.uni 	$L__BB1_1623;
$L__BB1_1621:
	setp.neu.f64 	%p2434, %fd2040, 0d7FF0000000000000;
	mov.f64 	%fd7881, %fd7905;
	@%p2434 bra 	$L__BB1_1623;
	setp.lt.s32 	%p2435, %r491, 0;
	selp.b32 	%r3833, %r488, %r487, %p138;
	selp.b32 	%r3834, %r3833, %r487, %p2435;
	mov.b32 	%r3835, 0;
	mov.b64 	%fd7881, {%r3835, %r3834};
$L__BB1_1623:
	setp.eq.f64 	%p2436, %fd8253, 0d3FF0000000000000;
	selp.f64 	%fd5424, 0d3FF0000000000000, %fd7881, %p2436;
	add.f64 	%fd2045, %fd2039, %fd5424;
	neg.f64 	%fd5425, %fd2045;
	fma.rn.f64 	%fd5426, %fd2045, 0dBFF71547652B82FE, 0d4338000000000000;
	{
	.reg .b32 %temp; 
	mov.b64 	{%r493, %temp}, %fd5426;
	}
	mov.f64 	%fd5427, 0dC338000000000000;
	add.rn.f64 	%fd5428, %fd5426, %fd5427;
	fma.rn.f64 	%fd5429, %fd5428, 0dBFE62E42FEFA39EF, %fd5425;
	fma.rn.f64 	%fd5430, %fd5428, 0dBC7ABC9E3B39803F, %fd5429;
	fma.rn.f64 	%fd5431, %fd5430, 0d3E5ADE1569CE2BDF, 0d3E928AF3FCA213EA;
	fma.rn.f64 	%fd5432, %fd5431, %fd5430, 0d3EC71DEE62401315;
	fma.rn.f64 	%fd5433, %fd5432, %fd5430, 0d3EFA01997C89EB71;
	fma.rn.f64 	%fd5434, %fd5433, %fd5430, 0d3F2A01A014761F65;
	fma.rn.f64 	%fd5435, %fd5434, %fd5430, 0d3F56C16C1852B7AF;
	fma.rn.f64 	%fd5436, %fd5435, %fd5430, 0d3F81111111122322;
	fma.rn.f64 	%fd5437, %fd5436, %fd5430, 0d3FA55555555502A1;
	fma.rn.f64 	%fd5438, %fd5437, %fd5430, 0d3FC5555555555511;
	fma.rn.f64 	%fd5439, %fd5438, %fd5430, 0d3FE000000000000B;
	fma.rn.f64 	%fd5440, %fd5439, %fd5430, 0d3FF0000000000000;
	fma.rn.f64 	%fd5441, %fd5440, %fd5430, 0d3FF0000000000000;
	{
	.reg .b32 %temp; 
	mov.b64 	{%r494, %temp}, %fd5441;
	}
	{
	.reg .b32 %temp; 
	mov.b64 	{%temp, %r495}, %fd5441;
	}
	shl.b32 	%r3836, %r493, 20;
	add.s32 	%r3837, %r3836, %r495;
	mov.b64 	%fd7882, {%r494, %r3837};
	{
	.reg .b32 %temp; 
	mov.b64 	{%temp, %r3838}, %fd5425;
	}
	mov.b32 	%f44, %r3838;
	abs.f32 	%f14, %f44;
	setp.lt.f32 	%p2437, %f14, 0f4086232B;
	@%p2437 bra 	$L__BB1_1626;
	setp.gt.f64 	%p2438, %fd2045, 0d0000000000000000;
	mov.f64 	%fd5442, 0d7FF0000000000000;
	sub.f64 	%fd5443, %fd5442, %fd2045;
	selp.f64 	%fd7882, 0d0000000000000000, %fd5443, %p2438;
	setp.geu.f32 	%p2439, %f14, 0f40874800;
	@%p2439 bra 	$L__BB1_1626;
	shr.u32 	%r3839, %r493, 31;
	add.s32 	%r3840, %r493, %r3839;
	shr.s32 	%r3841, %r3840, 1;
	shl.b32 	%r3842, %r3841, 20;
	add.s32 	%r3843, %r495, %r3842;
	mov.b64 	%fd5444, {%r494, %r3843};
	sub.s32 	%r3844, %r493, %r3841;
	shl.b32 	%r3845, %r3844, 20;
	add.s32 	%r3846, %r3845, 1072693248;
	mov.b32 	%r3847, 0;
	mov.b64 	%fd5445, {%r3847, %r3846};
	mul.f64 	%fd7882, %fd5445, %fd5444;
$L__BB1_1626:
	setp.geu.f64 	%p2440, %fd1889, %fd1893;
	mul.f64 	%fd5446, %fd1963, 0dC043BD3CC9BE45DC;
	mul.f64 	%fd2050, %fd5446, %fd7882;
	@%p2440 bra 	$L__BB1_1655;
	ld.param.u32 	%r6323, [_Z13distributor_PdPdS_S_iii_param_5];
	setp.lt.s32 	%p2478, %r6323, 1;
	sub.f64 	%fd2051, %fd1893, %fd1889;
	mov.f64 	%fd7888, 0d0000000000000000;
	@%p2478 bra 	$L__BB1_1654;
	setp.eq.s32 	%p2479, %r454, 0;
	{
	.reg .b32 %temp; 
	mov.b64 	{%temp, %r496}, %fd2051;
	}
	abs.f64 	%fd2052, %fd2051;
	mov.f64 	%fd7888, 0d0000000000000000;
	mov.b32 	%r6524, 0;
	@%p2479 bra 	$L__BB1_1645;
	mov.f64 	%fd7888, 0d0000000000000000;
	mov.b32 	%r6523, 0;
$L__BB1_1630:
	setp.neu.f64 	%p2480, %fd2051, 0d0000000000000000;
	setp.lt.s32 	%p2481, %r496, 0;
	mul.wide.u32 	%rd846, %r6523, 8;
	add.s64 	%rd166, %rd242, %rd846;
	ld.f64 	%fd2054, [%rd166];
	add.s32 	%r3899, %r6523, 1;
	cvt.rn.f64.u32 	%fd2055, %r3899;
	{
	.reg .b32 %temp; 
	mov.b64 	{%temp, %r498}, %fd2055;
	}
	shr.u32 	%r3900, %r498, 20;
	and.b32  	%r3901, %r3900, 2047;
	add.s32 	%r3902, %r3901, -1012;
	mov.b64 	%rd847, %fd2055;
	shl.b64 	%rd848, %rd847, %r3902;
	setp.eq.s64 	%p2482, %rd848, -9223372036854775808;
	{ // callseq 345, 0
	.param .b64 param0;
	st.param.f64 	[param0], %fd2052;
	.param .b64 param1;
	st.param.f64 	[param1], %fd2055;
	.param .b64 retval0;
	call.uni (retval0), 
	__internal_accurate_pow, 
	(
	param0, 
	param1
	);
	ld.param.f64 	%fd5473, [retval0];
	} // callseq 345
	and.pred  	%p151, %p2481, %p2482;
	neg.f64 	%fd5475, %fd5473;
	selp.f64 	%fd7885, %fd5475, %fd5473, %p151;
	@%p2480 bra 	$L__BB1_1632;
	selp.b32 	%r3903, %r496, 0, %p2482;
	setp.lt.s32 	%p2484, %r498, 0;
	or.b32  	%r3904, %r3903, 2146435072;
	selp.b32 	%r3905, %r3904, %r3903, %p2484;
	mov.b32 	%r3906, 0;
	mov.b64 	%fd7885, {%r3906, %r3905};
$L__BB1_1632:
	add.f64 	%fd5476, %fd2051, %fd2055;
	{
	.reg .b32 %temp; 
	mov.b64 	{%temp, %r3907}, %fd5476;
	}
	and.b32  	%r3908, %r3907, 2146435072;
	setp.ne.s32 	%p2485, %r3908, 2146435072;
	@%p2485 bra 	$L__BB1_1637;
	setp.num.f64 	%p2486, %fd2051, %fd2051;
	@%p2486 bra 	$L__BB1_1635;
	add.rn.f64 	%fd7885, %fd2051, %fd2055;
	bra.uni 	$L__BB1_1637;
$L__BB1_1635:
	setp.neu.f64 	%p2487, %fd2052, 0d7FF0000000000000;
	@%p2487 bra 	$L__BB1_1637;
	setp.lt.s32 	%p2488, %r498, 0;
	selp.b32 	%r3909, 0, 2146435072, %p2488;
	and.b32  	%r3910, %r498, 2147483647;
	setp.ne.s32 	%p2489, %r3910, 1071644672;
	or.b32  	%r3911, %r3909, -2147483648;
	selp.b32 	%r3912, %r3911, %r3909, %p2489;
	selp.b32 	%r3913, %r3912, %r3909, %p151;
	mov.b32 	%r3914, 0;
	mov.b64 	%fd7885, {%r3914, %r3913};
$L__BB1_1637:
	setp.eq.f64 	%p2490, %fd2051, 0d3FF0000000000000;
	selp.f64 	%fd5477, 0d3FF0000000000000, %fd7885, %p2490;
	div.rn.f64 	%fd5478, %fd2054, %fd2055;
	fma.rn.f64 	%fd2062, %fd5478, %fd5477, %fd7888;
	ld.f64 	%fd2063, [%rd166+8];
	add.s32 	%r6523, %r6523, 2;
	cvt.rn.f64.u32 	%fd2064, %r6523;
	{
	.reg .b32 %temp; 
	mov.b64 	{%temp, %r500}, %fd2064;
	}
	shr.u32 	%r3915, %r500, 20;
	and.b32  	%r3916, %r3915, 2047;
	add.s32 	%r3917, %r3916, -1012;
	mov.b64 	%rd849, %fd2064;
	shl.b64 	%rd850, %rd849, %r3917;
	setp.eq.s64 	%p2493, %rd850, -9223372036854775808;
	{ // callseq 346, 0
	.param .b64 param0;
	st.param.f64 	[param0], %fd2052;
	.param .b64 param1;
	st.param.f64 	[param1], %fd2064;
	.param .b64 retval0;
	call.uni (retval0), 
	__internal_accurate_pow, 
	(
	param0, 
	param1
	);
	ld.param.f64 	%fd5479, [retval0];
	} // callseq 346
	and.pred  	%p152, %p2481, %p2493;
	neg.f64 	%fd5481, %fd5479;
	selp.f64 	%fd7887, %fd5481, %fd5479, %p152;
	@%p2480 bra 	$L__BB1_1639;
	selp.b32 	%r3918, %r496, 0, %p2493;
	setp.lt.s32 	%p2495, %r500, 0;
	or.b32  	%r3919, %r3918, 2146435072;
	selp.b32 	%r3920, %r3919, %r3918, %p2495;
	mov.b32 	%r3921, 0;
	mov.b64 	%fd7887, {%r3921, %r3920};
$L__BB1_1639:
	add.f64 	%fd5482, %fd2051, %fd2064;
	{
	.reg .b32 %temp; 
	mov.b64 	{%temp, %r3922}, %fd5482;
	}
	and.b32  	%r3923, %r3922, 2146435072;
	setp.ne.s32 	%p2496, %r3923, 2146435072;
	@%p2496 bra 	$L__BB1_1644;
	setp.nan.f64 	%p2497, %fd2051, %fd2051;
	@%p2497 bra 	$L__BB1_1643;
	setp.neu.f64 	%p2498, %fd2052, 0d7FF0000000000000;
	@%p2498 bra 	$L__BB1_1644;
	setp.lt.s32 	%p2499, %r500, 0;
	selp.b32 	%r3924, 0, 2146435072, %p2499;
	and.b32  	%r3925, %r500, 2147483647;
	setp.ne.s32 	%p2500, %r3925, 1071644672;
	or.b32  	%r3926, %r3924, -2147483648;
	selp.b32 	%r3927, %r3926, %r3924, %p2500;
	selp.b32 	%r3928, %r3927, %r3924, %p152;
	mov.b32 	%r3929, 0;
	mov.b64 	%fd7887, {%r3929, %r3928};
	bra.uni 	$L__BB1_1644;
$L__BB1_1643:
	add.rn.f64 	%fd7887, %fd2051, %fd2064;
$L__BB1_1644:
	setp.eq.f64 	%p2501, %fd2051, 0d3FF0000000000000;
	selp.f64 	%fd5483, 0d3FF0000000000000, %fd7887, %p2501;
	div.rn.f64 	%fd5484, %fd2063, %fd2064;
	fma.rn.f64 	%fd7888, %fd5484, %fd5483, %fd2062;
	setp.ne.s32 	%p2502, %r6523, %r453;
	mov.u32 	%r6524, %r453;
	@%p2502 bra 	$L__BB1_1630;
$L__BB1_1645:
	setp.eq.s32 	%p2503, %r455, 0;
	@%p2503 bra 	$L__BB1_1654;
	setp.neu.f64 	%p2504, %fd2051, 0d0000000000000000;
	setp.lt.s32 	%p2505, %r496, 0;
	mul.wide.u32 	%rd851, %r6524, 8;
	add.s64 	%rd852, %rd242, %rd851;
	ld.f64 	%fd2074, [%rd852];
	add.s32 	%r3930, %r6524, 1;
	cvt.rn.f64.u32 	%fd2075, %r3930;
	{
	.reg .b32 %temp; 
	mov.b64 	{%temp, %r502}, %fd2075;
	}
	shr.u32 	%r3931, %r502, 20;
	and.b32  	%r3932, %r3931, 2047;
	add.s32 	%r3933, %r3932, -1012;
	mov.b64 	%rd853, %fd2075;
	shl.b64 	%rd854, %rd853, %r3933;
	setp.eq.s64 	%p2506, %rd854, -9223372036854775808;
	{ // callseq 347, 0
	.param .b64 param0;
	st.param.f64 	[param0], %fd2052;
	.param .b64 param1;
	st.param.f64 	[param1], %fd2075;
	.param .b64 retval0;
	call.uni (retval0), 
	__internal_accurate_pow, 
	(
	param0, 
	param1
	);
	ld.param.f64 	%fd5485, [retval0];
	} // callseq 347
	and.pred  	%p153, %p2505, %p2506;
	neg.f64 	%fd5487, %fd5485;
	selp.f64 	%fd7891, %fd5487, %fd5485, %p153;
	@%p2504 bra 	$L__BB1_1648;
	setp.eq.s64 	%p2507, %rd854, -9223372036854775808;
	selp.b32 	%r3934, %r496, 0, %p2507;
	setp.lt.s32 	%p2508, %r502, 0;
	or.b32  	%r3935, %r3934, 2146435072;
	selp.b32 	%r3936, %r3935, %r3934, %p2508;
	mov.b32 	%r3937, 0;
	mov.b64 	%fd7891, {%r3937, %r3936};
$L__BB1_1648:
	add.f64 	%fd5488, %fd2051, %fd2075;
	{
	.reg .b32 %temp; 
	mov.b64 	{%temp, %r3938}, %fd5488;
	}
	and.b32  	%r3939, %r3938, 2146435072;
	setp.ne.s32 	%p2509, %r3939, 2146435072;
	@%p2509 bra 	$L__BB1_1653;
	setp.nan.f64 	%p2510, %fd2051, %fd2051;
	@%p2510 bra 	$L__BB1_1652;
	setp.neu.f64 	%p2511, %fd2052, 0d7FF0000000000000;
	@%p2511 bra 	$L__BB1_1653;
	setp.lt.s32 	%p2512, %r502, 0;
	selp.b32 	%r3940, 0, 2146435072, %p2512;
	and.b32  	%r3941, %r502, 2147483647;
	setp.ne.s32 	%p2513, %r3941, 1071644672;
	or.b32  	%r3942, %r3940, -2147483648;
	selp.b32 	%r3943, %r3942, %r3940, %p2513;
	selp.b32 	%r3944, %r3943, %r3940, %p153;
	mov.b32 	%r3945, 0;
	mov.b64 	%fd7891, {%r3945, %r3944};
	bra.uni 	$L__BB1_1653;
$L__BB1_1652:
	add.rn.f64 	%fd7891, %fd2051, %fd2075;
$L__BB1_1653:
	setp.eq.f64 	%p2514, %fd2051, 0d3FF0000000000000;
	selp.f64 	%fd5489, 0d3FF0000000000000, %fd7891, %p2514;
	div.rn.f64 	%fd5490, %fd2074, %fd2075;
	fma.rn.f64 	%fd7888, %fd5490, %fd5489, %fd7888;
$L__BB1_1654:
	sub.f64 	%fd7903, %fd1891, %fd7888;
	bra.uni 	$L__BB1_1683;
$L__BB1_1655:
	ld.param.u32 	%r6322, [_Z13distributor_PdPdS_S_iii_param_5];
	setp.lt.s32 	%p2441, %r6322, 1;
	sub.f64 	%fd2085, %fd1889, %fd1893;
	mov.f64 	%fd7898, 0d0000000000000000;
	@%p2441 bra 	$L__BB1_1682;
	setp.eq.s32 	%p2442, %r454, 0;
	{
	.reg .b32 %temp; 
	mov.b64 	{%temp, %r503}, %fd2085;
	}
	abs.f64 	%fd2086, %fd2085;
	mov.f64 	%fd7898, 0d0000000000000000;
	mov.b32 	%r6526, 0;
	@%p2442 bra 	$L__BB1_1673;
	mov.f64 	%fd7898, 0d0000000000000000;
	mov.b32 	%r6525, 0;
$L__BB1_1658:
	setp.neu.f64 	%p2443, %fd2085, 0d0000000000000000;
	setp.lt.s32 	%p2444, %r503, 0;
	mul.wide.u32 	%rd837, %r6525, 8;
	add.s64 	%rd170, %rd242, %rd837;
	ld.f64 	%fd2088, [%rd170];
	add.s32 	%r3850, %r6525, 1;
	cvt.rn.f64.u32 	%fd2089, %r3850;
	{
	.reg .b32 %temp; 
	mov.b64 	{%temp, %r505}, %fd2089;
	}
	shr.u32 	%r3851, %r505, 20;
	and.b32  	%r3852, %r3851, 2047;
	add.s32 	%r3853, %r3852, -1012;
	mov.b64 	%rd838, %fd2089;
	shl.b64 	%rd839, %rd838, %r3853;
	setp.eq.s64 	%p2445, %rd839, -9223372036854775808;
	{ // callseq 342, 0
	.param .b64 param0;
	st.param.f64 	[param0], %fd2086;
	.param .b64 param1;
	st.param.f64 	[param1], %fd2089;
	.param .b64 retval0;
	call.uni (retval0), 
	__internal_accurate_pow, 
	(
	param0, 
	param1
	);
	ld.param.f64 	%fd5451, [retval0];
	} // callseq 342
	and.pred  	%p154, %p2444, %p2445;
	neg.f64 	%fd5453, %fd5451;
	selp.f64 	%fd7895, %fd5453, %fd5451, %p154;
	@%p2443 bra 	$L__BB1_1660;
	selp.b32 	%r3854, %r503, 0, %p2445;
	setp.lt.s32 	%p2447, %r505, 0;
	or.b32  	%r3855, %r3854, 2146435072;
	selp.b32 	%r3856, %r3855, %r3854, %p2447;
	mov.b32 	%r3857, 0;
	mov.b64 	%fd7895, {%r3857, %r3856};
$L__BB1_1660:
	add.f64 	%fd5454, %fd2085, %fd2089;
	{
	.reg .b32 %temp; 
	mov.b64 	{%temp, %r3858}, %fd5454;
	}
	and.b32  	%r3859, %r3858, 2146435072;
	setp.ne.s32 	%p2448, %r3859, 2146435072;
	@%p2448 bra 	$L__BB1_1665;
	setp.num.f64 	%p2449, %fd2085, %fd2085;
	@%p2449 bra 	$L__BB1_1663;
	add.rn.f64 	%fd7895, %fd2085, %fd2089;
	bra.uni 	$L__BB1_1665;
$L__BB1_1663:
	setp.neu.f64 	%p2450, %fd2086, 0d7FF0000000000000;
	@%p2450 bra 	$L__BB1_1665;
	setp.lt.s32 	%p2451, %r505, 0;
	selp.b32 	%r3860, 0, 2146435072, %p2451;
	and.b32  	%r3861, %r505, 2147483647;
	setp.ne.s32 	%p2452, %r3861, 1071644672;
	or.b32  	%r3862, %r3860, -2147483648;
	selp.b32 	%r3863, %r3862, %r3860, %p2452;
	selp.b32 	%r3864, %r3863, %r3860, %p154;
	mov.b32 	%r3865, 0;
	mov.b64 	%fd7895, {%r3865, %r3864};
$L__BB1_1665:
	setp.eq.f64 	%p2453, %fd2085, 0d3FF0000000000000;
	setp.neu.f64 	%p2454, %fd2085, 0d0000000000000000;
	setp.lt.s32 	%p2455, %r503, 0;
	selp.f64 	%fd5455, 0d3FF0000000000000, %fd7895, %p2453;
	div.rn.f64 	%fd5456, %fd2088, %fd2089;
	fma.rn.f64 	%fd2096, %fd5456, %fd5455, %fd7898;
	ld.f64 	%fd2097, [%rd170+8];
	add.s32 	%r6525, %r6525, 2;
	cvt.rn.f64.u32 	%fd2098, %r6525;
	{
	.reg .b32 %temp; 
	mov.b64 	{%temp, %r507}, %fd2098;
	}
	shr.u32 	%r3866, %r507, 20;
	and.b32  	%r3867, %r3866, 2047;
	add.s32 	%r3868, %r3867, -1012;
	mov.b64 	%rd840, %fd2098;
	shl.b64 	%rd841, %rd840, %r3868;
	setp.eq.s64 	%p2456, %rd841, -9223372036854775808;
	{ // callseq 343, 0
	.param .b64 param0;
	st.param.f64 	[param0], %fd2086;
	.param .b64 param1;
	st.param.f64 	[param1], %fd2098;
	.param .b64 retval0;
	call.uni (retval0), 
	__internal_accurate_pow, 
	(
	param0, 
	param1
	);
	ld.param.f64 	%fd5457, [retval0];
	} // callseq 343
	and.pred  	%p155, %p2455, %p2456;
	neg.f64 	%fd5459, %fd5457;
	selp.f64 	%fd7897, %fd5459, %fd5457, %p155;
	@%p2454 bra 	$L__BB1_1667;
	selp.b32 	%r3869, %r503, 0, %p2456;
	setp.lt.s32 	%p2458, %r507, 0;
	or.b32  	%r3870, %r3869, 2146435072;
	selp.b32 	%r3871, %r3870, %r3869, %p2458;
	mov.b32 	%r3872, 0;
	mov.b64 	%fd7897, {%r3872, %r3871};
$L__BB1_1667:
	add.f64 	%fd5460, %fd2085, %fd2098;
	{
	.reg .b32 %temp; 
	mov.b64 	{%temp, %r3873}, %fd5460;
	}
	and.b32  	%r3874, %r3873, 2146435072;
	setp.ne.s32 	%p2459, %r3874, 2146435072;
	@%p2459 bra 	$L__BB1_1672;
	setp.nan.f64 	%p2460, %fd2085, %fd2085;
	@%p2460 bra 	$L__BB1_1671;
	setp.neu.f64 	%p2461, %fd2086, 0d7FF0000000000000;
	@%p2461 bra 	$L__BB1_1672;
	setp.lt.s32 	%p2462, %r507, 0;
	selp.b32 	%r3875, 0, 2146435072, %p2462;
	and.b32  	%r3876, %r507, 2147483647;
	setp.ne.s32 	%p2463, %r3876, 1071644672;
	or.b32  	%r3877, %r3875, -2147483648;
	selp.b32 	%r3878, %r3877, %r3875, %p2463;
	selp.b32 	%r3879, %r3878, %r3875, %p155;
	mov.b32 	%r3880, 0;
	mov.b64 	%fd7897, {%r3880, %r3879};
	bra.uni 	$L__BB1_1672;
$L__BB1_1671:
	add.rn.f64 	%fd7897, %fd2085, %fd2098;
$L__BB1_1672:
	setp.eq.f64 	%p2464, %fd2085, 0d3FF0000000000000;
	selp.f64 	%fd5461, 0d3FF0000000000000, %fd7897, %p2464;
	div.rn.f64 	%fd5462, %fd2097, %fd2098;
	fma.rn.f64 	%fd7898, %fd5462, %fd5461, %fd2096;
	setp.ne.s32 	%p2465, %r6525, %r453;
	mov.u32 	%r6526, %r453;
	@%p2465 bra 	$L__BB1_1658;
$L__BB1_1673:
	setp.eq.s32 	%p2466, %r455, 0;
	@%p2466 bra 	$L__BB1_1682;
	setp.neu.f64 	%p2467, %fd2085, 0d0000000000000000;
	setp.lt.s32 	%p2468, %r503, 0;
	mul.wide.u32 	%rd842, %r6526, 8;
	add.s64 	%rd843, %rd242, %rd842;
	ld.f64 	%fd2108, [%rd843];
	add.s32 	%r3881, %r6526, 1;
	cvt.rn.f64.u32 	%fd2109, %r3881;
	{
	.reg .b32 %temp; 
	mov.b64 	{%temp, %r509}, %fd2109;
	}
	shr.u32 	%r3882, %r509, 20;
	and.b32  	%r3883, %r3882, 2047;
	add.s32 	%r3884, %r3883, -1012;
	mov.b64 	%rd844, %fd2109;
	shl.b64 	%rd845, %rd844, %r3884;
	setp.eq.s64 	%p2469, %rd845, -9223372036854775808;
	{ // callseq 344, 0
	.param .b64 param0;
	st.param.f64 	[param0], %fd2086;
	.param .b64 param1;
	st.param.f64 	[param1], %fd2109;
	.param .b64 retval0;
	call.uni (retval0), 
	__internal_accurate_pow, 
	(
	param0, 
	param1
	);
	ld.param.f64 	%fd5463, [retval0];
	} // callseq 344
	and.pred  	%p156, %p2468, %p2469;
	neg.f64 	%fd5465, %fd5463;
	selp.f64 	%fd7901, %fd5465, %fd5463, %p156;
	@%p2467 bra 	$L__BB1_1676;
	setp.eq.s64 	%p2470, %rd845, -9223372036854775808;
	selp.b32 	%r3885, %r503, 0, %p2470;
	setp.lt.s32 	%p2471, %r509, 0;
	or.b32  	%r3886, %r3885, 2146435072;
	selp.b32 	%r3887, %r3886, %r3885, %p2471;
	mov.b32 	%r3888, 0;
	mov.b64 	%fd7901, {%r3888, %r3887};
$L__BB1_1676:
	add.f64 	%fd5466, %fd2085, %fd2109;
	{
	.reg .b32 %temp; 
	mov.b64 	{%temp, %r3889}, %fd5466;
	}
	and.b32  	%r3890, %r3889, 2146435072;
	setp.ne.s32 	%p2472, %r3890, 2146435072;
	@%p2472 bra 	$L__BB1_1681;
	setp.nan.f64 	%p2473, %fd2085, %fd2085;
	@%p2473 bra 	$L__BB1_1680;
	setp.neu.f64 	%p2474, %fd2086, 0d7FF0000000000000;
	@%p2474 bra 	$L__BB1_1681;
	setp.lt.s32 	%p2475, %r509, 0;
	selp.b32 	%r3891, 0, 2146435072, %p2475;
	and.b32  	%r3892, %r509, 2147483647;
	setp.ne.s32 	%p2476, %r3892, 1071644672;
	or.b32  	%r3893, %r3891, -2147483648;
	selp.b32 	%r3894, %r3893, %r3891, %p2476;
	selp.b32 	%r3895, %r3894, %r3891, %p156;
	mov.b32 	%r3896, 0;
	mov.b64 	%fd7901, {%r3896, %r3895};
	bra.uni 	$L__BB1_1681;
$L__BB1_1680:
	add.rn.f64 	%fd7901, %fd2085, %fd2109;
$L__BB1_1681:
	setp.eq.f64 	%p2477, %fd2085, 0d3FF0000000000000;
	selp.f64 	%fd5467, 0d3FF0000000000000, %fd7901, %p2477;
	div.rn.f64 	%fd5468, %fd2108, %fd2109;
	fma.rn.f64 	%fd7898, %fd5468, %fd5467, %fd7898;
$L__BB1_1682:
	add.f64 	%fd7903, %fd1891, %fd7898;
$L__BB1_1683:
	setp.lt.s32 	%p2515, %r3449, 0;
	setp.eq.s32 	%p2516, %r489, 1062207488;
	sub.f64 	%fd2120, %fd8255, %fd7903;
	{
	.reg .b32 %temp; 
	mov.b64 	{%temp, %r511}, %fd2120;
	}
	abs.f64 	%fd2121, %fd2120;
	{ // callseq 348, 0
	.param .b64 param0;
	st.param.f64 	[param0], %fd2121;
	.param .b64 param1;
	st.param.f64 	[param1], 0d4000000000000000;
	.param .b64 retval0;
	call.uni (retval0), 
	__internal_accurate_pow, 
	(
	param0, 
	param1
	);
	ld.param.f64 	%fd5491, [retval0];
	} // callseq 348
	setp.lt.s32 	%p2518, %r511, 0;
	neg.f64 	%fd5493, %fd5491;
	selp.f64 	%fd5494, %fd5493, %fd5491, %p2516;
	selp.f64 	%fd5495, %fd5494, %fd5491, %p2518;
	setp.eq.f64 	%p2519, %fd2120, 0d0000000000000000;
	selp.b32 	%r3946, %r511, 0, %p2516;
	or.b32  	%r3947, %r3946, 2146435072;
	selp.b32 	%r3948, %r3947, %r3946, %p2515;
	mov.b32 	%r3949, 0;
	mov.b64 	%fd5496, {%r3949, %r3948};
	selp.f64 	%fd7904, %fd5496, %fd5495, %p2519;
	add.f64 	%fd5497, %fd2120, 0d4000000000000000;
	{
	.reg .b32 %temp; 
	mov.b64 	{%temp, %r3950}, %fd5497;
	}
	and.b32  	%r3951, %r3950, 2146435072;
	setp.ne.s32 	%p2520, %r3951, 2146435072;
	@%p2520 bra 	$L__BB1_1688;
	setp.num.f64 	%p2521, %fd2120, %fd2120;
	@%p2521 bra 	$L__BB1_1686;
	mov.f64 	%fd5498, 0d4000000000000000;
	add.rn.f64 	%fd7904, %fd2120, %fd5498;
	bra.uni 	$L__BB1_1688;
$L__BB1_1686:
	setp.neu.f64 	%p2522, %fd2121, 0d7FF0000000000000;
	@%p2522 bra 	$L__BB1_1688;
	setp.lt.s32 	%p2523, %r511, 0;
	selp.b32 	%r3952, %r488, %r487, %p138;
	selp.b32 	%r3953, %r3952, %r487, %p2523;
	mov.b32 	%r3954, 0;
	mov.b64 	%fd7904, {%r3954, %r3953};
$L__BB1_1688:
	setp.ne.s32 	%p2524, %r492, 2146435072;
	setp.eq.f64 	%p2525, %fd2120, 0d3FF0000000000000;
	selp.f64 	%fd2126, 0d3FF0000000000000, %fd7904, %p2525;
	@%p2524 bra 	$L__BB1_1693;
	setp.num.f64 	%p2526, %fd8253, %fd8253;
	@%p2526 bra 	$L__BB1_1691;
	mov.f64 	%fd5499, 0d4000000000000000;
	add.rn.f64 	%fd7905, %fd8253, %fd5499;
	bra.uni 	$L__BB1_1693;
$L__BB1_1691:
	setp.neu.f64 	%p2527, %fd2040, 0d7FF0000000000000;
	@%p2527 bra 	$L__BB1_1693;
	setp.lt.s32 	%p2528, %r491, 0;
	selp.b32 	%r3955, %r488, %r487, %p138;
	selp.b32 	%r3956, %r3955, %r487, %p2528;
	mov.b32 	%r3957, 0;
	mov.b64 	%fd7905, {%r3957, %r3956};
$L__BB1_1693:
	setp.eq.f64 	%p2529, %fd8253, 0d3FF0000000000000;
	selp.f64 	%fd5500, 0d3FF0000000000000, %fd7905, %p2529;
	add.f64 	%fd2130, %fd2126, %fd5500;
	neg.f64 	%fd5501, %fd2130;
	fma.rn.f64 	%fd5502, %fd2130, 0dBFF71547652B82FE, 0d4338000000000000;
	{
	.reg .b32 %temp; 
	mov.b64 	{%r512, %temp}, %fd5502;
	}
	mov.f64 	%fd5503, 0dC338000000000000;
	add.rn.f64 	%fd5504, %fd5502, %fd5503;
	fma.rn.f64 	%fd5505, %fd5504, 0dBFE62E42FEFA39EF, %fd5501;
	fma.rn.f64 	%fd5506, %fd5504, 0dBC7ABC9E3B39803F, %fd5505;
	fma.rn.f64 	%fd5507, %fd5506, 0d3E5ADE1569CE2BDF, 0d3E928AF3FCA213EA;
	fma.rn.f64 	%fd5508, %fd5507, %fd5506, 0d3EC71DEE62401315;
	fma.rn.f64 	%fd5509, %fd5508, %fd5506, 0d3EFA01997C89EB71;
	fma.rn.f64 	%fd5510, %fd5509, %fd5506, 0d3F2A01A014761F65;
	fma.rn.f64 	%fd5511, %fd5510, %fd5506, 0d3F56C16C1852B7AF;
	fma.rn.f64 	%fd5512, %fd5511, %fd5506, 0d3F81111111122322;
	fma.rn.f64 	%fd5513, %fd5512, %fd5506, 0d3FA55555555502A1;
	fma.rn.f64 	%fd5514, %fd5513, %fd5506, 0d3FC5555555555511;
	fma.rn.f64 	%fd5515, %fd5514, %fd5506, 0d3FE000000000000B;
	fma.rn.f64 	%fd5516, %fd5515, %fd5506, 0d3FF0000000000000;
	fma.rn.f64 	%fd5517, %fd5516, %fd5506, 0d3FF0000000000000;
	{
	.reg .b32 %temp; 
	mov.b64 	{%r513, %temp}, %fd5517;
	}
	{
	.reg .b32 %temp; 
	mov.b64 	{%temp, %r514}, %fd5517;
	}
	shl.b32 	%r3958, %r512, 20;
	add.s32 	%r3959, %r3958, %r514;
	mov.b64 	%fd7906, {%r513, %r3959};
	{
	.reg .b32 %temp; 
	mov.b64 	{%temp, %r3960}, %fd5501;
	}
	mov.b32 	%f45, %r3960;
	abs.f32 	%f15, %f45;
	setp.lt.f32 	%p2530, %f15, 0f4086232B;
	@%p2530 bra 	$L__BB1_1696;
	setp.gt.f64 	%p2531, %fd2130, 0d0000000000000000;
	mov.f64 	%fd5518, 0d7FF0000000000000;
	sub.f64 	%fd5519, %fd5518, %fd2130;
	selp.f64 	%fd7906, 0d0000000000000000, %fd5519, %p2531;
	setp.geu.f32 	%p2532, %f15, 0f40874800;
	@%p2532 bra 	$L__BB1_1696;
	shr.u32 	%r3961, %r512, 31;
	add.s32 	%r3962, %r512, %r3961;
	shr.s32 	%r3963, %r3962, 1;
	shl.b32 	%r3964, %r3963, 20;
	add.s32 	%r3965, %r514, %r3964;
	mov.b64 	%fd5520, {%r513, %r3965};
	sub.s32 	%r3966, %r512, %r3963;
	shl.b32 	%r3967, %r3966, 20;
	add.s32 	%r3968, %r3967, 1072693248;
	mov.b32 	%r3969, 0;
	mov.b64 	%fd5521, {%r3969, %r3968};
	mul.f64 	%fd7906, %fd5521, %fd5520;
$L__BB1_1696:
	mul.f64 	%fd5522, %fd8253, 0dC043BD3CC9BE45DC;
	mul.f64 	%fd5523, %fd5522, %fd7906;
	mul.f64 	%fd5524, %fd7837, %fd8254;
	mul.f64 	%fd2135, %fd7837, %fd2050;
	mul.f64 	%fd5525, %fd7837, %fd8252;
	mul.f64 	%fd2136, %fd7837, %fd5523;
	fma.rn.f64 	%fd2137, %fd5524, 0d3FD0000000000000, %fd8255;
	fma.rn.f64 	%fd2138, %fd5525, 0d3FD0000000000000, %fd8253;
	fma.rn.f64 	%fd2139, %fd7837, 0d3FD0000000000000, %fd1889;
	setp.geu.f64 	%p2533, %fd2139, %fd1893;
	@%p2533 bra 	$L__BB1_1725;
	ld.param.u32 	%r6325, [_Z13distributor_PdPdS_S_iii_param_5];
	setp.lt.s32 	%p2571, %r6325, 1;
	sub.f64 	%fd2140, %fd1893, %fd2139;
	mov.f64 	%fd7912, 0d0000000000000000;
	@%p2571 bra 	$L__BB1_1724;
	setp.eq.s32 	%p2572, %r454, 0;
	{
	.reg .b32 %temp; 
	mov.b64 	{%temp, %r515}, %fd2140;
	}
	abs.f64 	%fd2141, %fd2140;
	mov.f64 	%fd7912, 0d0000000000000000;
	mov.b32 	%r6528, 0;
	@%p2572 bra 	$L__BB1_1715;
	mov.f64 	%fd7912, 0d0000000000000000;
	mov.b32 	%r6527, 0;
$L__BB1_1700:
	setp.neu.f64 	%p2573, %fd2140, 0d0000000000000000;
	setp.lt.s32 	%p2574, %r515, 0;
	mul.wide.u32 	%rd864, %r6527, 8;
	add.s64 	%rd174, %rd242, %rd864;
	ld.f64 	%fd2143, [%rd174];
	add.s32 	%r4021, %r6527, 1;
	cvt.rn.f64.u32 	%fd2144, %r4021;
	{
	.reg .b32 %temp; 
	mov.b64 	{%temp, %r517}, %fd2144;
	}
	shr.u32 	%r4022, %r517, 20;
	and.b32  	%r4023, %r4022, 2047;
	add.s32 	%r4024, %r4023, -1012;
	mov.b64 	%rd865, %fd2144;
	shl.b64 	%rd866, %rd865, %r4024;
	setp.eq.s64 	%p2575, %rd866, -9223372036854775808;
	{ // callseq 352, 0
	.param .b64 param0;
	st.param.f64 	[param0], %fd2141;
	.param .b64 param1;
	st.param.f64 	[param1], %fd2144;
	.param .b64 retval0;
	call.uni (retval0), 
	__internal_accurate_pow, 
	(
	param0, 
	param1
	);
	ld.param.f64 	%fd5552, [retval0];
	} // callseq 352
	and.pred  	%p157, %p2574, %p2575;
	neg.f64 	%fd5554, %fd5552;
	selp.f64 	%fd7909, %fd5554, %fd5552, %p157;
	@%p2573 bra 	$L__BB1_1702;
	selp.b32 	%r4025, %r515, 0, %p2575;
	setp.lt.s32 	%p2577, %r517, 0;
	or.b32  	%r4026, %r4025, 2146435072;
	selp.b32 	%r4027, %r4026, %r4025, %p2577;
	mov.b32 	%r4028, 0;
	mov.b64 	%fd7909, {%r4028, %r4027};
$L__BB1_1702:
	add.f64 	%fd5555, %fd2140, %fd2144;
	{
	.reg .b32 %temp; 
	mov.b64 	{%temp, %r4029}, %fd5555;
	}
	and.b32  	%r4030, %r4029, 2146435072;
	setp.ne.s32 	%p2578, %r4030, 2146435072;
	@%p2578 bra 	$L__BB1_1707;
	setp.num.f64 	%p2579, %fd2140, %fd2140;
	@%p2579 bra 	$L__BB1_1705;
	add.rn.f64 	%fd7909, %fd2140, %fd2144;
	bra.uni 	$L__BB1_1707;
$L__BB1_1705:
	setp.neu.f64 	%p2580, %fd2141, 0d7FF0000000000000;
	@%p2580 bra 	$L__BB1_1707;
	setp.lt.s32 	%p2581, %r517, 0;
	selp.b32 	%r4031, 0, 2146435072, %p2581;
	and.b32  	%r4032, %r517, 2147483647;
	setp.ne.s32 	%p2582, %r4032, 1071644672;
	or.b32  	%r4033, %r4031, -2147483648;
	selp.b32 	%r4034, %r4033, %r4031, %p2582;
	selp.b32 	%r4035, %r4034, %r4031, %p157;
	mov.b32 	%r4036, 0;
	mov.b64 	%fd7909, {%r4036, %r4035};
$L__BB1_1707:
	setp.eq.f64 	%p2583, %fd2140, 0d3FF0000000000000;
	selp.f64 	%fd5556, 0d3FF0000000000000, %fd7909, %p2583;
	div.rn.f64 	%fd5557, %fd2143, %fd2144;
	fma.rn.f64 	%fd2151, %fd5557, %fd5556, %fd7912;
	ld.f64 	%fd2152, [%rd174+8];
	add.s32 	%r6527, %r6527, 2;
	cvt.rn.f64.u32 	%fd2153, %r6527;
	{
	.reg .b32 %temp; 
	mov.b64 	{%temp, %r519}, %fd2153;
	}
	shr.u32 	%r4037, %r519, 20;
	and.b32  	%r4038, %r4037, 2047;
	add.s32 	%r4039, %r4038, -1012;
	mov.b64 	%rd867, %fd2153;
	shl.b64 	%rd868, %rd867, %r4039;
	setp.eq.s64 	%p2586, %rd868, -9223372036854775808;
	{ // callseq 353, 0
	.param .b64 param0;
	st.param.f64 	[param0], %fd2141;
	.param .b64 param1;
	st.param.f64 	[param1], %fd2153;
	.param .b64 retval0;
	call.uni (retval0), 
	__internal_accurate_pow, 
	(
	param0, 
	param1
	);
	ld.param.f64 	%fd5558, [retval0];
	} // callseq 353
	and.pred  	%p158, %p2574, %p2586;
	neg.f64 	%fd5560, %fd5558;
	selp.f64 	%fd7911, %fd5560, %fd5558, %p158;
	@%p2573 bra 	$L__BB1_1709;
	selp.b32 	%r4040, %r515, 0, %p2586;
	setp.lt.s32 	%p2588, %r519, 0;
	or.b32  	%r4041, %r4040, 2146435072;
	selp.b32 	%r4042, %r4041, %r4040, %p2588;
	mov.b32 	%r4043, 0;
	mov.b64 	%fd7911, {%r4043, %r4042};
$L__BB1_1709:
	add.f64 	%fd5561, %fd2140, %fd2153;
	{
	.reg .b32 %temp; 
	mov.b64 	{%temp, %r4044}, %fd5561;
	}
	and.b32  	%r4045, %r4044, 2146435072;
	setp.ne.s32 	%p2589, %r4045, 2146435072;
	@%p2589 bra 	$L__BB1_1714;
	setp.nan.f64 	%p2590, %fd2140, %fd2140;
	@%p2590 bra 	$L__BB1_1713;
	setp.neu.f64 	%p2591, %fd2141, 0d7FF0000000000000;
	@%p2591 bra 	$L__BB1_1714;
	setp.lt.s32 	%p2592, %r519, 0;
	selp.b32 	%r4046, 0, 2146435072, %p2592;
	and.b32  	%r4047, %r519, 2147483647;
	setp.ne.s32 	%p2593, %r4047, 1071644672;
	or.b32  	%r4048, %r4046, -2147483648;
	selp.b32 	%r4049, %r4048, %r4046, %p2593;
	selp.b32 	%r4050, %r4049, %r4046, %p158;
	mov.b32 	%r4051, 0;
	mov.b64 	%fd7911, {%r4051, %r4050};
	bra.uni 	$L__BB1_1714;
$L__BB1_1713:
	add.rn.f64 	%fd7911, %fd2140, %fd2153;
$L__BB1_1714:
	selp.f64 	%fd5562, 0d3FF0000000000000, %fd7911, %p2583;
	div.rn.f64 	%fd5563, %fd2152, %fd2153;
	fma.rn.f64 	%fd7912, %fd5563, %fd5562, %fd2151;
	setp.ne.s32 	%p2595, %r6527, %r453;
	mov.u32 	%r6528, %r453;
	@%p2595 bra 	$L__BB1_1700;
$L__BB1_1715:
	setp.eq.s32 	%p2596, %r455, 0;
	@%p2596 bra 	$L__BB1_1724;
	setp.neu.f64 	%p2597, %fd2140, 0d0000000000000000;
	setp.lt.s32 	%p2598, %r515, 0;
	mul.wide.u32 	%rd869, %r6528, 8;
	add.s64 	%rd870, %rd242, %rd869;
	ld.f64 	%fd2163, [%rd870];
	add.s32 	%r4052, %r6528, 1;
	cvt.rn.f64.u32 	%fd2164, %r4052;
	{
	.reg .b32 %temp; 
	mov.b64 	{%temp, %r521}, %fd2164;
	}
	shr.u32 	%r4053, %r521, 20;
	and.b32  	%r4054, %r4053, 2047;
	add.s32 	%r4055, %r4054, -1012;
	mov.b64 	%rd871, %fd2164;
	shl.b64 	%rd872, %rd871, %r4055;
	setp.eq.s64 	%p2599, %rd872, -9223372036854775808;
	{ // callseq 354, 0
	.param .b64 param0;
	st.param.f64 	[param0], %fd2141;
	.param .b64 param1;
	st.param.f64 	[param1], %fd2164;
	.param .b64 retval0;
	call.uni (retval0), 
	__internal_accurate_pow, 
	(
	param0, 
	param1
	);
	ld.param.f64 	%fd5564, [retval0];
	} // callseq 354
	and.pred  	%p159, %p2598, %p2599;
	neg.f64 	%fd5566, %fd5564;
	selp.f64 	%fd7915, %fd5566, %fd5564, %p159;
	@%p2597 bra 	$L__BB1_1718;
	selp.b32 	%r4056, %r515, 0, %p2599;
	setp.lt.s32 	%p2601, %r521, 0;
	or.b32  	%r4057, %r4056, 2146435072;
	selp.b32 	%r4058, %r4057, %r4056, %p2601;
	mov.b32 	%r4059, 0;
	mov.b64 	%fd7915, {%r4059, %r4058};
$L__BB1_1718:
	add.f64 	%fd5567, %fd2140, %fd2164;
	{
	.reg .b32 %temp; 
	mov.b64 	{%temp, %r4060}, %fd5567;
	}
	and.b32  	%r4061, %r4060, 2146435072;
	setp.ne.s32 	%p2602, %r4061, 2146435072;
	@%p2602 bra 	$L__BB1_1723;
	setp.nan.f64 	%p2603, %fd2140, %fd2140;
	@%p2603 bra 	$L__BB1_1722;
	setp.neu.f64 	%p2604, %fd2141, 0d7FF0000000000000;
	@%p2604 bra 	$L__BB1_1723;
	setp.lt.s32 	%p2605, %r521, 0;
	selp.b32 	%r4062, 0, 2146435072, %p2605;
	and.b32  	%r4063, %r521, 2147483647;
	setp.ne.s32 	%p2606, %r4063, 1071644672;
	or.b32  	%r4064, %r4062, -2147483648;
	selp.b32 	%r4065, %r4064, %r4062, %p2606;
	selp.b32 	%r4066, %r4065, %r4062, %p159;
	mov.b32 	%r4067, 0;
	mov.b64 	%fd7915, {%r4067, %r4066};
	bra.uni 	$L__BB1_1723;
$L__BB1_1722:
	add.rn.f64 	%fd7915, %fd2140, %fd2164;
$L__BB1_1723:
	setp.eq.f64 	%p2607, %fd2140, 0d3FF0000000000000;
	selp.f64 	%fd5568, 0d3FF0000000000000, %fd7915, %p2607;
	div.rn.f64 	%fd5569, %fd2163, %fd2164;
	fma.rn.f64 	%fd7912, %fd5569, %fd5568, %fd7912;
$L__BB1_1724:
	sub.f64 	%fd7927, %fd1891, %fd7912;
	bra.uni 	$L__BB1_1753;
$L__BB1_1725:
	ld.param.u32 	%r6324, [_Z13distributor_PdPdS_S_iii_param_5];
	setp.lt.s32 	%p2534, %r6324, 1;
	sub.f64 	%fd2174, %fd2139, %fd1893;
	mov.f64 	%fd7922, 0d0000000000000000;
	@%p2534 bra 	$L__BB1_1752;
	setp.eq.s32 	%p2535, %r454, 0;
	{
	.reg .b32 %temp; 
	mov.b64 	{%temp, %r522}, %fd2174;
	}
	abs.f64 	%fd2175, %fd2174;
	mov.f64 	%fd7922, 0d0000000000000000;
	mov.b32 	%r6530, 0;
	@%p2535 bra 	$L__BB1_1743;
	mov.f64 	%fd7922, 0d0000000000000000;
	mov.b32 	%r6529, 0;
$L__BB1_1728:
	setp.neu.f64 	%p2536, %fd2174, 0d0000000000000000;
	setp.lt.s32 	%p2537, %r522, 0;
	mul.wide.u32 	%rd855, %r6529, 8;
	add.s64 	%rd178, %rd242, %rd855;
	ld.f64 	%fd2177, [%rd178];
	add.s32 	%r3972, %r6529, 1;
	cvt.rn.f64.u32 	%fd2178, %r3972;
	{
	.reg .b32 %temp; 
	mov.b64 	{%temp, %r524}, %fd2178;
	}
	shr.u32 	%r3973, %r524, 20;
	and.b32  	%r3974, %r3973, 2047;
	add.s32 	%r3975, %r3974, -1012;
	mov.b64 	%rd856, %fd2178;
	shl.b64 	%rd857, %rd856, %r3975;
	setp.eq.s64 	%p2538, %rd857, -9223372036854775808;
	{ // callseq 349, 0
	.param .b64 param0;
	st.param.f64 	[param0], %fd2175;
	.param .b64 param1;
	st.param.f64 	[param1], %fd2178;
	.param .b64 retval0;
	call.uni (retval0), 
	__internal_accurate_pow, 
	(
	param0, 
	param1
	);
	ld.param.f64 	%fd5530, [retval0];
	} // callseq 349
	and.pred  	%p160, %p2537, %p2538;
	neg.f64 	%fd5532, %fd5530;
	selp.f64 	%fd7919, %fd5532, %fd5530, %p160;
	@%p2536 bra 	$L__BB1_1730;
	selp.b32 	%r3976, %r522, 0, %p2538;
	setp.lt.s32 	%p2540, %r524, 0;
	or.b32  	%r3977, %r3976, 2146435072;
	selp.b32 	%r3978, %r3977, %r3976, %p2540;
	mov.b32 	%r3979, 0;
	mov.b64 	%fd7919, {%r3979, %r3978};
$L__BB1_1730:
	add.f64 	%fd5533, %fd2174, %fd2178;
	{
	.reg .b32 %temp; 
	mov.b64 	{%temp, %r3980}, %fd5533;
	}
	and.b32  	%r3981, %r3980, 2146435072;
	setp.ne.s32 	%p2541, %r3981, 2146435072;
	@%p2541 bra 	$L__BB1_1735;
	setp.num.f64 	%p2542, %fd2174, %fd2174;
	@%p2542 bra 	$L__BB1_1733;
	add.rn.f64 	%fd7919, %fd2174, %fd2178;
	bra.uni 	$L__BB1_1735;
$L__BB1_1733:
	setp.neu.f64 	%p2543, %fd2175, 0d7FF0000000000000;
	@%p2543 bra 	$L__BB1_1735;
	setp.lt.s32 	%p2544, %r524, 0;
	selp.b32 	%r3982, 0, 2146435072, %p2544;
	and.b32  	%r3983, %r524, 2147483647;
	setp.ne.s32 	%p2545, %r3983, 1071644672;
	or.b32  	%r3984, %r3982, -2147483648;
	selp.b32 	%r3985, %r3984, %r3982, %p2545;
	selp.b32 	%r3986, %r3985, %r3982, %p160;
	mov.b32 	%r3987, 0;
	mov.b64 	%fd7919, {%r3987, %r3986};
$L__BB1_1735:
	setp.eq.f64 	%p2546, %fd2174, 0d3FF0000000000000;
	selp.f64 	%fd5534, 0d3FF0000000000000, %fd7919, %p2546;
	div.rn.f64 	%fd5535, %fd2177, %fd2178;
	fma.rn.f64 	%fd2185, %fd5535, %fd5534, %fd7922;
	ld.f64 	%fd2186, [%rd178+8];
	add.s32 	%r6529, %r6529, 2;
	cvt.rn.f64.u32 	%fd2187, %r6529;
	{
	.reg .b32 %temp; 
	mov.b64 	{%temp, %r526}, %fd2187;
	}
	shr.u32 	%r3988, %r526, 20;
	and.b32  	%r3989, %r3988, 2047;
	add.s32 	%r3990, %r3989, -1012;
	mov.b64 	%rd858, %fd2187;
	shl.b64 	%rd859, %rd858, %r3990;
	setp.eq.s64 	%p2549, %rd859, -9223372036854775808;
	{ // callseq 350, 0
	.param .b64 param0;
	st.param.f64 	[param0], %fd2175;
	.param .b64 param1;
	st.param.f64 	[param1], %fd2187;
	.param .b64 retval0;
	call.uni (retval0), 
	__internal_accurate_pow, 
	(
	param0, 
	param1
	);
	ld.param.f64 	%fd5536, [retval0];
	} // callseq 350
	and.pred  	%p161, %p2537, %p2549;
	neg.f64 	%fd5538, %fd5536;
	selp.f64 	%fd7921, %fd5538, %fd5536, %p161;
	@%p2536 bra 	$L__BB1_1737;
	selp.b32 	%r3991, %r522, 0, %p2549;
	setp.lt.s32 	%p2551, %r526, 0;
	or.b32  	%r3992, %r3991, 2146435072;
	selp.b32 	%r3993, %r3992, %r3991, %p2551;
	mov.b32 	%r3994, 0;
	mov.b64 	%fd7921, {%r3994, %r3993};
$L__BB1_1737:
	add.f64 	%fd5539, %fd2174, %fd2187;
	{
	.reg .b32 %temp; 
	mov.b64 	{%temp, %r3995}, %fd5539;
	}
	and.b32  	%r3996, %r3995, 2146435072;
	setp.ne.s32 	%p2552, %r3996, 2146435072;
	@%p2552 bra 	$L__BB1_1742;
	setp.nan.f64 	%p2553, %fd2174, %fd2174;
	@%p2553 bra 	$L__BB1_1741;
	setp.neu.f64 	%p2554, %fd2175, 0d7FF0000000000000;
	@%p2554 bra 	$L__BB1_1742;
	setp.lt.s32 	%p2555, %r526, 0;
	selp.b32 	%r3997, 0, 2146435072, %p2555;
	and.b32  	%r3998, %r526, 2147483647;
	setp.ne.s32 	%p2556, %r3998, 1071644672;
	or.b32  	%r3999, %r3997, -2147483648;
	selp.b32 	%r4000, %r3999, %r3997, %p2556;
	selp.b32 	%r4001, %r4000, %r3997, %p161;
	mov.b32 	%r4002, 0;
	mov.b64 	%fd7921, {%r4002, %r4001};
	bra.uni 	$L__BB1_1742;
$L__BB1_1741:
	add.rn.f64 	%fd7921, %fd2174, %fd2187;
$L__BB1_1742:
	setp.eq.f64 	%p2557, %fd2174, 0d3FF0000000000000;
	selp.f64 	%fd5540, 0d3FF0000000000000, %fd7921, %p2557;
	div.rn.f64 	%fd5541, %fd2186, %fd2187;
	fma.rn.f64 	%fd7922, %fd5541, %fd5540, %fd2185;
	setp.ne.s32 	%p2558, %r6529, %r453;
	mov.u32 	%r6530, %r453;
	@%p2558 bra 	$L__BB1_1728;
$L__BB1_1743:
	setp.eq.s32 	%p2559, %r455, 0;
	@%p2559 bra 	$L__BB1_1752;
	setp.neu.f64 	%p2560, %fd2174, 0d0000000000000000;
	setp.lt.s32 	%p2561, %r522, 0;
	mul.wide.u32 	%rd860, %r6530, 8;
	add.s64 	%rd861, %rd242, %rd860;
	ld.f64 	%fd2197, [%rd861];
	add.s32 	%r4003, %r6530, 1;
	cvt.rn.f64.u32 	%fd2198, %r4003;
	{
	.reg .b32 %temp; 
	mov.b64 	{%temp, %r528}, %fd2198;
	}
	shr.u32 	%r4004, %r528, 20;
	and.b32  	%r4005, %r4004, 2047;
	add.s32 	%r4006, %r4005, -1012;
	mov.b64 	%rd862, %fd2198;
	shl.b64 	%rd863, %rd862, %r4006;
	setp.eq.s64 	%p2562, %rd863, -9223372036854775808;
	{ // callseq 351, 0
	.param .b64 param0;
	st.param.f64 	[param0], %fd2175;
	.param .b64 param1;
	st.param.f64 	[param1], %fd2198;
	.param .b64 retval0;
	call.uni (retval0), 
	__internal_accurate_pow, 
	(
	param0, 
	param1
	);
	ld.param.f64 	%fd5542, [retval0];
	} // callseq 351
	and.pred  	%p162, %p2561, %p2562;
	neg.f64 	%fd5544, %fd5542;
	selp.f64 	%fd7925, %fd5544, %fd5542, %p162;
	@%p2560 bra 	$L__BB1_1746;
	setp.eq.s64 	%p2563, %rd863, -9223372036854775808;
	selp.b32 	%r4007, %r522, 0, %p2563;
	setp.lt.s32 	%p2564, %r528, 0;
	or.b32  	%r4008, %r4007, 2146435072;
	selp.b32 	%r4009, %r4008, %r4007, %p2564;
	mov.b32 	%r4010, 0;
	mov.b64 	%fd7925, {%r4010, %r4009};
$L__BB1_1746:
	add.f64 	%fd5545, %fd2174, %fd2198;
	{
	.reg .b32 %temp; 
	mov.b64 	{%temp, %r4011}, %fd5545;
	}
	and.b32  	%r4012, %r4011, 2146435072;
	setp.ne.s32 	%p2565, %r4012, 2146435072;
	@%p2565 bra 	$L__BB1_1751;
	setp.nan.f64 	%p2566, %fd2174, %fd2174;
	@%p2566 bra 	$L__BB1_1750;
	setp.neu.f64 	%p2567, %fd2175, 0d7FF0000000000000;
	@%p2567 bra 	$L__BB1_1751;
	setp.lt.s32 	%p2568, %r528, 0;
	selp.b32 	%r4013, 0, 2146435072, %p2568;
	and.b32  	%r4014, %r528, 2147483647;
	setp.ne.s32 	%p2569, %r4014, 1071644672;
	or.b32  	%r4015, %r4013, -2147483648;
	selp.b32 	%r4016, %r4015, %r4013, %p2569;
	selp.b32 	%r4017, %r4016, %r4013, %p162;
	mov.b32 	%r4018, 0;
	mov.b64 	%fd7925, {%r4018, %r4017};
	bra.uni 	$L__BB1_1751;
$L__BB1_1750:
	add.rn.f64 	%fd7925, %fd2174, %fd2198;
$L__BB1_1751:
	setp.eq.f64 	%p2570, %fd2174, 0d3FF0000000000000;
	selp.f64 	%fd5546, 0d3FF0000000000000, %fd7925, %p2570;
	div.rn.f64 	%fd5547, %fd2197, %fd2198;
	fma.rn.f64 	%fd7922, %fd5547, %fd5546, %fd7922;
$L__BB1_1752:
	add.f64 	%fd7927, %fd1891, %fd7922;
$L__BB1_1753:
	setp.geu.f64 	%p2608, %fd2139, %fd1893;
	sub.f64 	%fd2209, %fd2137, %fd7927;
	@%p2608 bra 	$L__BB1_1782;
	ld.param.u32 	%r6327, [_Z13distributor_PdPdS_S_iii_param_5];
	setp.lt.s32 	%p2646, %r6327, 1;
	sub.f64 	%fd2210, %fd1893, %fd2139;
	mov.f64 	%fd7933, 0d0000000000000000;
	@%p2646 bra 	$L__BB1_1781;
	setp.eq.s32 	%p2647, %r454, 0;
	{
	.reg .b32 %temp; 
	mov.b64 	{%temp, %r529}, %fd2210;
	}
	abs.f64 	%fd2211, %fd2210;
	mov.f64 	%fd7933, 0d0000000000000000;
	mov.b32 	%r6532, 0;
	@%p2647 bra 	$L__BB1_1772;
	mov.f64 	%fd7933, 0d0000000000000000;
	mov.b32 	%r6531, 0;
$L__BB1_1757:
	setp.neu.f64 	%p2648, %fd2210, 0d0000000000000000;
	setp.lt.s32 	%p2649, %r529, 0;
	mul.wide.u32 	%rd882, %r6531, 8;
	add.s64 	%rd182, %rd242, %rd882;
	ld.f64 	%fd2213, [%rd182];
	add.s32 	%r4119, %r6531, 1;
	cvt.rn.f64.u32 	%fd2214, %r4119;
	{
	.reg .b32 %temp; 
	mov.b64 	{%temp, %r531}, %fd2214;
	}
	shr.u32 	%r4120, %r531, 20;
	and.b32  	%r4121, %r4120, 2047;
	add.s32 	%r4122, %r4121, -1012;
	mov.b64 	%rd883, %fd2214;
	shl.b64 	%rd884, %rd883, %r4122;
	setp.eq.s64 	%p2650, %rd884, -9223372036854775808;
	{ // callseq 358, 0
	.param .b64 param0;
	st.param.f64 	[param0], %fd2211;
	.param .b64 param1;
	st.param.f64 	[param1], %fd2214;
	.param .b64 retval0;
	call.uni (retval0), 
	__internal_accurate_pow, 
	(
	param0, 
	param1
	);
	ld.param.f64 	%fd5596, [retval0];
	} // callseq 358
	and.pred  	%p163, %p2649, %p2650;
	neg.f64 	%fd5598, %fd5596;
	selp.f64 	%fd7930, %fd5598, %fd5596, %p163;
	@%p2648 bra 	$L__BB1_1759;
	selp.b32 	%r4123, %r529, 0, %p2650;
	setp.lt.s32 	%p2652, %r531, 0;
	or.b32  	%r4124, %r4123, 2146435072;
	selp.b32 	%r4125, %r4124, %r4123, %p2652;
	mov.b32 	%r4126, 0;
	mov.b64 	%fd7930, {%r4126, %r4125};
$L__BB1_1759:
	add.f64 	%fd5599, %fd2210, %fd2214;
	{
	.reg .b32 %temp; 
	mov.b64 	{%temp, %r4127}, %fd5599;
	}
	and.b32  	%r4128, %r4127, 2146435072;
	setp.ne.s32 	%p2653, %r4128, 2146435072;
	@%p2653 bra 	$L__BB1_1764;
	setp.num.f64 	%p2654, %fd2210, %fd2210;
	@%p2654 bra 	$L__BB1_1762;
	add.rn.f64 	%fd7930, %fd2210, %fd2214;
	bra.uni 	$L__BB1_1764;
$L__BB1_1762:
	setp.neu.f64 	%p2655, %fd2211, 0d7FF0000000000000;
	@%p2655 bra 	$L__BB1_1764;
	setp.lt.s32 	%p2656, %r531, 0;
	selp.b32 	%r4129, 0, 2146435072, %p2656;
	and.b32  	%r4130, %r531, 2147483647;
	setp.ne.s32 	%p2657, %r4130, 1071644672;
	or.b32  	%r4131, %r4129, -2147483648;
	selp.b32 	%r4132, %r4131, %r4129, %p2657;
	selp.b32 	%r4133, %r4132, %r4129, %p163;
	mov.b32 	%r4134, 0;
	mov.b64 	%fd7930, {%r4134, %r4133};
$L__BB1_1764:
	setp.eq.f64 	%p2658, %fd2210, 0d3FF0000000000000;
	selp.f64 	%fd5600, 0d3FF0000000000000, %fd7930, %p2658;
	div.rn.f64 	%fd5601, %fd2213, %fd2214;
	fma.rn.f64 	%fd2221, %fd5601, %fd5600, %fd7933;
	ld.f64 	%fd2222, [%rd182+8];
	add.s32 	%r6531, %r6531, 2;
	cvt.rn.f64.u32 	%fd2223, %r6531;
	{
	.reg .b32 %temp; 
	mov.b64 	{%temp, %r533}, %fd2223;
	}
	shr.u32 	%r4135, %r533, 20;
	and.b32  	%r4136, %r4135, 2047;
	add.s32 	%r4137, %r4136, -1012;
	mov.b64 	%rd885, %fd2223;
	shl.b64 	%rd886, %rd885, %r4137;
	setp.eq.s64 	%p2661, %rd886, -9223372036854775808;
	{ // callseq 359, 0
	.param .b64 param0;
	st.param.f64 	[param0], %fd2211;
	.param .b64 param1;
	st.param.f64 	[param1], %fd2223;
	.param .b64 retval0;
	call.uni (retval0), 
	__internal_accurate_pow, 
	(
	param0, 
	param1
	);
	ld.param.f64 	%fd5602, [retval0];
	} // callseq 359
	and.pred  	%p164, %p2649, %p2661;
	neg.f64 	%fd5604, %fd5602;
	selp.f64 	%fd7932, %fd5604, %fd5602, %p164;
	@%p2648 bra 	$L__BB1_1766;
	selp.b32 	%r4138, %r529, 0, %p2661;
	setp.lt.s32 	%p2663, %r533, 0;
	or.b32  	%r4139, %r4138, 2146435072;
	selp.b32 	%r4140, %r4139, %r4138, %p2663;
	mov.b32 	%r4141, 0;
	mov.b64 	%fd7932, {%r4141, %r4140};
$L__BB1_1766:
	add.f64 	%fd5605, %fd2210, %fd2223;
	{
	.reg .b32 %temp; 
	mov.b64 	{%temp, %r4142}, %fd5605;
	}
	and.b32  	%r4143, %r4142, 2146435072;
	setp.ne.s32 	%p2664, %r4143, 2146435072;
	@%p2664 bra 	$L__BB1_1771;
	setp.nan.f64 	%p2665, %fd2210, %fd2210;
	@%p2665 bra 	$L__BB1_1770;
	setp.neu.f64 	%p2666, %fd2211, 0d7FF0000000000000;
	@%p2666 bra 	$L__BB1_1771;
	setp.lt.s32 	%p2667, %r533, 0;
	selp.b32 	%r4144, 0, 2146435072, %p2667;
	and.b32  	%r4145, %r533, 2147483647;
	setp.ne.s32 	%p2668, %r4145, 1071644672;
	or.b32  	%r4146, %r4144, -2147483648;
	selp.b32 	%r4147, %r4146, %r4144, %p2668;
	selp.b32 	%r4148, %r4147, %r4144, %p164;
	mov.b32 	%r4149, 0;
	mov.b64 	%fd7932, {%r4149, %r4148};
	bra.uni 	$L__BB1_1771;
$L__BB1_1770:
	add.rn.f64 	%fd7932, %fd2210, %fd2223;
$L__BB1_1771:
	selp.f64 	%fd5606, 0d3FF0000000000000, %fd7932, %p2658;
	div.rn.f64 	%fd5607, %fd2222, %fd2223;
	fma.rn.f64 	%fd7933, %fd5607, %fd5606, %fd2221;
	setp.ne.s32 	%p2670, %r6531, %r453;
	mov.u32 	%r6532, %r453;
	@%p2670 bra 	$L__BB1_1757;
$L__BB1_1772:
	setp.eq.s32 	%p2671, %r455, 0;
	@%p2671 bra 	$L__BB1_1781;
	setp.neu.f64 	%p2672, %fd2210, 0d0000000000000000;
	setp.lt.s32 	%p2673, %r529, 0;
	mul.wide.u32 	%rd887, %r6532, 8;
	add.s64 	%rd888, %rd242, %rd887;
	ld.f64 	%fd2233, [%rd888];
	add.s32 	%r4150, %r6532, 1;
	cvt.rn.f64.u32 	%fd2234, %r4150;
	{
	.reg .b32 %temp; 
	mov.b64 	{%temp, %r535}, %fd2234;
	}
	shr.u32 	%r4151, %r535, 20;
	and.b32  	%r4152, %r4151, 2047;
	add.s32 	%r4153, %r4152, -1012;
	mov.b64 	%rd889, %fd2234;
	shl.b64 	%rd890, %rd889, %r4153;
	setp.eq.s64 	%p2674, %rd890, -9223372036854775808;
	{ // callseq 360, 0
	.param .b64 param0;
	st.param.f64 	[param0], %fd2211;
	.param .b64 param1;
	st.param.f64 	[param1], %fd2234;
	.param .b64 retval0;
	call.uni (retval0), 
	__internal_accurate_pow, 
	(
	param0, 
	param1
	);
	ld.param.f64 	%fd5608, [retval0];
	} // callseq 360
	and.pred  	%p165, %p2673, %p2674;
	neg.f64 	%fd5610, %fd5608;
	selp.f64 	%fd7936, %fd5610, %fd5608, %p165;
	@%p2672 bra 	$L__BB1_1775;
	selp.b32 	%r4154, %r529, 0, %p2674;
	setp.lt.s32 	%p2676, %r535, 0;
	or.b32  	%r4155, %r4154, 2146435072;
	selp.b32 	%r4156, %r4155, %r4154, %p2676;
	mov.b32 	%r4157, 0;
	mov.b64 	%fd7936, {%r4157, %r4156};
$L__BB1_1775:
	add.f64 	%fd5611, %fd2210, %fd2234;
	{
	.reg .b32 %temp; 
	mov.b64 	{%temp, %r4158}, %fd5611;
	}
	and.b32  	%r4159, %r4158, 2146435072;
	setp.ne.s32 	%p2677, %r4159, 2146435072;
	@%p2677 bra 	$L__BB1_1780;
	setp.nan.f64 	%p2678, %fd2210, %fd2210;
	@%p2678 bra 	$L__BB1_1779;
	setp.neu.f64 	%p2679, %fd2211, 0d7FF0000000000000;
	@%p2679 bra 	$L__BB1_1780;
	setp.lt.s32 	%p2680, %r535, 0;
	selp.b32 	%r4160, 0, 2146435072, %p2680;
	and.b32  	%r4161, %r535, 2147483647;
	setp.ne.s32 	%p2681, %r4161, 1071644672;
	or.b32  	%r4162, %r4160, -2147483648;
	selp.b32 	%r4163, %r4162, %r4160, %p2681;
	selp.b32 	%r4164, %r4163, %r4160, %p165;
	mov.b32 	%r4165, 0;
	mov.b64 	%fd7936, {%r4165, %r4164};
	bra.uni 	$L__BB1_1780;
$L__BB1_1779:
	add.rn.f64 	%fd7936, %fd2210, %fd2234;
$L__BB1_1780:
	setp.eq.f64 	%p2682, %fd2210, 0d3FF0000000000000;
	selp.f64 	%fd5612, 0d3FF0000000000000, %fd7936, %p2682;
	div.rn.f64 	%fd5613, %fd2233, %fd2234;
	fma.rn.f64 	%fd7933, %fd5613, %fd5612, %fd7933;
$L__BB1_1781:
	sub.f64 	%fd7948, %fd1891, %fd7933;
	bra.uni 	$L__BB1_1810;
$L__BB1_1782:
	ld.param.u32 	%r6326, [_Z13distributor_PdPdS_S_iii_param_5];
	setp.lt.s32 	%p2609, %r6326, 1;
	sub.f64 	%fd2244, %fd2139, %fd1893;
	mov.f64 	%fd7943, 0d0000000000000000;
	@%p2609 bra 	$L__BB1_1809;
	setp.eq.s32 	%p2610, %r454, 0;
	{
	.reg .b32 %temp; 
	mov.b64 	{%temp, %r536}, %fd2244;
	}
	abs.f64 	%fd2245, %fd2244;
	mov.f64 	%fd7943, 0d0000000000000000;
	mov.b32 	%r6534, 0;
	@%p2610 bra 	$L__BB1_1800;
	mov.f64 	%fd7943, 0d0000000000000000;
	mov.b32 	%r6533, 0;
$L__BB1_1785:
	setp.neu.f64 	%p2611, %fd2244, 0d0000000000000000;
	setp.lt.s32 	%p2612, %r536, 0;
	mul.wide.u32 	%rd873, %r6533, 8;
	add.s64 	%rd186, %rd242, %rd873;
	ld.f64 	%fd2247, [%rd186];
	add.s32 	%r4070, %r6533, 1;
	cvt.rn.f64.u32 	%fd2248, %r4070;
	{
	.reg .b32 %temp; 
	mov.b64 	{%temp, %r538}, %fd2248;
	}
	shr.u32 	%r4071, %r538, 20;
	and.b32  	%r4072, %r4071, 2047;
	add.s32 	%r4073, %r4072, -1012;
	mov.b64 	%rd874, %fd2248;
	shl.b64 	%rd875, %rd874, %r4073;
	setp.eq.s64 	%p2613, %rd875, -9223372036854775808;
	{ // callseq 355, 0
	.param .b64 param0;
	st.param.f64 	[param0], %fd2245;
	.param .b64 param1;
	st.param.f64 	[param1], %fd2248;
	.param .b64 retval0;
	call.uni (retval0), 
	__internal_accurate_pow, 
	(
	param0, 
	param1
	);
	ld.param.f64 	%fd5574, [retval0];
	} // callseq 355
	and.pred  	%p166, %p2612, %p2613;
	neg.f64 	%fd5576, %fd5574;
	selp.f64 	%fd7940, %fd5576, %fd5574, %p166;
	@%p2611 bra 	$L__BB1_1787;
	selp.b32 	%r4074, %r536, 0, %p2613;
	setp.lt.s32 	%p2615, %r538, 0;
	or.b32  	%r4075, %r4074, 2146435072;
	selp.b32 	%r4076, %r4075, %r4074, %p2615;
	mov.b32 	%r4077, 0;
	mov.b64 	%fd7940, {%r4077, %r4076};
$L__BB1_1787:
	add.f64 	%fd5577, %fd2244, %fd2248;
	{
	.reg .b32 %temp; 
	mov.b64 	{%temp, %r4078}, %fd5577;
	}
	and.b32  	%r4079, %r4078, 2146435072;
	setp.ne.s32 	%p2616, %r4079, 2146435072;
	@%p2616 bra 	$L__BB1_1792;
	setp.num.f64 	%p2617, %fd2244, %fd2244;
	@%p2617 bra 	$L__BB1_1790;
	add.rn.f64 	%fd7940, %fd2244, %fd2248;
	bra.uni 	$L__BB1_1792;
$L__BB1_1790:
	setp.neu.f64 	%p2618, %fd2245, 0d7FF0000000000000;
	@%p2618 bra 	$L__BB1_1792;
	setp.lt.s32 	%p2619, %r538, 0;
	selp.b32 	%r4080, 0, 2146435072, %p2619;
	and.b32  	%r4081, %r538, 2147483647;
	setp.ne.s32 	%p2620, %r4081, 1071644672;
	or.b32  	%r4082, %r4080, -2147483648;
	selp.b32 	%r4083, %r4082, %r4080, %p2620;
	selp.b32 	%r4084, %r4083, %r4080, %p166;
	mov.b32 	%r4085, 0;
	mov.b64 	%fd7940, {%r4085, %r4084};
$L__BB1_1792:
	setp.eq.f64 	%p2621, %fd2244, 0d3FF0000000000000;
	selp.f64 	%fd5578, 0d3FF0000000000000, %fd7940, %p2621;
	div.rn.f64 	%fd5579, %fd2247, %fd2248;
	fma.rn.f64 	%fd2255, %fd5579, %fd5578, %fd7943;
	ld.f64 	%fd2256, [%rd186+8];
	add.s32 	%r6533, %r6533, 2;
	cvt.rn.f64.u32 	%fd2257, %r6533;
	{
	.reg .b32 %temp; 
	mov.b64 	{%temp, %r540}, %fd2257;
	}
	shr.u32 	%r4086, %r540, 20;
	and.b32  	%r4087, %r4086, 2047;
	add.s32 	%r4088, %r4087, -1012;
	mov.b64 	%rd876, %fd2257;
	shl.b64 	%rd877, %rd876, %r4088;
	setp.eq.s64 	%p2624, %rd877, -9223372036854775808;
	{ // callseq 356, 0
	.param .b64 param0;
	st.param.f64 	[param0], %fd2245;
	.param .b64 param1;
	st.param.f64 	[param1], %fd2257;
	.param .b64 retval0;
	call.uni (retval0), 
	__internal_accurate_pow, 
	(
	param0, 
	param1
	);
	ld.param.f64 	%fd5580, [retval0];
	} // callseq 356
	and.pred  	%p167, %p2612, %p2624;
	neg.f64 	%fd5582, %fd5580;
	selp.f64 	%fd7942, %fd5582, %fd5580, %p167;
	@%p2611 bra 	$L__BB1_1794;
	selp.b32 	%r4089, %r536, 0, %p2624;
	setp.lt.s32 	%p2626, %r540, 0;
	or.b32  	%r4090, %r4089, 2146435072;
	selp.b32 	%r4091, %r4090, %r4089, %p2626;
	mov.b32 	%r4092, 0;
	mov.b64 	%fd7942, {%r4092, %r4091};
$L__BB1_1794:
	add.f64 	%fd5583, %fd2244, %fd2257;
	{
	.reg .b32 %temp; 
	mov.b64 	{%temp, %r4093}, %fd5583;
	}
	and.b32  	%r4094, %r4093, 2146435072;
	setp.ne.s32 	%p2627, %r4094, 2146435072;
	@%p2627 bra 	$L__BB1_1799;
	setp.nan.f64 	%p2628, %fd2244, %fd2244;
	@%p2628 bra 	$L__BB1_1798;
	setp.neu.f64 	%p2629, %fd2245, 0d7FF0000000000000;
	@%p2629 bra 	$L__BB1_1799;
	setp.lt.s32 	%p2630, %r540, 0;
	selp.b32 	%r4095, 0, 2146435072, %p2630;
	and.b32  	%r4096, %r540, 2147483647;
	setp.ne.s32 	%p2631, %r4096, 1071644672;
	or.b32  	%r4097, %r4095, -2147483648;
	selp.b32 	%r4098, %r4097, %r4095, %p2631;
	selp.b32 	%r4099, %r4098, %r4095, %p167;
	mov.b32 	%r4100, 0;
	mov.b64 	%fd7942, {%r4100, %r4099};
	bra.uni 	$L__BB1_1799;
$L__BB1_1798:
	add.rn.f64 	%fd7942, %fd2244, %fd2257;
$L__BB1_1799:
	setp.eq.f64 	%p2632, %fd2244, 0d3FF0000000000000;
	selp.f64 	%fd5584, 0d3FF0000000000000, %fd7942, %p2632;
	div.rn.f64 	%fd5585, %fd2256, %fd2257;
	fma.rn.f64 	%fd7943, %fd5585, %fd5584, %fd2255;
	setp.ne.s32 	%p2633, %r6533, %r453;
	mov.u32 	%r6534, %r453;
	@%p2633 bra 	$L__BB1_1785;
$L__BB1_1800:
	setp.eq.s32 	%p2634, %r455, 0;
	@%p2634 bra 	$L__BB1_1809;
	setp.neu.f64 	%p2635, %fd2244, 0d0000000000000000;
	setp.lt.s32 	%p2636, %r536, 0;
	mul.wide.u32 	%rd878, %r6534, 8;
	add.s64 	%rd879, %rd242, %rd878;
	ld.f64 	%fd2267, [%rd879];
	add.s32 	%r4101, %r6534, 1;
	cvt.rn.f64.u32 	%fd2268, %r4101;
	{
	.reg .b32 %temp; 
	mov.b64 	{%temp, %r542}, %fd2268;
	}
	shr.u32 	%r4102, %r542, 20;
	and.b32  	%r4103, %r4102, 2047;
	add.s32 	%r4104, %r4103, -1012;
	mov.b64 	%rd880, %fd2268;
	shl.b64 	%rd881, %rd880, %r4104;
	setp.eq.s64 	%p2637, %rd881, -9223372036854775808;
	{ // callseq 357, 0
	.param .b64 param0;
	st.param.f64 	[param0], %fd2245;
	.param .b64 param1;
	st.param.f64 	[param1], %fd2268;
	.param .b64 retval0;
	call.uni (retval0), 
	__internal_accurate_pow, 
	(
	param0, 
	param1
	);
	ld.param.f64 	%fd5586, [retval0];
	} // callseq 357
	and.pred  	%p168, %p2636, %p2637;
	neg.f64 	%fd5588, %fd5586;
	selp.f64 	%fd7946, %fd5588, %fd5586, %p168;
	@%p2635 bra 	$L__BB1_1803;
	setp.eq.s64 	%p2638, %rd881, -9223372036854775808;
	selp.b32 	%r4105, %r536, 0, %p2638;
	setp.lt.s32 	%p2639, %r542, 0;
	or.b32  	%r4106, %r4105, 2146435072;
	selp.b32 	%r4107, %r4106, %r4105, %p2639;
	mov.b32 	%r4108, 0;
	mov.b64 	%fd7946, {%r4108, %r4107};
$L__BB1_1803:
	add.f64 	%fd5589, %fd2244, %fd2268;
	{
	.reg .b32 %temp; 
	mov.b64 	{%temp, %r4109}, %fd5589;
	}
	and.b32  	%r4110, %r4109, 2146435072;
	setp.ne.s32 	%p2640, %r4110, 2146435072;
	@%p2640 bra 	$L__BB1_1808;
	setp.nan.f64 	%p2641, %fd2244, %fd2244;
	@%p2641 bra 	$L__BB1_1807;
	setp.neu.f64 	%p2642, %fd2245, 0d7FF0000000000000;
	@%p2642 bra 	$L__BB1_1808;
	setp.lt.s32 	%p2643, %r542, 0;
	selp.b32 	%r4111, 0, 2146435072, %p2643;
	and.b32  	%r4112, %r542, 2147483647;
	setp.ne.s32 	%p2644, %r4112, 1071644672;
	or.b32  	%r4113, %r4111, -2147483648;
	selp.b32 	%r4114, %r4113, %r4111, %p2644;
	selp.b32 	%r4115, %r4114, %r4111, %p168;
	mov.b32 	%r4116, 0;
	mov.b64 	%fd7946, {%r4116, %r4115};
	bra.uni 	$L__BB1_1808;
$L__BB1_1807:
	add.rn.f64 	%fd7946, %fd2244, %fd2268;
$L__BB1_1808:
	setp.eq.f64 	%p2645, %fd2244, 0d3FF0000000000000;
	selp.f64 	%fd5590, 0d3FF0000000000000, %fd7946, %p2645;
	div.rn.f64 	%fd5591, %fd2267, %fd2268;
	fma.rn.f64 	%fd7943, %fd5591, %fd5590, %fd7943;
$L__BB1_1809:
	add.f64 	%fd7948, %fd1891, %fd7943;
$L__BB1_1810:
	setp.lt.s32 	%p2683, %r3449, 0;
	setp.eq.s32 	%p2684, %r489, 1062207488;
	sub.f64 	%fd2279, %fd2137, %fd7948;
	{
	.reg .b32 %temp; 
	mov.b64 	{%temp, %r545}, %fd2279;
	}
	abs.f64 	%fd2280, %fd2279;
	{ // callseq 361, 0
	.param .b64 param0;
	st.param.f64 	[param0], %fd2280;
	.param .b64 param1;
	st.param.f64 	[param1], 0d4000000000000000;
	.param .b64 retval0;
	call.uni (retval0), 
	__internal_accurate_pow, 
	(
	param0, 
	param1
	);
	ld.param.f64 	%fd5616, [retval0];
	} // callseq 361
	setp.lt.s32 	%p2685, %r545, 0;
	neg.f64 	%fd5618, %fd5616;
	selp.f64 	%fd5619, %fd5618, %fd5616, %p2684;
	selp.f64 	%fd5620, %fd5619, %fd5616, %p2685;
	setp.eq.f64 	%p2686, %fd2279, 0d0000000000000000;
	selp.b32 	%r4166, %r545, 0, %p2684;
	or.b32  	%r4167, %r4166, 2146435072;
	selp.b32 	%r4168, %r4167, %r4166, %p2683;
	mov.b32 	%r4169, 0;
	mov.b64 	%fd5621, {%r4169, %r4168};
	selp.f64 	%fd7949, %fd5621, %fd5620, %p2686;
	add.f64 	%fd5622, %fd2279, 0d4000000000000000;
	{
	.reg .b32 %temp; 
	mov.b64 	{%temp, %r4170}, %fd5622;
	}
	and.b32  	%r4171, %r4170, 2146435072;
	setp.ne.s32 	%p2687, %r4171, 2146435072;
	@%p2687 bra 	$L__BB1_1815;
	setp.num.f64 	%p2688, %fd2279, %fd2279;
	@%p2688 bra 	$L__BB1_1813;
	mov.f64 	%fd5623, 0d4000000000000000;
	add.rn.f64 	%fd7949, %fd2279, %fd5623;
	bra.uni 	$L__BB1_1815;
$L__BB1_1813:
	setp.neu.f64 	%p2689, %fd2280, 0d7FF0000000000000;
	@%p2689 bra 	$L__BB1_1815;
	setp.lt.s32 	%p2690, %r545, 0;
	selp.b32 	%r4172, %r488, %r487, %p138;
	selp.b32 	%r4173, %r4172, %r487, %p2690;
	mov.b32 	%r4174, 0;
	mov.b64 	%fd7949, {%r4174, %r4173};
$L__BB1_1815:
	setp.lt.s32 	%p2691, %r3449, 0;
	setp.eq.s32 	%p2692, %r489, 1062207488;
	setp.eq.f64 	%p2694, %fd2279, 0d3FF0000000000000;
	selp.f64 	%fd2285, 0d3FF0000000000000, %fd7949, %p2694;
	{
	.reg .b32 %temp; 
	mov.b64 	{%temp, %r546}, %fd2138;
	}
	abs.f64 	%fd2286, %fd2138;
	{ // callseq 362, 0
	.param .b64 param0;
	st.param.f64 	[param0], %fd2286;
	.param .b64 param1;
	st.param.f64 	[param1], 0d4000000000000000;
	.param .b64 retval0;
	call.uni (retval0), 
	__internal_accurate_pow, 
	(
	param0, 
	param1
	);
	ld.param.f64 	%fd5624, [retval0];
	} // callseq 362
	setp.lt.s32 	%p2695, %r546, 0;
	neg.f64 	%fd5626, %fd5624;
	selp.f64 	%fd5627, %fd5626, %fd5624, %p2692;
	selp.f64 	%fd5628, %fd5627, %fd5624, %p2695;
	setp.eq.f64 	%p2696, %fd2138, 0d0000000000000000;
	selp.b32 	%r4175, %r546, 0, %p2692;
	or.b32  	%r4176, %r4175, 2146435072;
	selp.b32 	%r4177, %r4176, %r4175, %p2691;
	mov.b32 	%r4178, 0;
	mov.b64 	%fd5629, {%r4178, %r4177};
	selp.f64 	%fd7974, %fd5629, %fd5628, %p2696;
	add.f64 	%fd5630, %fd2138, 0d4000000000000000;
	{
	.reg .b32 %temp; 
	mov.b64 	{%temp, %r4179}, %fd5630;
	}
	and.b32  	%r547, %r4179, 2146435072;
	setp.ne.s32 	%p2697, %r547, 2146435072;
	mov.f64 	%fd7950, %fd7974;
	@%p2697 bra 	$L__BB1_1820;
	setp.num.f64 	%p2698, %fd2138, %fd2138;
	@%p2698 bra 	$L__BB1_1818;
	mov.f64 	%fd5631, 0d4000000000000000;
	add.rn.f64 	%fd7950, %fd2138, %fd5631;
	bra.uni 	$L__BB1_1820;
$L__BB1_1818:
	setp.neu.f64 	%p2699, %fd2286, 0d7FF0000000000000;
	mov.f64 	%fd7950, %fd7974;
	@%p2699 bra 	$L__BB1_1820;
	setp.lt.s32 	%p2700, %r546, 0;
	selp.b32 	%r4180, %r488, %r487, %p138;
	selp.b32 	%r4181, %r4180, %r487, %p2700;
	mov.b32 	%r4182, 0;
	mov.b64 	%fd7950, {%r4182, %r4181};
$L__BB1_1820:
	setp.eq.f64 	%p2701, %fd2138, 0d3FF0000000000000;
	selp.f64 	%fd5632, 0d3FF0000000000000, %fd7950, %p2701;
	add.f64 	%fd2291, %fd2285, %fd5632;
	neg.f64 	%fd5633, %fd2291;
	fma.rn.f64 	%fd5634, %fd2291, 0dBFF71547652B82FE, 0d4338000000000000;
	{
	.reg .b32 %temp; 
	mov.b64 	{%r548, %temp}, %fd5634;
	}
	mov.f64 	%fd5635, 0dC338000000000000;
	add.rn.f64 	%fd5636, %fd5634, %fd5635;
	fma.rn.f64 	%fd5637, %fd5636, 0dBFE62E42FEFA39EF, %fd5633;
	fma.rn.f64 	%fd5638, %fd5636, 0dBC7ABC9E3B39803F, %fd5637;
	fma.rn.f64 	%fd5639, %fd5638, 0d3E5ADE1569CE2BDF, 0d3E928AF3FCA213EA;
	fma.rn.f64 	%fd5640, %fd5639, %fd5638, 0d3EC71DEE62401315;
	fma.rn.f64 	%fd5641, %fd5640, %fd5638, 0d3EFA01997C89EB71;
	fma.rn.f64 	%fd5642, %fd5641, %fd5638, 0d3F2A01A014761F65;
	fma.rn.f64 	%fd5643, %fd5642, %fd5638, 0d3F56C16C1852B7AF;
	fma.rn.f64 	%fd5644, %fd5643, %fd5638, 0d3F81111111122322;
	fma.rn.f64 	%fd5645, %fd5644, %fd5638, 0d3FA55555555502A1;
	fma.rn.f64 	%fd5646, %fd5645, %fd5638, 0d3FC5555555555511;
	fma.rn.f64 	%fd5647, %fd5646, %fd5638, 0d3FE000000000000B;
	fma.rn.f64 	%fd5648, %fd5647, %fd5638, 0d3FF0000000000000;
	fma.rn.f64 	%fd5649, %fd5648, %fd5638, 0d3FF0000000000000;
	{
	.reg .b32 %temp; 
	mov.b64 	{%r549, %temp}, %fd5649;
	}
	{
	.reg .b32 %temp; 
	mov.b64 	{%temp, %r550}, %fd5649;
	}
	shl.b32 	%r4183, %r548, 20;
	add.s32 	%r4184, %r4183, %r550;
	mov.b64 	%fd7951, {%r549, %r4184};
	{
	.reg .b32 %temp; 
	mov.b64 	{%temp, %r4185}, %fd5633;
	}
	mov.b32 	%f46, %r4185;
	abs.f32 	%f16, %f46;
	setp.lt.f32 	%p2702, %f16, 0f4086232B;
	@%p2702 bra 	$L__BB1_1823;
	setp.gt.f64 	%p2703, %fd2291, 0d0000000000000000;
	mov.f64 	%fd5650, 0d7FF0000000000000;
	sub.f64 	%fd5651, %fd5650, %fd2291;
	selp.f64 	%fd7951, 0d0000000000000000, %fd5651, %p2703;
	setp.geu.f32 	%p2704, %f16, 0f40874800;
	@%p2704 bra 	$L__BB1_1823;
	shr.u32 	%r4186, %r548, 31;
	add.s32 	%r4187, %r548, %r4186;
	shr.s32 	%r4188, %r4187, 1;
	shl.b32 	%r4189, %r4188, 20;
	add.s32 	%r4190, %r550, %r4189;
	mov.b64 	%fd5652, {%r549, %r4190};
	sub.s32 	%r4191, %r548, %r4188;
	shl.b32 	%r4192, %r4191, 20;
	add.s32 	%r4193, %r4192, 1072693248;
	mov.b32 	%r4194, 0;
	mov.b64 	%fd5653, {%r4194, %r4193};
	mul.f64 	%fd7951, %fd5653, %fd5652;
$L__BB1_1823:
	setp.geu.f64 	%p2705, %fd2139, %fd1893;
	mul.f64 	%fd5654, %fd2209, 0dC043BD3CC9BE45DC;
	mul.f64 	%fd2296, %fd5654, %fd7951;
	@%p2705 bra 	$L__BB1_1852;
	ld.param.u32 	%r6329, [_Z13distributor_PdPdS_S_iii_param_5];
	setp.lt.s32 	%p2743, %r6329, 1;
	sub.f64 	%fd2297, %fd1893, %fd2139;
	mov.f64 	%fd7957, 0d0000000000000000;
	@%p2743 bra 	$L__BB1_1851;
	setp.eq.s32 	%p2744, %r454, 0;
	{
	.reg .b32 %temp; 
	mov.b64 	{%temp, %r551}, %fd2297;
	}
	abs.f64 	%fd2298, %fd2297;
	mov.f64 	%fd7957, 0d0000000000000000;
	mov.b32 	%r6536, 0;
	@%p2744 bra 	$L__BB1_1842;
	mov.f64 	%fd7957, 0d0000000000000000;
	mov.b32 	%r6535, 0;
$L__BB1_1827:
	setp.neu.f64 	%p2745, %fd2297, 0d0000000000000000;
	setp.lt.s32 	%p2746, %r551, 0;
	mul.wide.u32 	%rd903, %r6535, 8;
	add.s64 	%rd904, %rd242, %rd903;
	ld.f64 	%fd2300, [%rd904];
	add.s32 	%r4246, %r6535, 1;
	cvt.rn.f64.u32 	%fd2301, %r4246;
	{
	.reg .b32 %temp; 
	mov.b64 	{%temp, %r553}, %fd2301;
	}
	shr.u32 	%r4247, %r553, 20;
	and.b32  	%r4248, %r4247, 2047;
	add.s32 	%r4249, %r4248, -1012;
	mov.b64 	%rd905, %fd2301;
	shl.b64 	%rd906, %rd905, %r4249;
	setp.eq.s64 	%p2747, %rd906, -9223372036854775808;
	{ // callseq 366, 0
	.param .b64 param0;
	st.param.f64 	[param0], %fd2298;
	.param .b64 param1;
	st.param.f64 	[param1], %fd2301;
	.param .b64 retval0;
	call.uni (retval0), 
	__internal_accurate_pow, 
	(
	param0, 
	param1
	);
	ld.param.f64 	%fd5681, [retval0];
	} // callseq 366
	and.pred  	%p169, %p2746, %p2747;
	neg.f64 	%fd5683, %fd5681;
	selp.f64 	%fd7954, %fd5683, %fd5681, %p169;
	@%p2745 bra 	$L__BB1_1829;
	selp.b32 	%r4250, %r551, 0, %p2747;
	setp.lt.s32 	%p2749, %r553, 0;
	or.b32  	%r4251, %r4250, 2146435072;
	selp.b32 	%r4252, %r4251, %r4250, %p2749;
	mov.b32 	%r4253, 0;
	mov.b64 	%fd7954, {%r4253, %r4252};
$L__BB1_1829:
	add.f64 	%fd5684, %fd2297, %fd2301;
	{
	.reg .b32 %temp; 
	mov.b64 	{%temp, %r4254}, %fd5684;
	}
	and.b32  	%r4255, %r4254, 2146435072;
	setp.ne.s32 	%p2750, %r4255, 2146435072;
	@%p2750 bra 	$L__BB1_1834;
	setp.num.f64 	%p2751, %fd2297, %fd2297;
	@%p2751 bra 	$L__BB1_1832;
	add.rn.f64 	%fd7954, %fd2297, %fd2301;
	bra.uni 	$L__BB1_1834;
$L__BB1_1832:
	setp.neu.f64 	%p2752, %fd2298, 0d7FF0000000000000;
	@%p2752 bra 	$L__BB1_1834;
	setp.lt.s32 	%p2753, %r553, 0;
	selp.b32 	%r4256, 0, 2146435072, %p2753;
	and.b32  	%r4257, %r553, 2147483647;
	setp.ne.s32 	%p2754, %r4257, 1071644672;
	or.b32  	%r4258, %r4256, -2147483648;
	selp.b32 	%r4259, %r4258, %r4256, %p2754;
	selp.b32 	%r4260, %r4259, %r4256, %p169;
	mov.b32 	%r4261, 0;
	mov.b64 	%fd7954, {%r4261, %r4260};
$L__BB1_1834:
	setp.eq.f64 	%p2755, %fd2297, 0d3FF0000000000000;
	selp.f64 	%fd5685, 0d3FF0000000000000, %fd7954, %p2755;
	div.rn.f64 	%fd5686, %fd2300, %fd2301;
	fma.rn.f64 	%fd2308, %fd5686, %fd5685, %fd7957;
	ld.f64 	%fd2309, [%rd904+8];
	add.s32 	%r6535, %r6535, 2;
	cvt.rn.f64.u32 	%fd2310, %r6535;
	{
	.reg .b32 %temp; 
	mov.b64 	{%temp, %r555}, %fd2310;
	}
	shr.u32 	%r4262, %r555, 20;
	and.b32  	%r4263, %r4262, 2047;
	add.s32 	%r4264, %r4263, -1012;
	mov.b64 	%rd909, %fd2310;
	shl.b64 	%rd910, %rd909, %r4264;
	setp.eq.s64 	%p2758, %rd910, -9223372036854775808;
	{ // callseq 367, 0
	.param .b64 param0;
	st.param.f64 	[param0], %fd2298;
	.param .b64 param1;
	st.param.f64 	[param1], %fd2310;
	.param .b64 retval0;
	call.uni (retval0), 
	__internal_accurate_pow, 
	(
	param0, 
	param1
	);
	ld.param.f64 	%fd5687, [retval0];
	} // callseq 367
	and.pred  	%p170, %p2746, %p2758;
	neg.f64 	%fd5689, %fd5687;
	selp.f64 	%fd7956, %fd5689, %fd5687, %p170;
	@%p2745 bra 	$L__BB1_1836;
	selp.b32 	%r4265, %r551, 0, %p2758;
	setp.lt.s32 	%p2760, %r555, 0;
	or.b32  	%r4266, %r4265, 2146435072;
	selp.b32 	%r4267, %r4266, %r4265, %p2760;
	mov.b32 	%r4268, 0;
	mov.b64 	%fd7956, {%r4268, %r4267};
$L__BB1_1836:
	add.f64 	%fd5690, %fd2297, %fd2310;
	{
	.reg .b32 %temp; 
	mov.b64 	{%temp, %r4269}, %fd5690;
	}
	and.b32  	%r4270, %r4269, 2146435072;
	setp.ne.s32 	%p2761, %r4270, 2146435072;
	@%p2761 bra 	$L__BB1_1841;
	setp.nan.f64 	%p2762, %fd2297, %fd2297;
	@%p2762 bra 	$L__BB1_1840;
	setp.neu.f64 	%p2763, %fd2298, 0d7FF0000000000000;
	@%p2763 bra 	$L__BB1_1841;
	setp.lt.s32 	%p2764, %r555, 0;
	selp.b32 	%r4271, 0, 2146435072, %p2764;
	and.b32  	%r4272, %r555, 2147483647;
	setp.ne.s32 	%p2765, %r4272, 1071644672;
	or.b32  	%r4273, %r4271, -2147483648;
	selp.b32 	%r4274, %r4273, %r4271, %p2765;
	selp.b32 	%r4275, %r4274, %r4271, %p170;
	mov.b32 	%r4276, 0;
	mov.b64 	%fd7956, {%r4276, %r4275};
	bra.uni 	$L__BB1_1841;
$L__BB1_1840:
	add.rn.f64 	%fd7956, %fd2297, %fd2310;
$L__BB1_1841:
	selp.f64 	%fd5691, 0d3FF0000000000000, %fd7956, %p2755;
	div.rn.f64 	%fd5692, %fd2309, %fd2310;
	fma.rn.f64 	%fd7957, %fd5692, %fd5691, %fd2308;
	setp.ne.s32 	%p2767, %r6535, %r453;
	mov.u32 	%r6536, %r453;
	@%p2767 bra 	$L__BB1_1827;
$L__BB1_1842:
	setp.eq.s32 	%p2768, %r455, 0;
	@%p2768 bra 	$L__BB1_1851;
	setp.neu.f64 	%p2769, %fd2297, 0d0000000000000000;
	setp.lt.s32 	%p2770, %r551, 0;
	mul.wide.u32 	%rd911, %r6536, 8;
	add.s64 	%rd912, %rd242, %rd911;
	ld.f64 	%fd2320, [%rd912];
	add.s32 	%r4277, %r6536, 1;
	cvt.rn.f64.u32 	%fd2321, %r4277;
	{
	.reg .b32 %temp; 
	mov.b64 	{%temp, %r557}, %fd2321;
	}
	shr.u32 	%r4278, %r557, 20;
	and.b32  	%r4279, %r4278, 2047;
	add.s32 	%r4280, %r4279, -1012;
	mov.b64 	%rd913, %fd2321;
	shl.b64 	%rd914, %rd913, %r4280;
	setp.eq.s64 	%p2771, %rd914, -9223372036854775808;
	{ // callseq 368, 0
	.param .b64 param0;
	st.param.f64 	[param0], %fd2298;
	.param .b64 param1;
	st.param.f64 	[param1], %fd2321;
	.param .b64 retval0;
	call.uni (retval0), 
	__internal_accurate_pow, 
	(
	param0, 
	param1
	);
	ld.param.f64 	%fd5693, [retval0];
	} // callseq 368
	and.pred  	%p171, %p2770, %p2771;
	neg.f64 	%fd5695, %fd5693;
	selp.f64 	%fd7960, %fd5695, %fd5693, %p171;
	@%p2769 bra 	$L__BB1_1845;
	selp.b32 	%r4281, %r551, 0, %p2771;
	setp.lt.s32 	%p2773, %r557, 0;
	or.b32  	%r4282, %r4281, 2146435072;
	selp.b32 	%r4283, %r4282, %r4281, %p2773;
	mov.b32 	%r4284, 0;
	mov.b64 	%fd7960, {%r4284, %r4283};
$L__BB1_1845:
	add.f64 	%fd5696, %fd2297, %fd2321;
	{
	.reg .b32 %temp; 
	mov.b64 	{%temp, %r4285}, %fd5696;
	}
	and.b32  	%r4286, %r4285, 2146435072;
	setp.ne.s32 	%p2774, %r4286, 2146435072;
	@%p2774 bra 	$L__BB1_1850;
	setp.nan.f64 	%p2775, %fd2297, %fd2297;
	@%p2775 bra 	$L__BB1_1849;
	setp.neu.f64 	%p2776, %fd2298, 0d7FF0000000000000;
	@%p2776 bra 	$L__BB1_1850;
	setp.lt.s32 	%p2777, %r557, 0;
	selp.b32 	%r4287, 0, 2146435072, %p2777;
	and.b32  	%r4288, %r557, 2147483647;
	setp.ne.s32 	%p2778, %r4288, 1071644672;
	or.b32  	%r4289, %r4287, -2147483648;
	selp.b32 	%r4290, %r4289, %r4287, %p2778;
	selp.b32 	%r4291, %r4290, %r4287, %p171;
	mov.b32 	%r4292, 0;
	mov.b64 	%fd7960, {%r4292, %r4291};
	bra.uni 	$L__BB1_1850;
$L__BB1_1849:
	add.rn.f64 	%fd7960, %fd2297, %fd2321;
$L__BB1_1850:
	setp.eq.f64 	%p2779, %fd2297, 0d3FF0000000000000;
	selp.f64 	%fd5697, 0d3FF0000000000000, %fd7960, %p2779;
	div.rn.f64 	%fd5698, %fd2320, %fd2321;
	fma.rn.f64 	%fd7957, %fd5698, %fd5697, %fd7957;
$L__BB1_1851:
	sub.f64 	%fd7972, %fd1891, %fd7957;
	bra.uni 	$L__BB1_1880;
$L__BB1_1852:
	ld.param.u32 	%r6328, [_Z13distributor_PdPdS_S_iii_param_5];
	setp.lt.s32 	%p2706, %r6328, 1;
	sub.f64 	%fd2331, %fd2139, %fd1893;
	mov.f64 	%fd7967, 0d0000000000000000;
	@%p2706 bra 	$L__BB1_1879;
	setp.eq.s32 	%p2707, %r454, 0;
	{
	.reg .b32 %temp; 
	mov.b64 	{%temp, %r558}, %fd2331;
	}
	abs.f64 	%fd2332, %fd2331;
	mov.f64 	%fd7967, 0d0000000000000000;
	mov.b32 	%r6538, 0;
	@%p2707 bra 	$L__BB1_1870;
	mov.f64 	%fd7967, 0d0000000000000000;
	mov.b32 	%r6537, 0;
$L__BB1_1855:
	setp.neu.f64 	%p2708, %fd2331, 0d0000000000000000;
	setp.lt.s32 	%p2709, %r558, 0;
	mul.wide.u32 	%rd891, %r6537, 8;
	add.s64 	%rd892, %rd242, %rd891;
	ld.f64 	%fd2334, [%rd892];
	add.s32 	%r4197, %r6537, 1;
	cvt.rn.f64.u32 	%fd2335, %r4197;
	{
	.reg .b32 %temp; 
	mov.b64 	{%temp, %r560}, %fd2335;
	}
	shr.u32 	%r4198, %r560, 20;
	and.b32  	%r4199, %r4198, 2047;
	add.s32 	%r4200, %r4199, -1012;
	mov.b64 	%rd893, %fd2335;
	shl.b64 	%rd894, %rd893, %r4200;
	setp.eq.s64 	%p2710, %rd894, -9223372036854775808;
	{ // callseq 363, 0
	.param .b64 param0;
	st.param.f64 	[param0], %fd2332;
	.param .b64 param1;
	st.param.f64 	[param1], %fd2335;
	.param .b64 retval0;
	call.uni (retval0), 
	__internal_accurate_pow, 
	(
	param0, 
	param1
	);
	ld.param.f64 	%fd5659, [retval0];
	} // callseq 363
	and.pred  	%p172, %p2709, %p2710;
	neg.f64 	%fd5661, %fd5659;
	selp.f64 	%fd7964, %fd5661, %fd5659, %p172;
	@%p2708 bra 	$L__BB1_1857;
	selp.b32 	%r4201, %r558, 0, %p2710;
	setp.lt.s32 	%p2712, %r560, 0;
	or.b32  	%r4202, %r4201, 2146435072;
	selp.b32 	%r4203, %r4202, %r4201, %p2712;
	mov.b32 	%r4204, 0;
	mov.b64 	%fd7964, {%r4204, %r4203};
$L__BB1_1857:
	add.f64 	%fd5662, %fd2331, %fd2335;
	{
	.reg .b32 %temp; 
	mov.b64 	{%temp, %r4205}, %fd5662;
	}
	and.b32  	%r4206, %r4205, 2146435072;
	setp.ne.s32 	%p2713, %r4206, 2146435072;
	@%p2713 bra 	$L__BB1_1862;
	setp.num.f64 	%p2714, %fd2331, %fd2331;
	@%p2714 bra 	$L__BB1_1860;
	add.rn.f64 	%fd7964, %fd2331, %fd2335;
	bra.uni 	$L__BB1_1862;
$L__BB1_1860:
	setp.neu.f64 	%p2715, %fd2332, 0d7FF0000000000000;
	@%p2715 bra 	$L__BB1_1862;
	setp.lt.s32 	%p2716, %r560, 0;
	selp.b32 	%r4207, 0, 2146435072, %p2716;
	and.b32  	%r4208, %r560, 2147483647;
	setp.ne.s32 	%p2717, %r4208, 1071644672;
	or.b32  	%r4209, %r4207, -2147483648;
	selp.b32 	%r4210, %r4209, %r4207, %p2717;
	selp.b32 	%r4211, %r4210, %r4207, %p172;
	mov.b32 	%r4212, 0;
	mov.b64 	%fd7964, {%r4212, %r4211};
$L__BB1_1862:
	setp.eq.f64 	%p2718, %fd2331, 0d3FF0000000000000;
	setp.neu.f64 	%p2719, %fd2331, 0d0000000000000000;
	setp.lt.s32 	%p2720, %r558, 0;
	selp.f64 	%fd5663, 0d3FF0000000000000, %fd7964, %p2718;
	div.rn.f64 	%fd5664, %fd2334, %fd2335;
	fma.rn.f64 	%fd2342, %fd5664, %fd5663, %fd7967;
	ld.f64 	%fd2343, [%rd892+8];
	add.s32 	%r6537, %r6537, 2;
	cvt.rn.f64.u32 	%fd2344, %r6537;
	{
	.reg .b32 %temp; 
	mov.b64 	{%temp, %r562}, %fd2344;
	}
	shr.u32 	%r4213, %r562, 20;
	and.b32  	%r4214, %r4213, 2047;
	add.s32 	%r4215, %r4214, -1012;
	mov.b64 	%rd897, %fd2344;
	shl.b64 	%rd898, %rd897, %r4215;
	setp.eq.s64 	%p2721, %rd898, -9223372036854775808;
	{ // callseq 364, 0
	.param .b64 param0;
	st.param.f64 	[param0], %fd2332;
	.param .b64 param1;
	st.param.f64 	[param1], %fd2344;
	.param .b64 retval0;
	call.uni (retval0), 
	__internal_accurate_pow, 
	(
	param0, 
	param1
	);
	ld.param.f64 	%fd5665, [retval0];
	} // callseq 364
	and.pred  	%p173, %p2720, %p2721;
	neg.f64 	%fd5667, %fd5665;
	selp.f64 	%fd7966, %fd5667, %fd5665, %p173;
	@%p2719 bra 	$L__BB1_1864;
	selp.b32 	%r4216, %r558, 0, %p2721;
	setp.lt.s32 	%p2723, %r562, 0;
	or.b32  	%r4217, %r4216, 2146435072;
	selp.b32 	%r4218, %r4217, %r4216, %p2723;
	mov.b32 	%r4219, 0;
	mov.b64 	%fd7966, {%r4219, %r4218};
$L__BB1_1864:
	add.f64 	%fd5668, %fd2331, %fd2344;
	{
	.reg .b32 %temp; 
	mov.b64 	{%temp, %r4220}, %fd5668;
	}
	and.b32  	%r4221, %r4220, 2146435072;
	setp.ne.s32 	%p2724, %r4221, 2146435072;
	@%p2724 bra 	$L__BB1_1869;
	setp.nan.f64 	%p2725, %fd2331, %fd2331;
	@%p2725 bra 	$L__BB1_1868;
	setp.neu.f64 	%p2726, %fd2332, 0d7FF0000000000000;
	@%p2726 bra 	$L__BB1_1869;
	setp.lt.s32 	%p2727, %r562, 0;
	selp.b32 	%r4222, 0, 2146435072, %p2727;
	and.b32  	%r4223, %r562, 2147483647;
	setp.ne.s32 	%p2728, %r4223, 1071644672;
	or.b32  	%r4224, %r4222, -2147483648;
	selp.b32 	%r4225, %r4224, %r4222, %p2728;
	selp.b32 	%r4226, %r4225, %r4222, %p173;
	mov.b32 	%r4227, 0;
	mov.b64 	%fd7966, {%r4227, %r4226};
	bra.uni 	$L__BB1_1869;
$L__BB1_1868:
	add.rn.f64 	%fd7966, %fd2331, %fd2344;
$L__BB1_1869:
	setp.eq.f64 	%p2729, %fd2331, 0d3FF0000000000000;
	selp.f64 	%fd5669, 0d3FF0000000000000, %fd7966, %p2729;
	div.rn.f64 	%fd5670, %fd2343, %fd2344;
	fma.rn.f64 	%fd7967, %fd5670, %fd5669, %fd2342;
	setp.ne.s32 	%p2730, %r6537, %r453;
	mov.u32 	%r6538, %r453;
	@%p2730 bra 	$L__BB1_1855;
$L__BB1_1870:
	setp.eq.s32 	%p2731, %r455, 0;
	@%p2731 bra 	$L__BB1_1879;
	setp.neu.f64 	%p2732, %fd2331, 0d0000000000000000;
	setp.lt.s32 	%p2733, %r558, 0;
	mul.wide.u32 	%rd899, %r6538, 8;
	add.s64 	%rd900, %rd242, %rd899;
	ld.f64 	%fd2354, [%rd900];
	add.s32 	%r4228, %r6538, 1;
	cvt.rn.f64.u32 	%fd2355, %r4228;
	{
	.reg .b32 %temp; 
	mov.b64 	{%temp, %r564}, %fd2355;
	}
	shr.u32 	%r4229, %r564, 20;
	and.b32  	%r4230, %r4229, 2047;
	add.s32 	%r4231, %r4230, -1012;
	mov.b64 	%rd901, %fd2355;
	shl.b64 	%rd902, %rd901, %r4231;
	setp.eq.s64 	%p2734, %rd902, -9223372036854775808;
	{ // callseq 365, 0
	.param .b64 param0;
	st.param.f64 	[param0], %fd2332;
	.param .b64 param1;
	st.param.f64 	[param1], %fd2355;
	.param .b64 retval0;
	call.uni (retval0), 
	__internal_accurate_pow, 
	(
	param0, 
	param1
	);
	ld.param.f64 	%fd5671, [retval0];
	} // callseq 365
	and.pred  	%p174, %p2733, %p2734;
	neg.f64 	%fd5673, %fd5671;
	selp.f64 	%fd7970, %fd5673, %fd5671, %p174;
	@%p2732 bra 	$L__BB1_1873;
	selp.b32 	%r4232, %r558, 0, %p2734;
	setp.lt.s32 	%p2736, %r564, 0;
	or.b32  	%r4233, %r4232, 2146435072;
	selp.b32 	%r4234, %r4233, %r4232, %p2736;
	mov.b32 	%r4235, 0;
	mov.b64 	%fd7970, {%r4235, %r4234};
$L__BB1_1873:
	add.f64 	%fd5674, %fd2331, %fd2355;
	{
	.reg .b32 %temp; 
	mov.b64 	{%temp, %r4236}, %fd5674;
	}
	and.b32  	%r4237, %r4236, 2146435072;
	setp.ne.s32 	%p2737, %r4237, 2146435072;
	@%p2737 bra 	$L__BB1_1878;
	setp.nan.f64 	%p2738, %fd2331, %fd2331;
	@%p2738 bra 	$L__BB1_1877;
	setp.neu.f64 	%p2739, %fd2332, 0d7FF0000000000000;
	@%p2739 bra 	$L__BB1_1878;
	setp.lt.s32 	%p2740, %r564, 0;
	selp.b32 	%r4238, 0, 2146435072, %p2740;
	and.b32  	%r4239, %r564, 2147483647;
	setp.ne.s32 	%p2741, %r4239, 1071644672;
	or.b32  	%r4240, %r4238, -2147483648;
	selp.b32 	%r4241, %r4240, %r4238, %p2741;
	selp.b32 	%r4242, %r4241, %r4238, %p174;
	mov.b32 	%r4243, 0;
	mov.b64 	%fd7970, {%r4243, %r4242};
	bra.uni 	$L__BB1_1878;
$L__BB1_1877:
	add.rn.f64 	%fd7970, %fd2331, %fd2355;
$L__BB1_1878:
	setp.eq.f64 	%p2742, %fd2331, 0d3FF0000000000000;
	selp.f64 	%fd5675, 0d3FF0000000000000, %fd7970, %p2742;
	div.rn.f64 	%fd5676, %fd2354, %fd2355;
	fma.rn.f64 	%fd7967, %fd5676, %fd5675, %fd7967;
$L__BB1_1879:
	add.f64 	%fd7972, %fd1891, %fd7967;
$L__BB1_1880:
	setp.lt.s32 	%p2780, %r3449, 0;
	selp.b32 	%r565, 0, 2146435072, %p2780;
	or.b32  	%r566, %r565, -2147483648;
	setp.eq.s32 	%p2781, %r489, 1062207488;
	sub.f64 	%fd2366, %fd2137, %fd7972;
	{
	.reg .b32 %temp; 
	mov.b64 	{%temp, %r567}, %fd2366;
	}
	abs.f64 	%fd2367, %fd2366;
	{ // callseq 369, 0
	.param .b64 param0;
	st.param.f64 	[param0], %fd2367;
	.param .b64 param1;
	st.param.f64 	[param1], 0d4000000000000000;
	.param .b64 retval0;
	call.uni (retval0), 
	__internal_accurate_pow, 
	(
	param0, 
	param1
	);
	ld.param.f64 	%fd5701, [retval0];
	} // callseq 369
	setp.lt.s32 	%p2782, %r567, 0;
	neg.f64 	%fd5703, %fd5701;
	selp.f64 	%fd5704, %fd5703, %fd5701, %p2781;
	selp.f64 	%fd5705, %fd5704, %fd5701, %p2782;
	setp.eq.f64 	%p2783, %fd2366, 0d0000000000000000;
	selp.b32 	%r4294, %r567, 0, %p2781;
	or.b32  	%r4295, %r4294, 2146435072;
	selp.b32 	%r4296, %r4295, %r4294, %p2780;
	mov.b32 	%r4297, 0;
	mov.b64 	%fd5706, {%r4297, %r4296};
	selp.f64 	%fd7973, %fd5706, %fd5705, %p2783;
	add.f64 	%fd5707, %fd2366, 0d4000000000000000;
	{
	.reg .b32 %temp; 
	mov.b64 	{%temp, %r4298}, %fd5707;
	}
	and.b32  	%r4299, %r4298, 2146435072;
	setp.ne.s32 	%p2784, %r4299, 2146435072;
	@%p2784 bra 	$L__BB1_1885;
	setp.num.f64 	%p2785, %fd2366, %fd2366;
	@%p2785 bra 	$L__BB1_1883;
	mov.f64 	%fd5708, 0d4000000000000000;
	add.rn.f64 	%fd7973, %fd2366, %fd5708;
	bra.uni 	$L__BB1_1885;
$L__BB1_1883:
	setp.neu.f64 	%p2786, %fd2367, 0d7FF0000000000000;
	@%p2786 bra 	$L__BB1_1885;
	setp.lt.s32 	%p2787, %r567, 0;
	selp.b32 	%r4300, %r566, %r565, %p138;
	selp.b32 	%r4301, %r4300, %r565, %p2787;
	mov.b32 	%r4302, 0;
	mov.b64 	%fd7973, {%r4302, %r4301};
$L__BB1_1885:
	setp.ne.s32 	%p2788, %r547, 2146435072;
	setp.eq.f64 	%p2789, %fd2366, 0d3FF0000000000000;
	selp.f64 	%fd2373, 0d3FF0000000000000, %fd7973, %p2789;
	@%p2788 bra 	$L__BB1_1890;
	setp.num.f64 	%p2790, %fd2138, %fd2138;
	@%p2790 bra 	$L__BB1_1888;
	mov.f64 	%fd5710, 0d4000000000000000;
	add.rn.f64 	%fd7974, %fd2138, %fd5710;
	bra.uni 	$L__BB1_1890;
$L__BB1_1888:
	setp.neu.f64 	%p2791, %fd2286, 0d7FF0000000000000;
	@%p2791 bra 	$L__BB1_1890;
	setp.lt.s32 	%p2792, %r546, 0;
	selp.b32 	%r4303, %r566, %r565, %p138;
	selp.b32 	%r4304, %r4303, %r565, %p2792;
	mov.b32 	%r4305, 0;
	mov.b64 	%fd7974, {%r4305, %r4304};
$L__BB1_1890:
	setp.eq.f64 	%p2793, %fd2138, 0d3FF0000000000000;
	selp.f64 	%fd5711, 0d3FF0000000000000, %fd7974, %p2793;
	add.f64 	%fd2377, %fd2373, %fd5711;
	neg.f64 	%fd5712, %fd2377;
	fma.rn.f64 	%fd5713, %fd2377, 0dBFF71547652B82FE, 0d4338000000000000;
	{
	.reg .b32 %temp; 
	mov.b64 	{%r568, %temp}, %fd5713;
	}
	mov.f64 	%fd5714, 0dC338000000000000;
	add.rn.f64 	%fd5715, %fd5713, %fd5714;
	fma.rn.f64 	%fd5716, %fd5715, 0dBFE62E42FEFA39EF, %fd5712;
	fma.rn.f64 	%fd5717, %fd5715, 0dBC7ABC9E3B39803F, %fd5716;
	fma.rn.f64 	%fd5718, %fd5717, 0d3E5ADE1569CE2BDF, 0d3E928AF3FCA213EA;
	fma.rn.f64 	%fd5719, %fd5718, %fd5717, 0d3EC71DEE62401315;
	fma.rn.f64 	%fd5720, %fd5719, %fd5717, 0d3EFA01997C89EB71;
	fma.rn.f64 	%fd5721, %fd5720, %fd5717, 0d3F2A01A014761F65;
	fma.rn.f64 	%fd5722, %fd5721, %fd5717, 0d3F56C16C1852B7AF;
	fma.rn.f64 	%fd5723, %fd5722, %fd5717, 0d3F81111111122322;
	fma.rn.f64 	%fd5724, %fd5723, %fd5717, 0d3FA55555555502A1;
	fma.rn.f64 	%fd5725, %fd5724, %fd5717, 0d3FC5555555555511;
	fma.rn.f64 	%fd5726, %fd5725, %fd5717, 0d3FE000000000000B;
	fma.rn.f64 	%fd5727, %fd5726, %fd5717, 0d3FF0000000000000;
	fma.rn.f64 	%fd5728, %fd5727, %fd5717, 0d3FF0000000000000;
	{
	.reg .b32 %temp; 
	mov.b64 	{%r569, %temp}, %fd5728;
	}
	{
	.reg .b32 %temp; 
	mov.b64 	{%temp, %r570}, %fd5728;
	}
	shl.b32 	%r4306, %r568, 20;
	add.s32 	%r4307, %r4306, %r570;
	mov.b64 	%fd7975, {%r569, %r4307};
	{
	.reg .b32 %temp; 
	mov.b64 	{%temp, %r4308}, %fd5712;
	}
	mov.b32 	%f47, %r4308;
	abs.f32 	%f17, %f47;
	setp.lt.f32 	%p2794, %f17, 0f4086232B;
	@%p2794 bra 	$L__BB1_1893;
	setp.gt.f64 	%p2795, %fd2377, 0d0000000000000000;
	mov.f64 	%fd5729, 0d7FF0000000000000;
	sub.f64 	%fd5730, %fd5729, %fd2377;
	selp.f64 	%fd7975, 0d0000000000000000, %fd5730, %p2795;
	setp.geu.f32 	%p2796, %f17, 0f40874800;
	@%p2796 bra 	$L__BB1_1893;
	shr.u32 	%r4309, %r568, 31;
	add.s32 	%r4310, %r568, %r4309;
	shr.s32 	%r4311, %r4310, 1;
	shl.b32 	%r4312, %r4311, 20;
	add.s32 	%r4313, %r570, %r4312;
	mov.b64 	%fd5731, {%r569, %r4313};
	sub.s32 	%r4314, %r568, %r4311;
	shl.b32 	%r4315, %r4314, 20;
	add.s32 	%r4316, %r4315, 1072693248;
	mov.b32 	%r4317, 0;
	mov.b64 	%fd5732, {%r4317, %r4316};
	mul.f64 	%fd7975, %fd5732, %fd5731;
$L__BB1_1893:
	mul.f64 	%fd5733, %fd2138, 0dC043BD3CC9BE45DC;
	mul.f64 	%fd5734, %fd5733, %fd7975;
	fma.rn.f64 	%fd5735, %fd2135, 0d3FD0000000000000, %fd8254;
	mul.f64 	%fd5736, %fd7837, %fd5735;
	mul.f64 	%fd2382, %fd7837, %fd2296;
	fma.rn.f64 	%fd5737, %fd2136, 0d3FD0000000000000, %fd8252;
	mul.f64 	%fd5738, %fd7837, %fd5737;
	mul.f64 	%fd2383, %fd7837, %fd5734;
	fma.rn.f64 	%fd5740, %fd5524, 0d3FB8000000000000, %fd8255;
	fma.rn.f64 	%fd2384, %fd5736, 0d3FD2000000000000, %fd5740;
	mul.f64 	%fd5741, %fd7837, %fd8252;
	fma.rn.f64 	%fd5742, %fd5741, 0d3FB8000000000000, %fd8253;
	fma.rn.f64 	%fd2385, %fd5738, 0d3FD2000000000000, %fd5742;
	fma.rn.f64 	%fd2386, %fd7837, 0d3FD8000000000000, %fd1889;
	setp.geu.f64 	%p2797, %fd2386, %fd1893;
	@%p2797 bra 	$L__BB1_1922;
	ld.param.u32 	%r6331, [_Z13distributor_PdPdS_S_iii_param_5];
	setp.lt.s32 	%p2835, %r6331, 1;
	sub.f64 	%fd2387, %fd1893, %fd2386;
	mov.f64 	%fd7981, 0d0000000000000000;
	@%p2835 bra 	$L__BB1_1921;
	setp.eq.s32 	%p2836, %r454, 0;
	{
	.reg .b32 %temp; 
	mov.b64 	{%temp, %r571}, %fd2387;
	}
	abs.f64 	%fd2388, %fd2387;
	mov.f64 	%fd7981, 0d0000000000000000;
	mov.b32 	%r6540, 0;
	@%p2836 bra 	$L__BB1_1912;
	mov.f64 	%fd7981, 0d0000000000000000;
	mov.b32 	%r6539, 0;
$L__BB1_1897:
	setp.neu.f64 	%p2837, %fd2387, 0d0000000000000000;
	setp.lt.s32 	%p2838, %r571, 0;
	mul.wide.u32 	%rd927, %r6539, 8;
	add.s64 	%rd928, %rd242, %rd927;
	ld.f64 	%fd2390, [%rd928];
	add.s32 	%r4369, %r6539, 1;
	cvt.rn.f64.u32 	%fd2391, %r4369;
	{
	.reg .b32 %temp; 
	mov.b64 	{%temp, %r573}, %fd2391;
	}
	shr.u32 	%r4370, %r573, 20;
	and.b32  	%r4371, %r4370, 2047;
	add.s32 	%r4372, %r4371, -1012;
	mov.b64 	%rd929, %fd2391;
	shl.b64 	%rd930, %rd929, %r4372;
	setp.eq.s64 	%p2839, %rd930, -9223372036854775808;
	{ // callseq 373, 0
	.param .b64 param0;
	st.param.f64 	[param0], %fd2388;
	.param .b64 param1;
	st.param.f64 	[param1], %fd2391;
	.param .b64 retval0;
	call.uni (retval0), 
	__internal_accurate_pow, 
	(
	param0, 
	param1
	);
	ld.param.f64 	%fd5769, [retval0];
	} // callseq 373
	and.pred  	%p175, %p2838, %p2839;
	neg.f64 	%fd5771, %fd5769;
	selp.f64 	%fd7978, %fd5771, %fd5769, %p175;
	@%p2837 bra 	$L__BB1_1899;
	selp.b32 	%r4373, %r571, 0, %p2839;
	setp.lt.s32 	%p2841, %r573, 0;
	or.b32  	%r4374, %r4373, 2146435072;
	selp.b32 	%r4375, %r4374, %r4373, %p2841;
	mov.b32 	%r4376, 0;
	mov.b64 	%fd7978, {%r4376, %r4375};
$L__BB1_1899:
	add.f64 	%fd5772, %fd2387, %fd2391;
	{
	.reg .b32 %temp; 
	mov.b64 	{%temp, %r4377}, %fd5772;
	}
	and.b32  	%r4378, %r4377, 2146435072;
	setp.ne.s32 	%p2842, %r4378, 2146435072;
	@%p2842 bra 	$L__BB1_1904;
	setp.num.f64 	%p2843, %fd2387, %fd2387;
	@%p2843 bra 	$L__BB1_1902;
	add.rn.f64 	%fd7978, %fd2387, %fd2391;
	bra.uni 	$L__BB1_1904;
$L__BB1_1902:
	setp.neu.f64 	%p2844, %fd2388, 0d7FF0000000000000;
	@%p2844 bra 	$L__BB1_1904;
	setp.lt.s32 	%p2845, %r573, 0;
	selp.b32 	%r4379, 0, 2146435072, %p2845;
	and.b32  	%r4380, %r573, 2147483647;
	setp.ne.s32 	%p2846, %r4380, 1071644672;
	or.b32  	%r4381, %r4379, -2147483648;
	selp.b32 	%r4382, %r4381, %r4379, %p2846;
	selp.b32 	%r4383, %r4382, %r4379, %p175;
	mov.b32 	%r4384, 0;
	mov.b64 	%fd7978, {%r4384, %r4383};
$L__BB1_1904:
	setp.eq.f64 	%p2847, %fd2387, 0d3FF0000000000000;
	selp.f64 	%fd5773, 0d3FF0000000000000, %fd7978, %p2847;
	div.rn.f64 	%fd5774, %fd2390, %fd2391;
	fma.rn.f64 	%fd2398, %fd5774, %fd5773, %fd7981;
	ld.f64 	%fd2399, [%rd928+8];
	add.s32 	%r6539, %r6539, 2;
	cvt.rn.f64.u32 	%fd2400, %r6539;
	{
	.reg .b32 %temp; 
	mov.b64 	{%temp, %r575}, %fd2400;
	}
	shr.u32 	%r4385, %r575, 20;
	and.b32  	%r4386, %r4385, 2047;
	add.s32 	%r4387, %r4386, -1012;
	mov.b64 	%rd933, %fd2400;
	shl.b64 	%rd934, %rd933, %r4387;
	setp.eq.s64 	%p2850, %rd934, -9223372036854775808;
	{ // callseq 374, 0
	.param .b64 param0;
	st.param.f64 	[param0], %fd2388;
	.param .b64 param1;
	st.param.f64 	[param1], %fd2400;
	.param .b64 retval0;
	call.uni (retval0), 
	__internal_accurate_pow, 
	(
	param0, 
	param1
	);
	ld.param.f64 	%fd5775, [retval0];
	} // callseq 374
	and.pred  	%p176, %p2838, %p2850;
	neg.f64 	%fd5777, %fd5775;
	selp.f64 	%fd7980, %fd5777, %fd5775, %p176;
	@%p2837 bra 	$L__BB1_1906;
	selp.b32 	%r4388, %r571, 0, %p2850;
	setp.lt.s32 	%p2852, %r575, 0;
	or.b32  	%r4389, %r4388, 2146435072;
	selp.b32 	%r4390, %r4389, %r4388, %p2852;
	mov.b32 	%r4391, 0;
	mov.b64 	%fd7980, {%r4391, %r4390};
$L__BB1_1906:
	add.f64 	%fd5778, %fd2387, %fd2400;
	{
	.reg .b32 %temp; 
	mov.b64 	{%temp, %r4392}, %fd5778;
	}
	and.b32  	%r4393, %r4392, 2146435072;
	setp.ne.s32 	%p2853, %r4393, 2146435072;
	@%p2853 bra 	$L__BB1_1911;
	setp.nan.f64 	%p2854, %fd2387, %fd2387;
	@%p2854 bra 	$L__BB1_1910;
	setp.neu.f64 	%p2855, %fd2388, 0d7FF0000000000000;
	@%p2855 bra 	$L__BB1_1911;
	setp.lt.s32 	%p2856, %r575, 0;
	selp.b32 	%r4394, 0, 2146435072, %p2856;
	and.b32  	%r4395, %r575, 2147483647;
	setp.ne.s32 	%p2857, %r4395, 1071644672;
	or.b32  	%r4396, %r4394, -2147483648;
	selp.b32 	%r4397, %r4396, %r4394, %p2857;
	selp.b32 	%r4398, %r4397, %r4394, %p176;
	mov.b32 	%r4399, 0;
	mov.b64 	%fd7980, {%r4399, %r4398};
	bra.uni 	$L__BB1_1911;
$L__BB1_1910:
	add.rn.f64 	%fd7980, %fd2387, %fd2400;
$L__BB1_1911:
	selp.f64 	%fd5779, 0d3FF0000000000000, %fd7980, %p2847;
	div.rn.f64 	%fd5780, %fd2399, %fd2400;
	fma.rn.f64 	%fd7981, %fd5780, %fd5779, %fd2398;
	setp.ne.s32 	%p2859, %r6539, %r453;
	mov.u32 	%r6540, %r453;
	@%p2859 bra 	$L__BB1_1897;
$L__BB1_1912:
	setp.eq.s32 	%p2860, %r455, 0;
	@%p2860 bra 	$L__BB1_1921;
	setp.neu.f64 	%p2861, %fd2387, 0d0000000000000000;
	setp.lt.s32 	%p2862, %r571, 0;
	mul.wide.u32 	%rd935, %r6540, 8;
	add.s64 	%rd936, %rd242, %rd935;
	ld.f64 	%fd2410, [%rd936];
	add.s32 	%r4400, %r6540, 1;
	cvt.rn.f64.u32 	%fd2411, %r4400;
	{
	.reg .b32 %temp; 
	mov.b64 	{%temp, %r577}, %fd2411;
	}
	shr.u32 	%r4401, %r577, 20;
	and.b32  	%r4402, %r4401, 2047;
	add.s32 	%r4403, %r4402, -1012;
	mov.b64 	%rd937, %fd2411;
	shl.b64 	%rd938, %rd937, %r4403;
	setp.eq.s64 	%p2863, %rd938, -9223372036854775808;
	{ // callseq 375, 0
	.param .b64 param0;
	st.param.f64 	[param0], %fd2388;
	.param .b64 param1;
	st.param.f64 	[param1], %fd2411;
	.param .b64 retval0;
	call.uni (retval0), 
	__internal_accurate_pow, 
	(
	param0, 
	param1
	);
	ld.param.f64 	%fd5781, [retval0];
	} // callseq 375
	and.pred  	%p177, %p2862, %p2863;
	neg.f64 	%fd5783, %fd5781;
	selp.f64 	%fd7984, %fd5783, %fd5781, %p177;
	@%p2861 bra 	$L__BB1_1915;
	selp.b32 	%r4404, %r571, 0, %p2863;
	setp.lt.s32 	%p2865, %r577, 0;
	or.b32  	%r4405, %r4404, 2146435072;
	selp.b32 	%r4406, %r4405, %r4404, %p2865;
	mov.b32 	%r4407, 0;
	mov.b64 	%fd7984, {%r4407, %r4406};
$L__BB1_1915:
	add.f64 	%fd5784, %fd2387, %fd2411;
	{
	.reg .b32 %temp; 
	mov.b64 	{%temp, %r4408}, %fd5784;
	}
	and.b32  	%r4409, %r4408, 2146435072;
	setp.ne.s32 	%p2866, %r4409, 2146435072;
	@%p2866 bra 	$L__BB1_1920;
	setp.nan.f64 	%p2867, %fd2387, %fd2387;
	@%p2867 bra 	$L__BB1_1919;
	setp.neu.f64 	%p2868, %fd2388, 0d7FF0000000000000;
	@%p2868 bra 	$L__BB1_1920;
	setp.lt.s32 	%p2869, %r577, 0;
	selp.b32 	%r4410, 0, 2146435072, %p2869;
	and.b32  	%r4411, %r577, 2147483647;
	setp.ne.s32 	%p2870, %r4411, 1071644672;
	or.b32  	%r4412, %r4410, -2147483648;
	selp.b32 	%r4413, %r4412, %r4410, %p2870;
	selp.b32 	%r4414, %r4413, %r4410, %p177;
	mov.b32 	%r4415, 0;
	mov.b64 	%fd7984, {%r4415, %r4414};
	bra.uni 	$L__BB1_1920;
$L__BB1_1919:
	add.rn.f64 	%fd7984, %fd2387, %fd2411;
$L__BB1_1920:
	setp.eq.f64 	%p2871, %fd2387, 0d3FF0000000000000;
	selp.f64 	%fd5785, 0d3FF0000000000000, %fd7984, %p2871;
	div.rn.f64 	%fd5786, %fd2410, %fd2411;
	fma.rn.f64 	%fd7981, %fd5786, %fd5785, %fd7981;
$L__BB1_1921:
	sub.f64 	%fd7996, %fd1891, %fd7981;
	bra.uni 	$L__BB1_1950;
$L__BB1_1922:
	ld.param.u32 	%r6330, [_Z13distributor_PdPdS_S_iii_param_5];
	setp.lt.s32 	%p2798, %r6330, 1;
	sub.f64 	%fd2421, %fd2386, %fd1893;
	mov.f64 	%fd7991, 0d0000000000000000;
	@%p2798 bra 	$L__BB1_1949;
	setp.eq.s32 	%p2799, %r454, 0;
	{
	.reg .b32 %temp; 
	mov.b64 	{%temp, %r578}, %fd2421;
	}
	abs.f64 	%fd2422, %fd2421;
	mov.f64 	%fd7991, 0d0000000000000000;
	mov.b32 	%r6542, 0;
	@%p2799 bra 	$L__BB1_1940;
	mov.f64 	%fd7991, 0d0000000000000000;
	mov.b32 	%r6541, 0;
$L__BB1_1925:
	setp.neu.f64 	%p2800, %fd2421, 0d0000000000000000;
	setp.lt.s32 	%p2801, %r578, 0;
	mul.wide.u32 	%rd915, %r6541, 8;
	add.s64 	%rd916, %rd242, %rd915;
	ld.f64 	%fd2424, [%rd916];
	add.s32 	%r4320, %r6541, 1;
	cvt.rn.f64.u32 	%fd2425, %r4320;
	{
	.reg .b32 %temp; 
	mov.b64 	{%temp, %r580}, %fd2425;
	}
	shr.u32 	%r4321, %r580, 20;
	and.b32  	%r4322, %r4321, 2047;
	add.s32 	%r4323, %r4322, -1012;
	mov.b64 	%rd917, %fd2425;
	shl.b64 	%rd918, %rd917, %r4323;
	setp.eq.s64 	%p2802, %rd918, -9223372036854775808;
	{ // callseq 370, 0
	.param .b64 param0;
	st.param.f64 	[param0], %fd2422;
	.param .b64 param1;
	st.param.f64 	[param1], %fd2425;
	.param .b64 retval0;
	call.uni (retval0), 
	__internal_accurate_pow, 
	(
	param0, 
	param1
	);
	ld.param.f64 	%fd5747, [retval0];
	} // callseq 370
	and.pred  	%p178, %p2801, %p2802;
	neg.f64 	%fd5749, %fd5747;
	selp.f64 	%fd7988, %fd5749, %fd5747, %p178;
	@%p2800 bra 	$L__BB1_1927;
	selp.b32 	%r4324, %r578, 0, %p2802;
	setp.lt.s32 	%p2804, %r580, 0;
	or.b32  	%r4325, %r4324, 2146435072;
	selp.b32 	%r4326, %r4325, %r4324, %p2804;
	mov.b32 	%r4327, 0;
	mov.b64 	%fd7988, {%r4327, %r4326};
$L__BB1_1927:
	add.f64 	%fd5750, %fd2421, %fd2425;
	{
	.reg .b32 %temp; 
	mov.b64 	{%temp, %r4328}, %fd5750;
	}
	and.b32  	%r4329, %r4328, 2146435072;
	setp.ne.s32 	%p2805, %r4329, 2146435072;
	@%p2805 bra 	$L__BB1_1932;
	setp.num.f64 	%p2806, %fd2421, %fd2421;
	@%p2806 bra 	$L__BB1_1930;
	add.rn.f64 	%fd7988, %fd2421, %fd2425;
	bra.uni 	$L__BB1_1932;
$L__BB1_1930:
	setp.neu.f64 	%p2807, %fd2422, 0d7FF0000000000000;
	@%p2807 bra 	$L__BB1_1932;
	setp.lt.s32 	%p2808, %r580, 0;
	selp.b32 	%r4330, 0, 2146435072, %p2808;
	and.b32  	%r4331, %r580, 2147483647;
	setp.ne.s32 	%p2809, %r4331, 1071644672;
	or.b32  	%r4332, %r4330, -2147483648;
	selp.b32 	%r4333, %r4332, %r4330, %p2809;
	selp.b32 	%r4334, %r4333, %r4330, %p178;
	mov.b32 	%r4335, 0;
	mov.b64 	%fd7988, {%r4335, %r4334};
$L__BB1_1932:
	setp.eq.f64 	%p2810, %fd2421, 0d3FF0000000000000;
	setp.neu.f64 	%p2811, %fd2421, 0d0000000000000000;
	setp.lt.s32 	%p2812, %r578, 0;
	selp.f64 	%fd5751, 0d3FF0000000000000, %fd7988, %p2810;
	div.rn.f64 	%fd5752, %fd2424, %fd2425;
	fma.rn.f64 	%fd2432, %fd5752, %fd5751, %fd7991;
	ld.f64 	%fd2433, [%rd916+8];
	add.s32 	%r6541, %r6541, 2;
	cvt.rn.f64.u32 	%fd2434, %r6541;
	{
	.reg .b32 %temp; 
	mov.b64 	{%temp, %r582}, %fd2434;
	}
	shr.u32 	%r4336, %r582, 20;
	and.b32  	%r4337, %r4336, 2047;
	add.s32 	%r4338, %r4337, -1012;
	mov.b64 	%rd921, %fd2434;
	shl.b64 	%rd922, %rd921, %r4338;
	setp.eq.s64 	%p2813, %rd922, -9223372036854775808;
	{ // callseq 371, 0
	.param .b64 param0;
	st.param.f64 	[param0], %fd2422;
	.param .b64 param1;
	st.param.f64 	[param1], %fd2434;
	.param .b64 retval0;
	call.uni (retval0), 
	__internal_accurate_pow, 
	(
	param0, 
	param1
	);
	ld.param.f64 	%fd5753, [retval0];
	} // callseq 371
	and.pred  	%p179, %p2812, %p2813;
	neg.f64 	%fd5755, %fd5753;
	selp.f64 	%fd7990, %fd5755, %fd5753, %p179;
	@%p2811 bra 	$L__BB1_1934;
	selp.b32 	%r4339, %r578, 0, %p2813;
	setp.lt.s32 	%p2815, %r582, 0;
	or.b32  	%r4340, %r4339, 2146435072;
	selp.b32 	%r4341, %r4340, %r4339, %p2815;
	mov.b32 	%r4342, 0;
	mov.b64 	%fd7990, {%r4342, %r4341};
$L__BB1_1934:
	add.f64 	%fd5756, %fd2421, %fd2434;
	{
	.reg .b32 %temp; 
	mov.b64 	{%temp, %r4343}, %fd5756;
	}
	and.b32  	%r4344, %r4343, 2146435072;
	setp.ne.s32 	%p2816, %r4344, 2146435072;
	@%p2816 bra 	$L__BB1_1939;
	setp.nan.f64 	%p2817, %fd2421, %fd2421;
	@%p2817 bra 	$L__BB1_1938;
	setp.neu.f64 	%p2818, %fd2422, 0d7FF0000000000000;
	@%p2818 bra 	$L__BB1_1939;
	setp.lt.s32 	%p2819, %r582, 0;
	selp.b32 	%r4345, 0, 2146435072, %p2819;
	and.b32  	%r4346, %r582, 2147483647;
	setp.ne.s32 	%p2820, %r4346, 1071644672;
	or.b32  	%r4347, %r4345, -2147483648;
	selp.b32 	%r4348, %r4347, %r4345, %p2820;
	selp.b32 	%r4349, %r4348, %r4345, %p179;
	mov.b32 	%r4350, 0;
	mov.b64 	%fd7990, {%r4350, %r4349};
	bra.uni 	$L__BB1_1939;
$L__BB1_1938:
	add.rn.f64 	%fd7990, %fd2421, %fd2434;
$L__BB1_1939:
	setp.eq.f64 	%p2821, %fd2421, 0d3FF0000000000000;
	selp.f64 	%fd5757, 0d3FF0000000000000, %fd7990, %p2821;
	div.rn.f64 	%fd5758, %fd2433, %fd2434;
	fma.rn.f64 	%fd7991, %fd5758, %fd5757, %fd2432;
	setp.ne.s32 	%p2822, %r6541, %r453;
	mov.u32 	%r6542, %r453;
	@%p2822 bra 	$L__BB1_1925;
$L__BB1_1940:
	setp.eq.s32 	%p2823, %r455, 0;
	@%p2823 bra 	$L__BB1_1949;
	setp.neu.f64 	%p2824, %fd2421, 0d0000000000000000;
	setp.lt.s32 	%p2825, %r578, 0;
	mul.wide.u32 	%rd923, %r6542, 8;
	add.s64 	%rd924, %rd242, %rd923;
	ld.f64 	%fd2444, [%rd924];
	add.s32 	%r4351, %r6542, 1;
	cvt.rn.f64.u32 	%fd2445, %r4351;
	{
	.reg .b32 %temp; 
	mov.b64 	{%temp, %r584}, %fd2445;
	}
	shr.u32 	%r4352, %r584, 20;
	and.b32  	%r4353, %r4352, 2047;
	add.s32 	%r4354, %r4353, -1012;
	mov.b64 	%rd925, %fd2445;
	shl.b64 	%rd926, %rd925, %r4354;
	setp.eq.s64 	%p2826, %rd926, -9223372036854775808;
	{ // callseq 372, 0
	.param .b64 param0;
	st.param.f64 	[param0], %fd2422;
	.param .b64 param1;
	st.param.f64 	[param1], %fd2445;
	.param .b64 retval0;
	call.uni (retval0), 
	__internal_accurate_pow, 
	(
	param0, 
	param1
	);
	ld.param.f64 	%fd5759, [retval0];
	} // callseq 372
	and.pred  	%p180, %p2825, %p2826;
	neg.f64 	%fd5761, %fd5759;
	selp.f64 	%fd7994, %fd5761, %fd5759, %p180;
	@%p2824 bra 	$L__BB1_1943;
	setp.eq.s64 	%p2827, %rd926, -9223372036854775808;
	selp.b32 	%r4355, %r578, 0, %p2827;
	setp.lt.s32 	%p2828, %r584, 0;
	or.b32  	%r4356, %r4355, 2146435072;
	selp.b32 	%r4357, %r4356, %r4355, %p2828;
	mov.b32 	%r4358, 0;
	mov.b64 	%fd7994, {%r4358, %r4357};
$L__BB1_1943:
	add.f64 	%fd5762, %fd2421, %fd2445;
	{
	.reg .b32 %temp; 
	mov.b64 	{%temp, %r4359}, %fd5762;
	}
	and.b32  	%r4360, %r4359, 2146435072;
	setp.ne.s32 	%p2829, %r4360, 2146435072;
	@%p2829 bra 	$L__BB1_1948;
	setp.nan.f64 	%p2830, %fd2421, %fd2421;
	@%p2830 bra 	$L__BB1_1947;
	setp.neu.f64 	%p2831, %fd2422, 0d7FF0000000000000;
	@%p2831 bra 	$L__BB1_1948;
	setp.lt.s32 	%p2832, %r584, 0;
	selp.b32 	%r4361, 0, 2146435072, %p2832;
	and.b32  	%r4362, %r584, 2147483647;
	setp.ne.s32 	%p2833, %r4362, 1071644672;
	or.b32  	%r4363, %r4361, -2147483648;
	selp.b32 	%r4364, %r4363, %r4361, %p2833;
	selp.b32 	%r4365, %r4364, %r4361, %p180;
	mov.b32 	%r4366, 0;
	mov.b64 	%fd7994, {%r4366, %r4365};
	bra.uni 	$L__BB1_1948;
$L__BB1_1947:
	add.rn.f64 	%fd7994, %fd2421, %fd2445;
$L__BB1_1948:
	setp.eq.f64 	%p2834, %fd2421, 0d3FF0000000000000;
	selp.f64 	%fd5763, 0d3FF0000000000000, %fd7994, %p2834;
	div.rn.f64 	%fd5764, %fd2444, %fd2445;
	fma.rn.f64 	%fd7991, %fd5764, %fd5763, %fd7991;
$L__BB1_1949:
	add.f64 	%fd7996, %fd1891, %fd7991;
$L__BB1_1950:
	setp.geu.f64 	%p2872, %fd2386, %fd1893;
	sub.f64 	%fd2457, %fd2384, %fd7996;
	@%p2872 bra 	$L__BB1_1979;
	ld.param.u32 	%r6334, [_Z13distributor_PdPdS_S_iii_param_5];
	setp.lt.s32 	%p2911, %r6334, 1;
	sub.f64 	%fd2458, %fd1893, %fd2386;
	mov.f64 	%fd8002, 0d0000000000000000;
	@%p2911 bra 	$L__BB1_1978;
	setp.eq.s32 	%p2912, %r454, 0;
	{
	.reg .b32 %temp; 
	mov.b64 	{%temp, %r585}, %fd2458;
	}
	abs.f64 	%fd2459, %fd2458;
	mov.f64 	%fd8002, 0d0000000000000000;
	mov.b32 	%r6544, 0;
	@%p2912 bra 	$L__BB1_1969;
	mov.f64 	%fd8002, 0d0000000000000000;
	mov.b32 	%r6543, 0;
$L__BB1_1954:
	setp.neu.f64 	%p2913, %fd2458, 0d0000000000000000;
	setp.lt.s32 	%p2914, %r585, 0;
	mul.wide.u32 	%rd951, %r6543, 8;
	add.s64 	%rd952, %rd242, %rd951;
	ld.f64 	%fd2461, [%rd952];
	add.s32 	%r4468, %r6543, 1;
	cvt.rn.f64.u32 	%fd2462, %r4468;
	{
	.reg .b32 %temp; 
	mov.b64 	{%temp, %r587}, %fd2462;
	}
	shr.u32 	%r4469, %r587, 20;
	and.b32  	%r4470, %r4469, 2047;
	add.s32 	%r4471, %r4470, -1012;
	mov.b64 	%rd953, %fd2462;
	shl.b64 	%rd954, %rd953, %r4471;
	setp.eq.s64 	%p2915, %rd954, -9223372036854775808;
	{ // callseq 379, 0
	.param .b64 param0;
	st.param.f64 	[param0], %fd2459;
	.param .b64 param1;
	st.param.f64 	[param1], %fd2462;
	.param .b64 retval0;
	call.uni (retval0), 
	__internal_accurate_pow, 
	(
	param0, 
	param1
	);
	ld.param.f64 	%fd5813, [retval0];
	} // callseq 379
	and.pred  	%p181, %p2914, %p2915;
	neg.f64 	%fd5815, %fd5813;
	selp.f64 	%fd7999, %fd5815, %fd5813, %p181;
	@%p2913 bra 	$L__BB1_1956;
	selp.b32 	%r4472, %r585, 0, %p2915;
	setp.lt.s32 	%p2917, %r587, 0;
	or.b32  	%r4473, %r4472, 2146435072;
	selp.b32 	%r4474, %r4473, %r4472, %p2917;
	mov.b32 	%r4475, 0;
	mov.b64 	%fd7999, {%r4475, %r4474};
$L__BB1_1956:
	add.f64 	%fd5816, %fd2458, %fd2462;
	{
	.reg .b32 %temp; 
	mov.b64 	{%temp, %r4476}, %fd5816;
	}
	and.b32  	%r4477, %r4476, 2146435072;
	setp.ne.s32 	%p2918, %r4477, 2146435072;
	@%p2918 bra 	$L__BB1_1961;
	setp.num.f64 	%p2919, %fd2458, %fd2458;
	@%p2919 bra 	$L__BB1_1959;
	add.rn.f64 	%fd7999, %fd2458, %fd2462;
	bra.uni 	$L__BB1_1961;
$L__BB1_1959:
	setp.neu.f64 	%p2920, %fd2459, 0d7FF0000000000000;
	@%p2920 bra 	$L__BB1_1961;
	setp.lt.s32 	%p2921, %r587, 0;
	selp.b32 	%r4478, 0, 2146435072, %p2921;
	and.b32  	%r4479, %r587, 2147483647;
	setp.ne.s32 	%p2922, %r4479, 1071644672;
	or.b32  	%r4480, %r4478, -2147483648;
	selp.b32 	%r4481, %r4480, %r4478, %p2922;
	selp.b32 	%r4482, %r4481, %r4478, %p181;
	mov.b32 	%r4483, 0;
	mov.b64 	%fd7999, {%r4483, %r4482};
$L__BB1_1961:
	setp.eq.f64 	%p2923, %fd2458, 0d3FF0000000000000;
	selp.f64 	%fd5817, 0d3FF0000000000000, %fd7999, %p2923;
	div.rn.f64 	%fd5818, %fd2461, %fd2462;
	fma.rn.f64 	%fd2469, %fd5818, %fd5817, %fd8002;
	ld.f64 	%fd2470, [%rd952+8];
	add.s32 	%r6543, %r6543, 2;
	cvt.rn.f64.u32 	%fd2471, %r6543;
	{
	.reg .b32 %temp; 
	mov.b64 	{%temp, %r589}, %fd2471;
	}
	shr.u32 	%r4484, %r589, 20;
	and.b32  	%r4485, %r4484, 2047;
	add.s32 	%r4486, %r4485, -1012;
	mov.b64 	%rd957, %fd2471;
	shl.b64 	%rd958, %rd957, %r4486;
	setp.eq.s64 	%p2926, %rd958, -9223372036854775808;
	{ // callseq 380, 0
	.param .b64 param0;
	st.param.f64 	[param0], %fd2459;
	.param .b64 param1;
	st.param.f64 	[param1], %fd2471;
	.param .b64 retval0;
	call.uni (retval0), 
	__internal_accurate_pow, 
	(
	param0, 
	param1
	);
	ld.param.f64 	%fd5819, [retval0];
	} // callseq 380
	and.pred  	%p182, %p2914, %p2926;
	neg.f64 	%fd5821, %fd5819;
	selp.f64 	%fd8001, %fd5821, %fd5819, %p182;
	@%p2913 bra 	$L__BB1_1963;
	selp.b32 	%r4487, %r585, 0, %p2926;
	setp.lt.s32 	%p2928, %r589, 0;
	or.b32  	%r4488, %r4487, 2146435072;
	selp.b32 	%r4489, %r4488, %r4487, %p2928;
	mov.b32 	%r4490, 0;
	mov.b64 	%fd8001, {%r4490, %r4489};
$L__BB1_1963:
	add.f64 	%fd5822, %fd2458, %fd2471;
	{
	.reg .b32 %temp; 
	mov.b64 	{%temp, %r4491}, %fd5822;
	}
	and.b32  	%r4492, %r4491, 2146435072;
	setp.ne.s32 	%p2929, %r4492, 2146435072;
	@%p2929 bra 	$L__BB1_1968;
	setp.nan.f64 	%p2930, %fd2458, %fd2458;
	@%p2930 bra 	$L__BB1_1967;
	setp.neu.f64 	%p2931, %fd2459, 0d7FF0000000000000;
	@%p2931 bra 	$L__BB1_1968;
	setp.lt.s32 	%p2932, %r589, 0;
	selp.b32 	%r4493, 0, 2146435072, %p2932;
	and.b32  	%r4494, %r589, 2147483647;
	setp.ne.s32 	%p2933, %r4494, 1071644672;
	or.b32  	%r4495, %r4493, -2147483648;
	selp.b32 	%r4496, %r4495, %r4493, %p2933;
	selp.b32 	%r4497, %r4496, %r4493, %p182;
	mov.b32 	%r4498, 0;
	mov.b64 	%fd8001, {%r4498, %r4497};
	bra.uni 	$L__BB1_1968;
$L__BB1_1967:
	add.rn.f64 	%fd8001, %fd2458, %fd2471;
$L__BB1_1968:
	selp.f64 	%fd5823, 0d3FF0000000000000, %fd8001, %p2923;
	div.rn.f64 	%fd5824, %fd2470, %fd2471;
	fma.rn.f64 	%fd8002, %fd5824, %fd5823, %fd2469;
	setp.ne.s32 	%p2935, %r6543, %r453;
	mov.u32 	%r6544, %r453;
	@%p2935 bra 	$L__BB1_1954;
$L__BB1_1969:
	ld.param.u32 	%r6335, [_Z13distributor_PdPdS_S_iii_param_5];
	and.b32  	%r4499, %r6335, 1;
	setp.eq.b32 	%p2936, %r4499, 1;
	not.pred 	%p2937, %p2936;
	@%p2937 bra 	$L__BB1_1978;
	setp.neu.f64 	%p2938, %fd2458, 0d0000000000000000;
	setp.lt.s32 	%p2939, %r585, 0;
	mul.wide.u32 	%rd959, %r6544, 8;
	add.s64 	%rd960, %rd242, %rd959;
	ld.f64 	%fd2481, [%rd960];
	add.s32 	%r4500, %r6544, 1;
	cvt.rn.f64.u32 	%fd2482, %r4500;
	{
	.reg .b32 %temp; 
	mov.b64 	{%temp, %r591}, %fd2482;
	}
	shr.u32 	%r4501, %r591, 20;
	and.b32  	%r4502, %r4501, 2047;
	add.s32 	%r4503, %r4502, -1012;
	mov.b64 	%rd961, %fd2482;
	shl.b64 	%rd962, %rd961, %r4503;
	setp.eq.s64 	%p2940, %rd962, -9223372036854775808;
	{ // callseq 381, 0
	.param .b64 param0;
	st.param.f64 	[param0], %fd2459;
	.param .b64 param1;
	st.param.f64 	[param1], %fd2482;
	.param .b64 retval0;
	call.uni (retval0), 
	__internal_accurate_pow, 
	(
	param0, 
	param1
	);
	ld.param.f64 	%fd5825, [retval0];
	} // callseq 381
	and.pred  	%p183, %p2939, %p2940;
	neg.f64 	%fd5827, %fd5825;
	selp.f64 	%fd8005, %fd5827, %fd5825, %p183;
	@%p2938 bra 	$L__BB1_1972;
	selp.b32 	%r4504, %r585, 0, %p2940;
	setp.lt.s32 	%p2942, %r591, 0;
	or.b32  	%r4505, %r4504, 2146435072;
	selp.b32 	%r4506, %r4505, %r4504, %p2942;
	mov.b32 	%r4507, 0;
	mov.b64 	%fd8005, {%r4507, %r4506};
$L__BB1_1972:
	add.f64 	%fd5828, %fd2458, %fd2482;
	{
	.reg .b32 %temp; 
	mov.b64 	{%temp, %r4508}, %fd5828;
	}
	and.b32  	%r4509, %r4508, 2146435072;
	setp.ne.s32 	%p2943, %r4509, 2146435072;
	@%p2943 bra 	$L__BB1_1977;
	setp.nan.f64 	%p2944, %fd2458, %fd2458;
	@%p2944 bra 	$L__BB1_1976;
	setp.neu.f64 	%p2945, %fd2459, 0d7FF0000000000000;
	@%p2945 bra 	$L__BB1_1977;
	setp.lt.s32 	%p2946, %r591, 0;
	selp.b32 	%r4510, 0, 2146435072, %p2946;
	and.b32  	%r4511, %r591, 2147483647;
	setp.ne.s32 	%p2947, %r4511, 1071644672;
	or.b32  	%r4512, %r4510, -2147483648;
	selp.b32 	%r4513, %r4512, %r4510, %p2947;
	selp.b32 	%r4514, %r4513, %r4510, %p183;
	mov.b32 	%r4515, 0;
	mov.b64 	%fd8005, {%r4515, %r4514};
	bra.uni 	$L__BB1_1977;
$L__BB1_1976:
	add.rn.f64 	%fd8005, %fd2458, %fd2482;
$L__BB1_1977:
	setp.eq.f64 	%p2948, %fd2458, 0d3FF0000000000000;
	selp.f64 	%fd5829, 0d3FF0000000000000, %fd8005, %p2948;
	div.rn.f64 	%fd5830, %fd2481, %fd2482;
	fma.rn.f64 	%fd8002, %fd5830, %fd5829, %fd8002;
$L__BB1_1978:
	sub.f64 	%fd8017, %fd1891, %fd8002;
	bra.uni 	$L__BB1_2007;
$L__BB1_1979:
	ld.param.u32 	%r6332, [_Z13distributor_PdPdS_S_iii_param_5];
	setp.lt.s32 	%p2873, %r6332, 1;
	sub.f64 	%fd2492, %fd2386, %fd1893;
	mov.f64 	%fd8012, 0d0000000000000000;
	@%p2873 bra 	$L__BB1_2006;
	setp.eq.s32 	%p2874, %r454, 0;
	{
	.reg .b32 %temp; 
	mov.b64 	{%temp, %r592}, %fd2492;
	}
	abs.f64 	%fd2493, %fd2492;
	mov.f64 	%fd8012, 0d0000000000000000;
	mov.b32 	%r6546, 0;
	@%p2874 bra 	$L__BB1_1997;
	mov.f64 	%fd8012, 0d0000000000000000;
	mov.b32 	%r6545, 0;
$L__BB1_1982:
	setp.neu.f64 	%p2875, %fd2492, 0d0000000000000000;
	setp.lt.s32 	%p2876, %r592, 0;
	mul.wide.u32 	%rd939, %r6545, 8;
	add.s64 	%rd940, %rd242, %rd939;
	ld.f64 	%fd2495, [%rd940];
	add.s32 	%r4418, %r6545, 1;
	cvt.rn.f64.u32 	%fd2496, %r4418;
	{
	.reg .b32 %temp; 
	mov.b64 	{%temp, %r594}, %fd2496;
	}
	shr.u32 	%r4419, %r594, 20;
	and.b32  	%r4420, %r4419, 2047;
	add.s32 	%r4421, %r4420, -1012;
	mov.b64 	%rd941, %fd2496;
	shl.b64 	%rd942, %rd941, %r4421;
	setp.eq.s64 	%p2877, %rd942, -9223372036854775808;
	{ // callseq 376, 0
	.param .b64 param0;
	st.param.f64 	[param0], %fd2493;
	.param .b64 param1;
	st.param.f64 	[param1], %fd2496;
	.param .b64 retval0;
	call.uni (retval0), 
	__internal_accurate_pow, 
	(
	param0, 
	param1
	);
	ld.param.f64 	%fd5791, [retval0];
	} // callseq 376
	and.pred  	%p184, %p2876, %p2877;
	neg.f64 	%fd5793, %fd5791;
	selp.f64 	%fd8009, %fd5793, %fd5791, %p184;
	@%p2875 bra 	$L__BB1_1984;
	selp.b32 	%r4422, %r592, 0, %p2877;
	setp.lt.s32 	%p2879, %r594, 0;
	or.b32  	%r4423, %r4422, 2146435072;
	selp.b32 	%r4424, %r4423, %r4422, %p2879;
	mov.b32 	%r4425, 0;
	mov.b64 	%fd8009, {%r4425, %r4424};
$L__BB1_1984:
	add.f64 	%fd5794, %fd2492, %fd2496;
	{
	.reg .b32 %temp; 
	mov.b64 	{%temp, %r4426}, %fd5794;
	}
	and.b32  	%r4427, %r4426, 2146435072;
	setp.ne.s32 	%p2880, %r4427, 2146435072;
	@%p2880 bra 	$L__BB1_1989;
	setp.num.f64 	%p2881, %fd2492, %fd2492;
	@%p2881 bra 	$L__BB1_1987;
	add.rn.f64 	%fd8009, %fd2492, %fd2496;
	bra.uni 	$L__BB1_1989;
$L__BB1_1987:
	setp.neu.f64 	%p2882, %fd2493, 0d7FF0000000000000;
	@%p2882 bra 	$L__BB1_1989;
	setp.lt.s32 	%p2883, %r594, 0;
	selp.b32 	%r4428, 0, 2146435072, %p2883;
	and.b32  	%r4429, %r594, 2147483647;
	setp.ne.s32 	%p2884, %r4429, 1071644672;
	or.b32  	%r4430, %r4428, -2147483648;
	selp.b32 	%r4431, %r4430, %r4428, %p2884;
	selp.b32 	%r4432, %r4431, %r4428, %p184;
	mov.b32 	%r4433, 0;
	mov.b64 	%fd8009, {%r4433, %r4432};
$L__BB1_1989:
	setp.eq.f64 	%p2885, %fd2492, 0d3FF0000000000000;
	setp.neu.f64 	%p2886, %fd2492, 0d0000000000000000;
	setp.lt.s32 	%p2887, %r592, 0;
	selp.f64 	%fd5795, 0d3FF0000000000000, %fd8009, %p2885;
	div.rn.f64 	%fd5796, %fd2495, %fd2496;
	fma.rn.f64 	%fd2503, %fd5796, %fd5795, %fd8012;
	ld.f64 	%fd2504, [%rd940+8];
	add.s32 	%r6545, %r6545, 2;
	cvt.rn.f64.u32 	%fd2505, %r6545;
	{
	.reg .b32 %temp; 
	mov.b64 	{%temp, %r596}, %fd2505;
	}
	shr.u32 	%r4434, %r596, 20;
	and.b32  	%r4435, %r4434, 2047;
	add.s32 	%r4436, %r4435, -1012;
	mov.b64 	%rd945, %fd2505;
	shl.b64 	%rd946, %rd945, %r4436;
	setp.eq.s64 	%p2888, %rd946, -9223372036854775808;
	{ // callseq 377, 0
	.param .b64 param0;
	st.param.f64 	[param0], %fd2493;
	.param .b64 param1;
	st.param.f64 	[param1], %fd2505;
	.param .b64 retval0;
	call.uni (retval0), 
	__internal_accurate_pow, 
	(
	param0, 
	param1
	);
	ld.param.f64 	%fd5797, [retval0];
	} // callseq 377
	and.pred  	%p185, %p2887, %p2888;
	neg.f64 	%fd5799, %fd5797;
	selp.f64 	%fd8011, %fd5799, %fd5797, %p185;
	@%p2886 bra 	$L__BB1_1991;
	selp.b32 	%r4437, %r592, 0, %p2888;
	setp.lt.s32 	%p2890, %r596, 0;
	or.b32  	%r4438, %r4437, 2146435072;
	selp.b32 	%r4439, %r4438, %r4437, %p2890;
	mov.b32 	%r4440, 0;
	mov.b64 	%fd8011, {%r4440, %r4439};
$L__BB1_1991:
	add.f64 	%fd5800, %fd2492, %fd2505;
	{
	.reg .b32 %temp; 
	mov.b64 	{%temp, %r4441}, %fd5800;
	}
	and.b32  	%r4442, %r4441, 2146435072;
	setp.ne.s32 	%p2891, %r4442, 2146435072;
	@%p2891 bra 	$L__BB1_1996;
	setp.nan.f64 	%p2892, %fd2492, %fd2492;
	@%p2892 bra 	$L__BB1_1995;
	setp.neu.f64 	%p2893, %fd2493, 0d7FF0000000000000;
	@%p2893 bra 	$L__BB1_1996;
	setp.lt.s32 	%p2894, %r596, 0;
	selp.b32 	%r4443, 0, 2146435072, %p2894;
	and.b32  	%r4444, %r596, 2147483647;
	setp.ne.s32 	%p2895, %r4444, 1071644672;
	or.b32  	%r4445, %r4443, -2147483648;
	selp.b32 	%r4446, %r4445, %r4443, %p2895;
	selp.b32 	%r4447, %r4446, %r4443, %p185;
	mov.b32 	%r4448, 0;
	mov.b64 	%fd8011, {%r4448, %r4447};
	bra.uni 	$L__BB1_1996;
$L__BB1_1995:
	add.rn.f64 	%fd8011, %fd2492, %fd2505;
$L__BB1_1996:
	setp.eq.f64 	%p2896, %fd2492, 0d3FF0000000000000;
	selp.f64 	%fd5801, 0d3FF0000000000000, %fd8011, %p2896;
	div.rn.f64 	%fd5802, %fd2504, %fd2505;
	fma.rn.f64 	%fd8012, %fd5802, %fd5801, %fd2503;
	setp.ne.s32 	%p2897, %r6545, %r453;
	mov.u32 	%r6546, %r453;
	@%p2897 bra 	$L__BB1_1982;
$L__BB1_1997:
	ld.param.u32 	%r6333, [_Z13distributor_PdPdS_S_iii_param_5];
	and.b32  	%r4449, %r6333, 1;
	setp.eq.b32 	%p2898, %r4449, 1;
	not.pred 	%p2899, %p2898;
	@%p2899 bra 	$L__BB1_2006;
	setp.neu.f64 	%p2900, %fd2492, 0d0000000000000000;
	setp.lt.s32 	%p2901, %r592, 0;
	mul.wide.u32 	%rd947, %r6546, 8;
	add.s64 	%rd948, %rd242, %rd947;
	ld.f64 	%fd2515, [%rd948];
	add.s32 	%r4450, %r6546, 1;
	cvt.rn.f64.u32 	%fd2516, %r4450;
	{
	.reg .b32 %temp; 
	mov.b64 	{%temp, %r598}, %fd2516;
	}
	shr.u32 	%r4451, %r598, 20;
	and.b32  	%r4452, %r4451, 2047;
	add.s32 	%r4453, %r4452, -1012;
	mov.b64 	%rd949, %fd2516;
	shl.b64 	%rd950, %rd949, %r4453;
	setp.eq.s64 	%p2902, %rd950, -9223372036854775808;
	{ // callseq 378, 0
	.param .b64 param0;
	st.param.f64 	[param0], %fd2493;
	.param .b64 param1;
	st.param.f64 	[param1], %fd2516;
	.param .b64 retval0;
	call.uni (retval0), 
	__internal_accurate_pow, 
	(
	param0, 
	param1
	);
	ld.param.f64 	%fd5803, [retval0];
	} // callseq 378
	and.pred  	%p186, %p2901, %p2902;
	neg.f64 	%fd5805, %fd5803;
	selp.f64 	%fd8015, %fd5805, %fd5803, %p186;
	@%p2900 bra 	$L__BB1_2000;
	setp.eq.s64 	%p2903, %rd950, -9223372036854775808;
	selp.b32 	%r4454, %r592, 0, %p2903;
	setp.lt.s32 	%p2904, %r598, 0;
	or.b32  	%r4455, %r4454, 2146435072;
	selp.b32 	%r4456, %r4455, %r4454, %p2904;
	mov.b32 	%r4457, 0;
	mov.b64 	%fd8015, {%r4457, %r4456};
$L__BB1_2000:
	add.f64 	%fd5806, %fd2492, %fd2516;
	{
	.reg .b32 %temp; 
	mov.b64 	{%temp, %r4458}, %fd5806;
	}
	and.b32  	%r4459, %r4458, 2146435072;
	setp.ne.s32 	%p2905, %r4459, 2146435072;
	@%p2905 bra 	$L__BB1_2005;
	setp.nan.f64 	%p2906, %fd2492, %fd2492;
	@%p2906 bra 	$L__BB1_2004;
	setp.neu.f64 	%p2907, %fd2493, 0d7FF0000000000000;
	@%p2907 bra 	$L__BB1_2005;
	setp.lt.s32 	%p2908, %r598, 0;
	selp.b32 	%r4460, 0, 2146435072, %p2908;
	and.b32  	%r4461, %r598, 2147483647;
	setp.ne.s32 	%p2909, %r4461, 1071644672;
	or.b32  	%r4462, %r4460, -2147483648;
	selp.b32 	%r4463, %r4462, %r4460, %p2909;
	selp.b32 	%r4464, %r4463, %r4460, %p186;
	mov.b32 	%r4465, 0;
	mov.b64 	%fd8015, {%r4465, %r4464};
	bra.uni 	$L__BB1_2005;
$L__BB1_2004:
	add.rn.f64 	%fd8015, %fd2492, %fd2516;
$L__BB1_2005:
	setp.eq.f64 	%p2910, %fd2492, 0d3FF0000000000000;
	selp.f64 	%fd5807, 0d3FF0000000000000, %fd8015, %p2910;
	div.rn.f64 	%fd5808, %fd2515, %fd2516;
	fma.rn.f64 	%fd8012, %fd5808, %fd5807, %fd8012;
$L__BB1_2006:
	add.f64 	%fd8017, %fd1891, %fd8012;
$L__BB1_2007:
	setp.lt.s32 	%p2949, %r3449, 0;
	selp.b32 	%r599, 0, 2146435072, %p2949;
	or.b32  	%r600, %r599, -2147483648;
	setp.eq.s32 	%p2950, %r489, 1062207488;
	sub.f64 	%fd2527, %fd2384, %fd8017;
	{
	.reg .b32 %temp; 
	mov.b64 	{%temp, %r602}, %fd2527;
	}
	abs.f64 	%fd2528, %fd2527;
	{ // callseq 382, 0
	.param .b64 param0;
	st.param.f64 	[param0], %fd2528;
	.param .b64 param1;
	st.param.f64 	[param1], 0d4000000000000000;
	.param .b64 retval0;
	call.uni (retval0), 
	__internal_accurate_pow, 
	(
	param0, 
	param1
	);
	ld.param.f64 	%fd5831, [retval0];
	} // callseq 382
	setp.lt.s32 	%p2951, %r602, 0;
	neg.f64 	%fd5833, %fd5831;
	selp.f64 	%fd5834, %fd5833, %fd5831, %p2950;
	selp.f64 	%fd5835, %fd5834, %fd5831, %p2951;
	setp.eq.f64 	%p2952, %fd2527, 0d0000000000000000;
	selp.b32 	%r4516, %r602, 0, %p2950;
	or.b32  	%r4517, %r4516, 2146435072;
	selp.b32 	%r4518, %r4517, %r4516, %p2949;
	mov.b32 	%r4519, 0;
	mov.b64 	%fd5836, {%r4519, %r4518};
	selp.f64 	%fd8018, %fd5836, %fd5835, %p2952;
	add.f64 	%fd5837, %fd2527, 0d4000000000000000;
	{
	.reg .b32 %temp; 
	mov.b64 	{%temp, %r4520}, %fd5837;
	}
	and.b32  	%r4521, %r4520, 2146435072;
	setp.ne.s32 	%p2953, %r4521, 2146435072;
	@%p2953 bra 	$L__BB1_2012;
	setp.num.f64 	%p2954, %fd2527, %fd2527;
	@%p2954 bra 	$L__BB1_2010;
	mov.f64 	%fd5838, 0d4000000000000000;
	add.rn.f64 	%fd8018, %fd2527, %fd5838;
	bra.uni 	$L__BB1_2012;
$L__BB1_2010:
	setp.neu.f64 	%p2955, %fd2528, 0d7FF0000000000000;
	@%p2955 bra 	$L__BB1_2012;
	setp.lt.s32 	%p2956, %r602, 0;
	selp.b32 	%r4522, %r600, %r599, %p138;
	selp.b32 	%r4523, %r4522, %r599, %p2956;
	mov.b32 	%r4524, 0;
	mov.b64 	%fd8018, {%r4524, %r4523};
$L__BB1_2012:
	setp.lt.s32 	%p2957, %r3449, 0;
	setp.eq.s32 	%p2958, %r489, 1062207488;
	setp.eq.f64 	%p2960, %fd2527, 0d3FF0000000000000;
	selp.f64 	%fd2533, 0d3FF0000000000000, %fd8018, %p2960;
	{
	.reg .b32 %temp; 
	mov.b64 	{%temp, %r603}, %fd2385;
	}
	abs.f64 	%fd2534, %fd2385;
	{ // callseq 383, 0
	.param .b64 param0;
	st.param.f64 	[param0], %fd2534;
	.param .b64 param1;
	st.param.f64 	[param1], 0d4000000000000000;
	.param .b64 retval0;
	call.uni (retval0), 
	__internal_accurate_pow, 
	(
	param0, 
	param1
	);
	ld.param.f64 	%fd5839, [retval0];
	} // callseq 383
	setp.lt.s32 	%p2961, %r603, 0;
	neg.f64 	%fd5841, %fd5839;
	selp.f64 	%fd5842, %fd5841, %fd5839, %p2958;
	selp.f64 	%fd5843, %fd5842, %fd5839, %p2961;
	setp.eq.f64 	%p2962, %fd2385, 0d0000000000000000;
	selp.b32 	%r4525, %r603, 0, %p2958;
	or.b32  	%r4526, %r4525, 2146435072;
	selp.b32 	%r4527, %r4526, %r4525, %p2957;
	mov.b32 	%r4528, 0;
	mov.b64 	%fd5844, {%r4528, %r4527};
	selp.f64 	%fd8043, %fd5844, %fd5843, %p2962;
	add.f64 	%fd5845, %fd2385, 0d4000000000000000;
	{
	.reg .b32 %temp; 
	mov.b64 	{%temp, %r4529}, %fd5845;
	}
	and.b32  	%r604, %r4529, 2146435072;
	setp.ne.s32 	%p2963, %r604, 2146435072;
	mov.f64 	%fd8019, %fd8043;
	@%p2963 bra 	$L__BB1_2017;
	setp.num.f64 	%p2964, %fd2385, %fd2385;
	@%p2964 bra 	$L__BB1_2015;
	mov.f64 	%fd5846, 0d4000000000000000;
	add.rn.f64 	%fd8019, %fd2385, %fd5846;
	bra.uni 	$L__BB1_2017;
$L__BB1_2015:
	setp.neu.f64 	%p2965, %fd2534, 0d7FF0000000000000;
	mov.f64 	%fd8019, %fd8043;
	@%p2965 bra 	$L__BB1_2017;
	setp.lt.s32 	%p2966, %r603, 0;
	selp.b32 	%r4530, %r600, %r599, %p138;
	selp.b32 	%r4531, %r4530, %r599, %p2966;
	mov.b32 	%r4532, 0;
	mov.b64 	%fd8019, {%r4532, %r4531};
$L__BB1_2017:
	setp.eq.f64 	%p2967, %fd2385, 0d3FF0000000000000;
	selp.f64 	%fd5847, 0d3FF0000000000000, %fd8019, %p2967;
	add.f64 	%fd2539, %fd2533, %fd5847;
	neg.f64 	%fd5848, %fd2539;
	fma.rn.f64 	%fd5849, %fd2539, 0dBFF71547652B82FE, 0d4338000000000000;
	{
	.reg .b32 %temp; 
	mov.b64 	{%r605, %temp}, %fd5849;
	}
	mov.f64 	%fd5850, 0dC338000000000000;
	add.rn.f64 	%fd5851, %fd5849, %fd5850;
	fma.rn.f64 	%fd5852, %fd5851, 0dBFE62E42FEFA39EF, %fd5848;
	fma.rn.f64 	%fd5853, %fd5851, 0dBC7ABC9E3B39803F, %fd5852;
	fma.rn.f64 	%fd5854, %fd5853, 0d3E5ADE1569CE2BDF, 0d3E928AF3FCA213EA;
	fma.rn.f64 	%fd5855, %fd5854, %fd5853, 0d3EC71DEE62401315;
	fma.rn.f64 	%fd5856, %fd5855, %fd5853, 0d3EFA01997C89EB71;
	fma.rn.f64 	%fd5857, %fd5856, %fd5853, 0d3F2A01A014761F65;
	fma.rn.f64 	%fd5858, %fd5857, %fd5853, 0d3F56C16C1852B7AF;
	fma.rn.f64 	%fd5859, %fd5858, %fd5853, 0d3F81111111122322;
	fma.rn.f64 	%fd5860, %fd5859, %fd5853, 0d3FA55555555502A1;
	fma.rn.f64 	%fd5861, %fd5860, %fd5853, 0d3FC5555555555511;
	fma.rn.f64 	%fd5862, %fd5861, %fd5853, 0d3FE000000000000B;
	fma.rn.f64 	%fd5863, %fd5862, %fd5853, 0d3FF0000000000000;
	fma.rn.f64 	%fd5864, %fd5863, %fd5853, 0d3FF0000000000000;
	{
	.reg .b32 %temp; 
	mov.b64 	{%r606, %temp}, %fd5864;
	}
	{
	.reg .b32 %temp; 
	mov.b64 	{%temp, %r607}, %fd5864;
	}
	shl.b32 	%r4533, %r605, 20;
	add.s32 	%r4534, %r4533, %r607;
	mov.b64 	%fd8020, {%r606, %r4534};
	{
	.reg .b32 %temp; 
	mov.b64 	{%temp, %r4535}, %fd5848;
	}
	mov.b32 	%f48, %r4535;
	abs.f32 	%f18, %f48;
	setp.lt.f32 	%p2968, %f18, 0f4086232B;
	@%p2968 bra 	$L__BB1_2020;
	setp.gt.f64 	%p2969, %fd2539, 0d0000000000000000;
	mov.f64 	%fd5865, 0d7FF0000000000000;
	sub.f64 	%fd5866, %fd5865, %fd2539;
	selp.f64 	%fd8020, 0d0000000000000000, %fd5866, %p2969;
	setp.geu.f32 	%p2970, %f18, 0f40874800;
	@%p2970 bra 	$L__BB1_2020;
	shr.u32 	%r4536, %r605, 31;
	add.s32 	%r4537, %r605, %r4536;
	shr.s32 	%r4538, %r4537, 1;
	shl.b32 	%r4539, %r4538, 20;
	add.s32 	%r4540, %r607, %r4539;
	mov.b64 	%fd5867, {%r606, %r4540};
	sub.s32 	%r4541, %r605, %r4538;
	shl.b32 	%r4542, %r4541, 20;
	add.s32 	%r4543, %r4542, 1072693248;
	mov.b32 	%r4544, 0;
	mov.b64 	%fd5868, {%r4544, %r4543};
	mul.f64 	%fd8020, %fd5868, %fd5867;
$L__BB1_2020:
	ld.param.u32 	%r6336, [_Z13distributor_PdPdS_S_iii_param_5];
	add.s32 	%r608, %r6336, -1;
	setp.geu.f64 	%p2971, %fd2386, %fd1893;
	mul.f64 	%fd5869, %fd2457, 0dC043BD3CC9BE45DC;
	mul.f64 	%fd2545, %fd5869, %fd8020;
	@%p2971 bra 	$L__BB1_2049;
	ld.param.u32 	%r6340, [_Z13distributor_PdPdS_S_iii_param_5];
	setp.lt.s32 	%p3010, %r6340, 1;
	sub.f64 	%fd2546, %fd1893, %fd2386;
	mov.f64 	%fd8026, 0d0000000000000000;
	@%p3010 bra 	$L__BB1_2048;
	setp.eq.s32 	%p3011, %r608, 0;
	{
	.reg .b32 %temp; 
	mov.b64 	{%temp, %r609}, %fd2546;
	}
	abs.f64 	%fd2547, %fd2546;
	mov.f64 	%fd8026, 0d0000000000000000;
	mov.b32 	%r6548, 0;
	@%p3011 bra 	$L__BB1_2039;
	mov.f64 	%fd8026, 0d0000000000000000;
	mov.b32 	%r6547, 0;
$L__BB1_2024:
	fma.rn.f64 	%fd5899, %fd7837, 0d3FD8000000000000, %fd1889;
	sub.f64 	%fd2549, %fd1893, %fd5899;
	setp.neu.f64 	%p3012, %fd2549, 0d0000000000000000;
	setp.lt.s32 	%p3013, %r609, 0;
	mul.wide.u32 	%rd975, %r6547, 8;
	add.s64 	%rd976, %rd242, %rd975;
	ld.f64 	%fd2550, [%rd976];
	add.s32 	%r4597, %r6547, 1;
	cvt.rn.f64.u32 	%fd2551, %r4597;
	{
	.reg .b32 %temp; 
	mov.b64 	{%temp, %r611}, %fd2551;
	}
	shr.u32 	%r4598, %r611, 20;
	and.b32  	%r4599, %r4598, 2047;
	add.s32 	%r4600, %r4599, -1012;
	mov.b64 	%rd977, %fd2551;
	shl.b64 	%rd978, %rd977, %r4600;
	setp.eq.s64 	%p3014, %rd978, -9223372036854775808;
	{ // callseq 387, 0
	.param .b64 param0;
	st.param.f64 	[param0], %fd2547;
	.param .b64 param1;
	st.param.f64 	[param1], %fd2551;
	.param .b64 retval0;
	call.uni (retval0), 
	__internal_accurate_pow, 
	(
	param0, 
	param1
	);
	ld.param.f64 	%fd5900, [retval0];
	} // callseq 387
	and.pred  	%p187, %p3013, %p3014;
	neg.f64 	%fd5902, %fd5900;
	selp.f64 	%fd8023, %fd5902, %fd5900, %p187;
	@%p3012 bra 	$L__BB1_2026;
	selp.b32 	%r4601, %r609, 0, %p3014;
	setp.lt.s32 	%p3016, %r611, 0;
	or.b32  	%r4602, %r4601, 2146435072;
	selp.b32 	%r4603, %r4602, %r4601, %p3016;
	mov.b32 	%r4604, 0;
	mov.b64 	%fd8023, {%r4604, %r4603};
$L__BB1_2026:
	add.f64 	%fd5903, %fd2549, %fd2551;
	{
	.reg .b32 %temp; 
	mov.b64 	{%temp, %r4605}, %fd5903;
	}
	and.b32  	%r4606, %r4605, 2146435072;
	setp.ne.s32 	%p3017, %r4606, 2146435072;
	@%p3017 bra 	$L__BB1_2031;
	setp.num.f64 	%p3018, %fd2549, %fd2549;
	@%p3018 bra 	$L__BB1_2029;
	add.rn.f64 	%fd8023, %fd2549, %fd2551;
	bra.uni 	$L__BB1_2031;
$L__BB1_2029:
	setp.neu.f64 	%p3019, %fd2547, 0d7FF0000000000000;
	@%p3019 bra 	$L__BB1_2031;
	setp.lt.s32 	%p3020, %r611, 0;
	selp.b32 	%r4607, 0, 2146435072, %p3020;
	and.b32  	%r4608, %r611, 2147483647;
	setp.ne.s32 	%p3021, %r4608, 1071644672;
	or.b32  	%r4609, %r4607, -2147483648;
	selp.b32 	%r4610, %r4609, %r4607, %p3021;
	selp.b32 	%r4611, %r4610, %r4607, %p187;
	mov.b32 	%r4612, 0;
	mov.b64 	%fd8023, {%r4612, %r4611};
$L__BB1_2031:
	setp.eq.f64 	%p3022, %fd2549, 0d3FF0000000000000;
	selp.f64 	%fd5904, 0d3FF0000000000000, %fd8023, %p3022;
	div.rn.f64 	%fd5905, %fd2550, %fd2551;
	fma.rn.f64 	%fd2558, %fd5905, %fd5904, %fd8026;
	ld.f64 	%fd2559, [%rd976+8];
	add.s32 	%r6547, %r6547, 2;
	cvt.rn.f64.u32 	%fd2560, %r6547;
	{
	.reg .b32 %temp; 
	mov.b64 	{%temp, %r613}, %fd2560;
	}
	shr.u32 	%r4613, %r613, 20;
	and.b32  	%r4614, %r4613, 2047;
	add.s32 	%r4615, %r4614, -1012;
	mov.b64 	%rd981, %fd2560;
	shl.b64 	%rd982, %rd981, %r4615;
	setp.eq.s64 	%p3025, %rd982, -9223372036854775808;
	{ // callseq 388, 0
	.param .b64 param0;
	st.param.f64 	[param0], %fd2547;
	.param .b64 param1;
	st.param.f64 	[param1], %fd2560;
	.param .b64 retval0;
	call.uni (retval0), 
	__internal_accurate_pow, 
	(
	param0, 
	param1
	);
	ld.param.f64 	%fd5906, [retval0];
	} // callseq 388
	and.pred  	%p188, %p3013, %p3025;
	neg.f64 	%fd5908, %fd5906;
	selp.f64 	%fd8025, %fd5908, %fd5906, %p188;
	@%p3012 bra 	$L__BB1_2033;
	selp.b32 	%r4616, %r609, 0, %p3025;
	setp.lt.s32 	%p3027, %r613, 0;
	or.b32  	%r4617, %r4616, 2146435072;
	selp.b32 	%r4618, %r4617, %r4616, %p3027;
	mov.b32 	%r4619, 0;
	mov.b64 	%fd8025, {%r4619, %r4618};
$L__BB1_2033:
	add.f64 	%fd5909, %fd2549, %fd2560;
	{
	.reg .b32 %temp; 
	mov.b64 	{%temp, %r4620}, %fd5909;
	}
	and.b32  	%r4621, %r4620, 2146435072;
	setp.ne.s32 	%p3028, %r4621, 2146435072;
	@%p3028 bra 	$L__BB1_2038;
	setp.nan.f64 	%p3029, %fd2549, %fd2549;
	@%p3029 bra 	$L__BB1_2037;
	setp.neu.f64 	%p3030, %fd2547, 0d7FF0000000000000;
	@%p3030 bra 	$L__BB1_2038;
	setp.lt.s32 	%p3031, %r613, 0;
	selp.b32 	%r4622, 0, 2146435072, %p3031;
	and.b32  	%r4623, %r613, 2147483647;
	setp.ne.s32 	%p3032, %r4623, 1071644672;
	or.b32  	%r4624, %r4622, -2147483648;
	selp.b32 	%r4625, %r4624, %r4622, %p3032;
	selp.b32 	%r4626, %r4625, %r4622, %p188;
	mov.b32 	%r4627, 0;
	mov.b64 	%fd8025, {%r4627, %r4626};
	bra.uni 	$L__BB1_2038;
$L__BB1_2037:
	add.rn.f64 	%fd8025, %fd2549, %fd2560;
$L__BB1_2038:
	ld.param.u32 	%r6341, [_Z13distributor_PdPdS_S_iii_param_5];
	selp.f64 	%fd5910, 0d3FF0000000000000, %fd8025, %p3022;
	div.rn.f64 	%fd5911, %fd2559, %fd2560;
	fma.rn.f64 	%fd8026, %fd5911, %fd5910, %fd2558;
	and.b32  	%r6548, %r6341, 2147483646;
	setp.ne.s32 	%p3034, %r6547, %r6548;
	@%p3034 bra 	$L__BB1_2024;
$L__BB1_2039:
	ld.param.u32 	%r6342, [_Z13distributor_PdPdS_S_iii_param_5];
	and.b32  	%r4628, %r6342, 1;
	setp.eq.b32 	%p3035, %r4628, 1;
	not.pred 	%p3036, %p3035;
	@%p3036 bra 	$L__BB1_2048;
	fma.rn.f64 	%fd5913, %fd7837, 0d3FD8000000000000, %fd1889;
	sub.f64 	%fd2570, %fd1893, %fd5913;
	setp.neu.f64 	%p3037, %fd2570, 0d0000000000000000;
	setp.lt.s32 	%p3038, %r609, 0;
	mul.wide.u32 	%rd983, %r6548, 8;
	add.s64 	%rd984, %rd242, %rd983;
	ld.f64 	%fd2571, [%rd984];
	add.s32 	%r4629, %r6548, 1;
	cvt.rn.f64.u32 	%fd2572, %r4629;
	{
	.reg .b32 %temp; 
	mov.b64 	{%temp, %r616}, %fd2572;
	}
	shr.u32 	%r4630, %r616, 20;
	and.b32  	%r4631, %r4630, 2047;
	add.s32 	%r4632, %r4631, -1012;
	mov.b64 	%rd985, %fd2572;
	shl.b64 	%rd986, %rd985, %r4632;
	setp.eq.s64 	%p3039, %rd986, -9223372036854775808;
	{ // callseq 389, 0
	.param .b64 param0;
	st.param.f64 	[param0], %fd2547;
	.param .b64 param1;
	st.param.f64 	[param1], %fd2572;
	.param .b64 retval0;
	call.uni (retval0), 
	__internal_accurate_pow, 
	(
	param0, 
	param1
	);
	ld.param.f64 	%fd5914, [retval0];
	} // callseq 389
	and.pred  	%p189, %p3038, %p3039;
	neg.f64 	%fd5916, %fd5914;
	selp.f64 	%fd8029, %fd5916, %fd5914, %p189;
	@%p3037 bra 	$L__BB1_2042;
	selp.b32 	%r4633, %r609, 0, %p3039;
	setp.lt.s32 	%p3041, %r616, 0;
	or.b32  	%r4634, %r4633, 2146435072;
	selp.b32 	%r4635, %r4634, %r4633, %p3041;
	mov.b32 	%r4636, 0;
	mov.b64 	%fd8029, {%r4636, %r4635};
$L__BB1_2042:
	add.f64 	%fd5917, %fd2570, %fd2572;
	{
	.reg .b32 %temp; 
	mov.b64 	{%temp, %r4637}, %fd5917;
	}
	and.b32  	%r4638, %r4637, 2146435072;
	setp.ne.s32 	%p3042, %r4638, 2146435072;
	@%p3042 bra 	$L__BB1_2047;
	setp.nan.f64 	%p3043, %fd2570, %fd2570;
	@%p3043 bra 	$L__BB1_2046;
	setp.neu.f64 	%p3044, %fd2547, 0d7FF0000000000000;
	@%p3044 bra 	$L__BB1_2047;
	setp.lt.s32 	%p3045, %r616, 0;
	selp.b32 	%r4639, 0, 2146435072, %p3045;
	and.b32  	%r4640, %r616, 2147483647;
	setp.ne.s32 	%p3046, %r4640, 1071644672;
	or.b32  	%r4641, %r4639, -2147483648;
	selp.b32 	%r4642, %r4641, %r4639, %p3046;
	selp.b32 	%r4643, %r4642, %r4639, %p189;
	mov.b32 	%r4644, 0;
	mov.b64 	%fd8029, {%r4644, %r4643};
	bra.uni 	$L__BB1_2047;
$L__BB1_2046:
	add.rn.f64 	%fd8029, %fd2570, %fd2572;
$L__BB1_2047:
	setp.eq.f64 	%p3047, %fd2570, 0d3FF0000000000000;
	selp.f64 	%fd5918, 0d3FF0000000000000, %fd8029, %p3047;
	div.rn.f64 	%fd5919, %fd2571, %fd2572;
	fma.rn.f64 	%fd8026, %fd5919, %fd5918, %fd8026;
$L__BB1_2048:
	ld.param.f64 	%fd7279, [_Z13distributor_PdPdS_S_iii_param_0];
	mul.f64 	%fd5920, %fd7279, 0d3FE0000000000000;
	sub.f64 	%fd8041, %fd5920, %fd8026;
	bra.uni 	$L__BB1_2077;
$L__BB1_2049:
	ld.param.u32 	%r6337, [_Z13distributor_PdPdS_S_iii_param_5];
	setp.lt.s32 	%p2972, %r6337, 1;
	sub.f64 	%fd2582, %fd2386, %fd1893;
	mov.f64 	%fd8036, 0d0000000000000000;
	@%p2972 bra 	$L__BB1_2076;
	setp.eq.s32 	%p2973, %r608, 0;
	{
	.reg .b32 %temp; 
	mov.b64 	{%temp, %r617}, %fd2582;
	}
	abs.f64 	%fd2583, %fd2582;
	mov.f64 	%fd8036, 0d0000000000000000;
	mov.b32 	%r6550, 0;
	@%p2973 bra 	$L__BB1_2067;
	mov.f64 	%fd8036, 0d0000000000000000;
	mov.b32 	%r6549, 0;
$L__BB1_2052:
	fma.rn.f64 	%fd2585, %fd248, 0dBFE0000000000000, %fd2386;
	setp.neu.f64 	%p2974, %fd2585, 0d0000000000000000;
	setp.lt.s32 	%p2975, %r617, 0;
	mul.wide.u32 	%rd963, %r6549, 8;
	add.s64 	%rd964, %rd242, %rd963;
	ld.f64 	%fd2586, [%rd964];
	add.s32 	%r4547, %r6549, 1;
	cvt.rn.f64.u32 	%fd2587, %r4547;
	{
	.reg .b32 %temp; 
	mov.b64 	{%temp, %r619}, %fd2587;
	}
	shr.u32 	%r4548, %r619, 20;
	and.b32  	%r4549, %r4548, 2047;
	add.s32 	%r4550, %r4549, -1012;
	mov.b64 	%rd965, %fd2587;
	shl.b64 	%rd966, %rd965, %r4550;
	setp.eq.s64 	%p2976, %rd966, -9223372036854775808;
	{ // callseq 384, 0
	.param .b64 param0;
	st.param.f64 	[param0], %fd2583;
	.param .b64 param1;
	st.param.f64 	[param1], %fd2587;
	.param .b64 retval0;
	call.uni (retval0), 
	__internal_accurate_pow, 
	(
	param0, 
	param1
	);
	ld.param.f64 	%fd5875, [retval0];
	} // callseq 384
	and.pred  	%p190, %p2975, %p2976;
	neg.f64 	%fd5877, %fd5875;
	selp.f64 	%fd8033, %fd5877, %fd5875, %p190;
	@%p2974 bra 	$L__BB1_2054;
	selp.b32 	%r4551, %r617, 0, %p2976;
	setp.lt.s32 	%p2978, %r619, 0;
	or.b32  	%r4552, %r4551, 2146435072;
	selp.b32 	%r4553, %r4552, %r4551, %p2978;
	mov.b32 	%r4554, 0;
	mov.b64 	%fd8033, {%r4554, %r4553};
$L__BB1_2054:
	add.f64 	%fd5878, %fd2585, %fd2587;
	{
	.reg .b32 %temp; 
	mov.b64 	{%temp, %r4555}, %fd5878;
	}
	and.b32  	%r4556, %r4555, 2146435072;
	setp.ne.s32 	%p2979, %r4556, 2146435072;
	@%p2979 bra 	$L__BB1_2059;
	setp.num.f64 	%p2980, %fd2585, %fd2585;
	@%p2980 bra 	$L__BB1_2057;
	add.rn.f64 	%fd8033, %fd2585, %fd2587;
	bra.uni 	$L__BB1_2059;
$L__BB1_2057:
	setp.neu.f64 	%p2981, %fd2583, 0d7FF0000000000000;
	@%p2981 bra 	$L__BB1_2059;
	setp.lt.s32 	%p2982, %r619, 0;
	selp.b32 	%r4557, 0, 2146435072, %p2982;
	and.b32  	%r4558, %r619, 2147483647;
	setp.ne.s32 	%p2983, %r4558, 1071644672;
	or.b32  	%r4559, %r4557, -2147483648;
	selp.b32 	%r4560, %r4559, %r4557, %p2983;
	selp.b32 	%r4561, %r4560, %r4557, %p190;
	mov.b32 	%r4562, 0;
	mov.b64 	%fd8033, {%r4562, %r4561};
$L__BB1_2059:
	setp.eq.f64 	%p2984, %fd2585, 0d3FF0000000000000;
	selp.f64 	%fd5879, 0d3FF0000000000000, %fd8033, %p2984;
	div.rn.f64 	%fd5880, %fd2586, %fd2587;
	fma.rn.f64 	%fd2594, %fd5880, %fd5879, %fd8036;
	ld.f64 	%fd2595, [%rd964+8];
	add.s32 	%r6549, %r6549, 2;
	cvt.rn.f64.u32 	%fd2596, %r6549;
	{
	.reg .b32 %temp; 
	mov.b64 	{%temp, %r621}, %fd2596;
	}
	shr.u32 	%r4563, %r621, 20;
	and.b32  	%r4564, %r4563, 2047;
	add.s32 	%r4565, %r4564, -1012;
	mov.b64 	%rd969, %fd2596;
	shl.b64 	%rd970, %rd969, %r4565;
	setp.eq.s64 	%p2987, %rd970, -9223372036854775808;
	{ // callseq 385, 0
	.param .b64 param0;
	st.param.f64 	[param0], %fd2583;
	.param .b64 param1;
	st.param.f64 	[param1], %fd2596;
	.param .b64 retval0;
	call.uni (retval0), 
	__internal_accurate_pow, 
	(
	param0, 
	param1
	);
	ld.param.f64 	%fd5881, [retval0];
	} // callseq 385
	and.pred  	%p191, %p2975, %p2987;
	neg.f64 	%fd5883, %fd5881;
	selp.f64 	%fd8035, %fd5883, %fd5881, %p191;
	@%p2974 bra 	$L__BB1_2061;
	selp.b32 	%r4566, %r617, 0, %p2987;
	setp.lt.s32 	%p2989, %r621, 0;
	or.b32  	%r4567, %r4566, 2146435072;
	selp.b32 	%r4568, %r4567, %r4566, %p2989;
	mov.b32 	%r4569, 0;
	mov.b64 	%fd8035, {%r4569, %r4568};
$L__BB1_2061:
	add.f64 	%fd5884, %fd2585, %fd2596;
	{
	.reg .b32 %temp; 
	mov.b64 	{%temp, %r4570}, %fd5884;
	}
	and.b32  	%r4571, %r4570, 2146435072;
	setp.ne.s32 	%p2990, %r4571, 2146435072;
	@%p2990 bra 	$L__BB1_2066;
	setp.nan.f64 	%p2991, %fd2585, %fd2585;
	@%p2991 bra 	$L__BB1_2065;
	setp.neu.f64 	%p2992, %fd2583, 0d7FF0000000000000;
	@%p2992 bra 	$L__BB1_2066;
	setp.lt.s32 	%p2993, %r621, 0;
	selp.b32 	%r4572, 0, 2146435072, %p2993;
	and.b32  	%r4573, %r621, 2147483647;
	setp.ne.s32 	%p2994, %r4573, 1071644672;
	or.b32  	%r4574, %r4572, -2147483648;
	selp.b32 	%r4575, %r4574, %r4572, %p2994;
	selp.b32 	%r4576, %r4575, %r4572, %p191;
	mov.b32 	%r4577, 0;
	mov.b64 	%fd8035, {%r4577, %r4576};
	bra.uni 	$L__BB1_2066;
$L__BB1_2065:
	add.rn.f64 	%fd8035, %fd2585, %fd2596;
$L__BB1_2066:
	ld.param.u32 	%r6338, [_Z13distributor_PdPdS_S_iii_param_5];
	selp.f64 	%fd5885, 0d3FF0000000000000, %fd8035, %p2984;
	div.rn.f64 	%fd5886, %fd2595, %fd2596;
	fma.rn.f64 	%fd8036, %fd5886, %fd5885, %fd2594;
	and.b32  	%r6550, %r6338, 2147483646;
	setp.ne.s32 	%p2996, %r6549, %r6550;
	@%p2996 bra 	$L__BB1_2052;
$L__BB1_2067:
	ld.param.u32 	%r6339, [_Z13distributor_PdPdS_S_iii_param_5];
	and.b32  	%r4578, %r6339, 1;
	setp.eq.b32 	%p2997, %r4578, 1;
	not.pred 	%p2998, %p2997;
	@%p2998 bra 	$L__BB1_2076;
	fma.rn.f64 	%fd2606, %fd248, 0dBFE0000000000000, %fd2386;
	setp.neu.f64 	%p2999, %fd2606, 0d0000000000000000;
	setp.lt.s32 	%p3000, %r617, 0;
	mul.wide.u32 	%rd971, %r6550, 8;
	add.s64 	%rd972, %rd242, %rd971;
	ld.f64 	%fd2607, [%rd972];
	add.s32 	%r4579, %r6550, 1;
	cvt.rn.f64.u32 	%fd2608, %r4579;
	{
	.reg .b32 %temp; 
	mov.b64 	{%temp, %r624}, %fd2608;
	}
	shr.u32 	%r4580, %r624, 20;
	and.b32  	%r4581, %r4580, 2047;
	add.s32 	%r4582, %r4581, -1012;
	mov.b64 	%rd973, %fd2608;
	shl.b64 	%rd974, %rd973, %r4582;
	setp.eq.s64 	%p3001, %rd974, -9223372036854775808;
	{ // callseq 386, 0
	.param .b64 param0;
	st.param.f64 	[param0], %fd2583;
	.param .b64 param1;
	st.param.f64 	[param1], %fd2608;
	.param .b64 retval0;
	call.uni (retval0), 
	__internal_accurate_pow, 
	(
	param0, 
	param1
	);
	ld.param.f64 	%fd5888, [retval0];
	} // callseq 386
	and.pred  	%p192, %p3000, %p3001;
	neg.f64 	%fd5890, %fd5888;
	selp.f64 	%fd8039, %fd5890, %fd5888, %p192;
	@%p2999 bra 	$L__BB1_2070;
	selp.b32 	%r4583, %r617, 0, %p3001;
	setp.lt.s32 	%p3003, %r624, 0;
	or.b32  	%r4584, %r4583, 2146435072;
	selp.b32 	%r4585, %r4584, %r4583, %p3003;
	mov.b32 	%r4586, 0;
	mov.b64 	%fd8039, {%r4586, %r4585};
$L__BB1_2070:
	add.f64 	%fd5891, %fd2606, %fd2608;
	{
	.reg .b32 %temp; 
	mov.b64 	{%temp, %r4587}, %fd5891;
	}
	and.b32  	%r4588, %r4587, 2146435072;
	setp.ne.s32 	%p3004, %r4588, 2146435072;
	@%p3004 bra 	$L__BB1_2075;
	setp.nan.f64 	%p3005, %fd2606, %fd2606;
	@%p3005 bra 	$L__BB1_2074;
	setp.neu.f64 	%p3006, %fd2583, 0d7FF0000000000000;
	@%p3006 bra 	$L__BB1_2075;
	setp.lt.s32 	%p3007, %r624, 0;
	selp.b32 	%r4589, 0, 2146435072, %p3007;
	and.b32  	%r4590, %r624, 2147483647;
	setp.ne.s32 	%p3008, %r4590, 1071644672;
	or.b32  	%r4591, %r4589, -2147483648;
	selp.b32 	%r4592, %r4591, %r4589, %p3008;
	selp.b32 	%r4593, %r4592, %r4589, %p192;
	mov.b32 	%r4594, 0;
	mov.b64 	%fd8039, {%r4594, %r4593};
	bra.uni 	$L__BB1_2075;
$L__BB1_2074:
	add.rn.f64 	%fd8039, %fd2606, %fd2608;
$L__BB1_2075:
	setp.eq.f64 	%p3009, %fd2606, 0d3FF0000000000000;
	selp.f64 	%fd5892, 0d3FF0000000000000, %fd8039, %p3009;
	div.rn.f64 	%fd5893, %fd2607, %fd2608;
	fma.rn.f64 	%fd8036, %fd5893, %fd5892, %fd8036;
$L__BB1_2076:
	ld.param.f64 	%fd7278, [_Z13distributor_PdPdS_S_iii_param_0];
	fma.rn.f64 	%fd8041, %fd7278, 0d3FE0000000000000, %fd8036;
$L__BB1_2077:
	setp.lt.s32 	%p3048, %r3449, 0;
	selp.b32 	%r625, 0, 2146435072, %p3048;
	or.b32  	%r626, %r625, -2147483648;
	setp.eq.s32 	%p3049, %r489, 1062207488;
	sub.f64 	%fd2619, %fd2384, %fd8041;
	{
	.reg .b32 %temp; 
	mov.b64 	{%temp, %r627}, %fd2619;
	}
	abs.f64 	%fd2620, %fd2619;
	{ // callseq 390, 0
	.param .b64 param0;
	st.param.f64 	[param0], %fd2620;
	.param .b64 param1;
	st.param.f64 	[param1], 0d4000000000000000;
	.param .b64 retval0;
	call.uni (retval0), 
	__internal_accurate_pow, 
	(
	param0, 
	param1
	);
	ld.param.f64 	%fd5921, [retval0];
	} // callseq 390
	setp.lt.s32 	%p3050, %r627, 0;
	neg.f64 	%fd5923, %fd5921;
	selp.f64 	%fd5924, %fd5923, %fd5921, %p3049;
	selp.f64 	%fd5925, %fd5924, %fd5921, %p3050;
	setp.eq.f64 	%p3051, %fd2619, 0d0000000000000000;
	selp.b32 	%r4646, %r627, 0, %p3049;
	or.b32  	%r4647, %r4646, 2146435072;
	selp.b32 	%r4648, %r4647, %r4646, %p3048;
	mov.b32 	%r4649, 0;
	mov.b64 	%fd5926, {%r4649, %r4648};
	selp.f64 	%fd8042, %fd5926, %fd5925, %p3051;
	add.f64 	%fd5927, %fd2619, 0d4000000000000000;
	{
	.reg .b32 %temp; 
	mov.b64 	{%temp, %r4650}, %fd5927;
	}
	and.b32  	%r4651, %r4650, 2146435072;
	setp.ne.s32 	%p3052, %r4651, 2146435072;
	@%p3052 bra 	$L__BB1_2082;
	setp.num.f64 	%p3053, %fd2619, %fd2619;
	@%p3053 bra 	$L__BB1_2080;
	mov.f64 	%fd5928, 0d4000000000000000;
	add.rn.f64 	%fd8042, %fd2619, %fd5928;
	bra.uni 	$L__BB1_2082;
$L__BB1_2080:
	setp.neu.f64 	%p3054, %fd2620, 0d7FF0000000000000;
	@%p3054 bra 	$L__BB1_2082;
	setp.lt.s32 	%p3055, %r627, 0;
	selp.b32 	%r4652, %r626, %r625, %p138;
	selp.b32 	%r4653, %r4652, %r625, %p3055;
	mov.b32 	%r4654, 0;
	mov.b64 	%fd8042, {%r4654, %r4653};
$L__BB1_2082:
	setp.ne.s32 	%p3056, %r604, 2146435072;
	setp.eq.f64 	%p3057, %fd2619, 0d3FF0000000000000;
	selp.f64 	%fd2625, 0d3FF0000000000000, %fd8042, %p3057;
	@%p3056 bra 	$L__BB1_2087;
	setp.num.f64 	%p3058, %fd2385, %fd2385;
	@%p3058 bra 	$L__BB1_2085;
	mov.f64 	%fd5929, 0d4000000000000000;
	add.rn.f64 	%fd8043, %fd2385, %fd5929;
	bra.uni 	$L__BB1_2087;
$L__BB1_2085:
	setp.neu.f64 	%p3059, %fd2534, 0d7FF0000000000000;
	@%p3059 bra 	$L__BB1_2087;
	setp.lt.s32 	%p3060, %r603, 0;
	selp.b32 	%r4655, %r626, %r625, %p138;
	selp.b32 	%r4656, %r4655, %r625, %p3060;
	mov.b32 	%r4657, 0;
	mov.b64 	%fd8043, {%r4657, %r4656};
$L__BB1_2087:
	setp.eq.f64 	%p3061, %fd2385, 0d3FF0000000000000;
	selp.f64 	%fd5930, 0d3FF0000000000000, %fd8043, %p3061;
	add.f64 	%fd2629, %fd2625, %fd5930;
	neg.f64 	%fd5931, %fd2629;
	fma.rn.f64 	%fd5932, %fd2629, 0dBFF71547652B82FE, 0d4338000000000000;
	{
	.reg .b32 %temp; 
	mov.b64 	{%r628, %temp}, %fd5932;
	}
	mov.f64 	%fd5933, 0dC338000000000000;
	add.rn.f64 	%fd5934, %fd5932, %fd5933;
	fma.rn.f64 	%fd5935, %fd5934, 0dBFE62E42FEFA39EF, %fd5931;
	fma.rn.f64 	%fd5936, %fd5934, 0dBC7ABC9E3B39803F, %fd5935;
	fma.rn.f64 	%fd5937, %fd5936, 0d3E5ADE1569CE2BDF, 0d3E928AF3FCA213EA;
	fma.rn.f64 	%fd5938, %fd5937, %fd5936, 0d3EC71DEE62401315;
	fma.rn.f64 	%fd5939, %fd5938, %fd5936, 0d3EFA01997C89EB71;
	fma.rn.f64 	%fd5940, %fd5939, %fd5936, 0d3F2A01A014761F65;
	fma.rn.f64 	%fd5941, %fd5940, %fd5936, 0d3F56C16C1852B7AF;
	fma.rn.f64 	%fd5942, %fd5941, %fd5936, 0d3F81111111122322;
	fma.rn.f64 	%fd5943, %fd5942, %fd5936, 0d3FA55555555502A1;
	fma.rn.f64 	%fd5944, %fd5943, %fd5936, 0d3FC5555555555511;
	fma.rn.f64 	%fd5945, %fd5944, %fd5936, 0d3FE000000000000B;
	fma.rn.f64 	%fd5946, %fd5945, %fd5936, 0d3FF0000000000000;
	fma.rn.f64 	%fd5947, %fd5946, %fd5936, 0d3FF0000000000000;
	{
	.reg .b32 %temp; 
	mov.b64 	{%r629, %temp}, %fd5947;
	}
	{
	.reg .b32 %temp; 
	mov.b64 	{%temp, %r630}, %fd5947;
	}
	shl.b32 	%r4658, %r628, 20;
	add.s32 	%r4659, %r4658, %r630;
	mov.b64 	%fd8044, {%r629, %r4659};
	{
	.reg .b32 %temp; 
	mov.b64 	{%temp, %r4660}, %fd5931;
	}
	mov.b32 	%f49, %r4660;
	abs.f32 	%f19, %f49;
	setp.lt.f32 	%p3062, %f19, 0f4086232B;
	@%p3062 bra 	$L__BB1_2090;
	setp.gt.f64 	%p3063, %fd2629, 0d0000000000000000;
	mov.f64 	%fd5948, 0d7FF0000000000000;
	sub.f64 	%fd5949, %fd5948, %fd2629;
	selp.f64 	%fd8044, 0d0000000000000000, %fd5949, %p3063;
	setp.geu.f32 	%p3064, %f19, 0f40874800;
	@%p3064 bra 	$L__BB1_2090;
	shr.u32 	%r4661, %r628, 31;
	add.s32 	%r4662, %r628, %r4661;
	shr.s32 	%r4663, %r4662, 1;
	shl.b32 	%r4664, %r4663, 20;
	add.s32 	%r4665, %r630, %r4664;
	mov.b64 	%fd5950, {%r629, %r4665};
	sub.s32 	%r4666, %r628, %r4663;
	shl.b32 	%r4667, %r4666, 20;
	add.s32 	%r4668, %r4667, 1072693248;
	mov.b32 	%r4669, 0;
	mov.b64 	%fd5951, {%r4669, %r4668};
	mul.f64 	%fd8044, %fd5951, %fd5950;
$L__BB1_2090:
	ld.param.u32 	%r6343, [_Z13distributor_PdPdS_S_iii_param_5];
	add.s32 	%r631, %r6343, -1;
	mul.f64 	%fd5952, %fd2385, 0dC043BD3CC9BE45DC;
	mul.f64 	%fd5953, %fd5952, %fd8044;
	fma.rn.f64 	%fd5954, %fd2135, 0d3FB8000000000000, %fd8254;
	fma.rn.f64 	%fd5955, %fd2382, 0d3FD2000000000000, %fd5954;
	mul.f64 	%fd2634, %fd7837, %fd5955;
	mul.f64 	%fd2635, %fd7837, %fd2545;
	fma.rn.f64 	%fd5956, %fd2136, 0d3FB8000000000000, %fd8252;
	fma.rn.f64 	%fd5957, %fd2383, 0d3FD2000000000000, %fd5956;
	mul.f64 	%fd2636, %fd7837, %fd5957;
	mul.f64 	%fd2637, %fd7837, %fd5953;
	fma.rn.f64 	%fd5959, %fd5524, 0d3FEC23E39189614C, %fd8255;
	mul.f64 	%fd5962, %fd5736, 0d400A37B2A108BD3C;
	sub.f64 	%fd5963, %fd5959, %fd5962;
	fma.rn.f64 	%fd2638, %fd2634, 0d400A912FE408DB10, %fd5963;
	mul.f64 	%fd5964, %fd7837, %fd8252;
	fma.rn.f64 	%fd5965, %fd5964, 0d3FEC23E39189614C, %fd8253;
	fma.rn.f64 	%fd5966, %fd2136, 0d3FD0000000000000, %fd8252;
	mul.f64 	%fd5967, %fd7837, %fd5966;
	mul.f64 	%fd5968, %fd5967, 0d400A37B2A108BD3C;
	sub.f64 	%fd5969, %fd5965, %fd5968;
	fma.rn.f64 	%fd2639, %fd2636, 0d400A912FE408DB10, %fd5969;
	fma.rn.f64 	%fd2640, %fd7837, 0d3FED89D89D89D89E, %fd1889;
	mul.f64 	%fd2641, %fd248, 0d3FE0000000000000;
	setp.geu.f64 	%p3065, %fd2640, %fd2641;
	@%p3065 bra 	$L__BB1_2119;
	ld.param.u32 	%r6347, [_Z13distributor_PdPdS_S_iii_param_5];
	setp.lt.s32 	%p3104, %r6347, 1;
	sub.f64 	%fd2642, %fd2641, %fd2640;
	mov.f64 	%fd8050, 0d0000000000000000;
	@%p3104 bra 	$L__BB1_2118;
	setp.eq.s32 	%p3105, %r631, 0;
	{
	.reg .b32 %temp; 
	mov.b64 	{%temp, %r632}, %fd2642;
	}
	abs.f64 	%fd2643, %fd2642;
	mov.f64 	%fd8050, 0d0000000000000000;
	mov.b32 	%r6552, 0;
	@%p3105 bra 	$L__BB1_2109;
	mov.f64 	%fd8050, 0d0000000000000000;
	mov.b32 	%r6551, 0;
$L__BB1_2094:
	sub.f64 	%fd2645, %fd2641, %fd2640;
	setp.neu.f64 	%p3106, %fd2645, 0d0000000000000000;
	setp.lt.s32 	%p3107, %r632, 0;
	mul.wide.u32 	%rd999, %r6551, 8;
	add.s64 	%rd1000, %rd242, %rd999;
	ld.f64 	%fd2646, [%rd1000];
	add.s32 	%r4722, %r6551, 1;
	cvt.rn.f64.u32 	%fd2647, %r4722;
	{
	.reg .b32 %temp; 
	mov.b64 	{%temp, %r634}, %fd2647;
	}
	shr.u32 	%r4723, %r634, 20;
	and.b32  	%r4724, %r4723, 2047;
	add.s32 	%r4725, %r4724, -1012;
	mov.b64 	%rd1001, %fd2647;
	shl.b64 	%rd1002, %rd1001, %r4725;
	setp.eq.s64 	%p3108, %rd1002, -9223372036854775808;
	{ // callseq 394, 0
	.param .b64 param0;
	st.param.f64 	[param0], %fd2643;
	.param .b64 param1;
	st.param.f64 	[param1], %fd2647;
	.param .b64 retval0;
	call.uni (retval0), 
	__internal_accurate_pow, 
	(
	param0, 
	param1
	);
	ld.param.f64 	%fd6000, [retval0];
	} // callseq 394
	and.pred  	%p193, %p3107, %p3108;
	neg.f64 	%fd6002, %fd6000;
	selp.f64 	%fd8047, %fd6002, %fd6000, %p193;
	@%p3106 bra 	$L__BB1_2096;
	selp.b32 	%r4726, %r632, 0, %p3108;
	setp.lt.s32 	%p3110, %r634, 0;
	or.b32  	%r4727, %r4726, 2146435072;
	selp.b32 	%r4728, %r4727, %r4726, %p3110;
	mov.b32 	%r4729, 0;
	mov.b64 	%fd8047, {%r4729, %r4728};
$L__BB1_2096:
	add.f64 	%fd6003, %fd2645, %fd2647;
	{
	.reg .b32 %temp; 
	mov.b64 	{%temp, %r4730}, %fd6003;
	}
	and.b32  	%r4731, %r4730, 2146435072;
	setp.ne.s32 	%p3111, %r4731, 2146435072;
	@%p3111 bra 	$L__BB1_2101;
	setp.num.f64 	%p3112, %fd2645, %fd2645;
	@%p3112 bra 	$L__BB1_2099;
	add.rn.f64 	%fd8047, %fd2645, %fd2647;
	bra.uni 	$L__BB1_2101;
$L__BB1_2099:
	setp.neu.f64 	%p3113, %fd2643, 0d7FF0000000000000;
	@%p3113 bra 	$L__BB1_2101;
	setp.lt.s32 	%p3114, %r634, 0;
	selp.b32 	%r4732, 0, 2146435072, %p3114;
	and.b32  	%r4733, %r634, 2147483647;
	setp.ne.s32 	%p3115, %r4733, 1071644672;
	or.b32  	%r4734, %r4732, -2147483648;
	selp.b32 	%r4735, %r4734, %r4732, %p3115;
	selp.b32 	%r4736, %r4735, %r4732, %p193;
	mov.b32 	%r4737, 0;
	mov.b64 	%fd8047, {%r4737, %r4736};
$L__BB1_2101:
	setp.eq.f64 	%p3116, %fd2645, 0d3FF0000000000000;
	selp.f64 	%fd6004, 0d3FF0000000000000, %fd8047, %p3116;
	div.rn.f64 	%fd6005, %fd2646, %fd2647;
	fma.rn.f64 	%fd2654, %fd6005, %fd6004, %fd8050;
	ld.f64 	%fd2655, [%rd1000+8];
	add.s32 	%r6551, %r6551, 2;
	cvt.rn.f64.u32 	%fd2656, %r6551;
	{
	.reg .b32 %temp; 
	mov.b64 	{%temp, %r636}, %fd2656;
	}
	shr.u32 	%r4738, %r636, 20;
	and.b32  	%r4739, %r4738, 2047;
	add.s32 	%r4740, %r4739, -1012;
	mov.b64 	%rd1005, %fd2656;
	shl.b64 	%rd1006, %rd1005, %r4740;
	setp.eq.s64 	%p3119, %rd1006, -9223372036854775808;
	{ // callseq 395, 0
	.param .b64 param0;
	st.param.f64 	[param0], %fd2643;
	.param .b64 param1;
	st.param.f64 	[param1], %fd2656;
	.param .b64 retval0;
	call.uni (retval0), 
	__internal_accurate_pow, 
	(
	param0, 
	param1
	);
	ld.param.f64 	%fd6006, [retval0];
	} // callseq 395
	and.pred  	%p194, %p3107, %p3119;
	neg.f64 	%fd6008, %fd6006;
	selp.f64 	%fd8049, %fd6008, %fd6006, %p194;
	@%p3106 bra 	$L__BB1_2103;
	selp.b32 	%r4741, %r632, 0, %p3119;
	setp.lt.s32 	%p3121, %r636, 0;
	or.b32  	%r4742, %r4741, 2146435072;
	selp.b32 	%r4743, %r4742, %r4741, %p3121;
	mov.b32 	%r4744, 0;
	mov.b64 	%fd8049, {%r4744, %r4743};
$L__BB1_2103:
	add.f64 	%fd6009, %fd2645, %fd2656;
	{
	.reg .b32 %temp; 
	mov.b64 	{%temp, %r4745}, %fd6009;
	}
	and.b32  	%r4746, %r4745, 2146435072;
	setp.ne.s32 	%p3122, %r4746, 2146435072;
	@%p3122 bra 	$L__BB1_2108;
	setp.nan.f64 	%p3123, %fd2645, %fd2645;
	@%p3123 bra 	$L__BB1_2107;
	setp.neu.f64 	%p3124, %fd2643, 0d7FF0000000000000;
	@%p3124 bra 	$L__BB1_2108;
	setp.lt.s32 	%p3125, %r636, 0;
	selp.b32 	%r4747, 0, 2146435072, %p3125;
	and.b32  	%r4748, %r636, 2147483647;
	setp.ne.s32 	%p3126, %r4748, 1071644672;
	or.b32  	%r4749, %r4747, -2147483648;
	selp.b32 	%r4750, %r4749, %r4747, %p3126;
	selp.b32 	%r4751, %r4750, %r4747, %p194;
	mov.b32 	%r4752, 0;
	mov.b64 	%fd8049, {%r4752, %r4751};
	bra.uni 	$L__BB1_2108;
$L__BB1_2107:
	add.rn.f64 	%fd8049, %fd2645, %fd2656;
$L__BB1_2108:
	ld.param.u32 	%r6348, [_Z13distributor_PdPdS_S_iii_param_5];
	selp.f64 	%fd6010, 0d3FF0000000000000, %fd8049, %p3116;
	div.rn.f64 	%fd6011, %fd2655, %fd2656;
	fma.rn.f64 	%fd8050, %fd6011, %fd6010, %fd2654;
	and.b32  	%r6552, %r6348, 2147483646;
	setp.ne.s32 	%p3128, %r6551, %r6552;
	@%p3128 bra 	$L__BB1_2094;
$L__BB1_2109:
	ld.param.u32 	%r6349, [_Z13distributor_PdPdS_S_iii_param_5];
	and.b32  	%r4753, %r6349, 1;
	setp.eq.b32 	%p3129, %r4753, 1;
	not.pred 	%p3130, %p3129;
	@%p3130 bra 	$L__BB1_2118;
	sub.f64 	%fd2666, %fd2641, %fd2640;
	setp.neu.f64 	%p3131, %fd2666, 0d0000000000000000;
	setp.lt.s32 	%p3132, %r632, 0;
	mul.wide.u32 	%rd1007, %r6552, 8;
	add.s64 	%rd1008, %rd242, %rd1007;
	ld.f64 	%fd2667, [%rd1008];
	add.s32 	%r4754, %r6552, 1;
	cvt.rn.f64.u32 	%fd2668, %r4754;
	{
	.reg .b32 %temp; 
	mov.b64 	{%temp, %r639}, %fd2668;
	}
	shr.u32 	%r4755, %r639, 20;
	and.b32  	%r4756, %r4755, 2047;
	add.s32 	%r4757, %r4756, -1012;
	mov.b64 	%rd1009, %fd2668;
	shl.b64 	%rd1010, %rd1009, %r4757;
	setp.eq.s64 	%p3133, %rd1010, -9223372036854775808;
	{ // callseq 396, 0
	.param .b64 param0;
	st.param.f64 	[param0], %fd2643;
	.param .b64 param1;
	st.param.f64 	[param1], %fd2668;
	.param .b64 retval0;
	call.uni (retval0), 
	__internal_accurate_pow, 
	(
	param0, 
	param1
	);
	ld.param.f64 	%fd6014, [retval0];
	} // callseq 396
	and.pred  	%p195, %p3132, %p3133;
	neg.f64 	%fd6016, %fd6014;
	selp.f64 	%fd8053, %fd6016, %fd6014, %p195;
	@%p3131 bra 	$L__BB1_2112;
	selp.b32 	%r4758, %r632, 0, %p3133;
	setp.lt.s32 	%p3135, %r639, 0;
	or.b32  	%r4759, %r4758, 2146435072;
	selp.b32 	%r4760, %r4759, %r4758, %p3135;
	mov.b32 	%r4761, 0;
	mov.b64 	%fd8053, {%r4761, %r4760};
$L__BB1_2112:
	add.f64 	%fd6017, %fd2666, %fd2668;
	{
	.reg .b32 %temp; 
	mov.b64 	{%temp, %r4762}, %fd6017;
	}
	and.b32  	%r4763, %r4762, 2146435072;
	setp.ne.s32 	%p3136, %r4763, 2146435072;
	@%p3136 bra 	$L__BB1_2117;
	setp.nan.f64 	%p3137, %fd2666, %fd2666;
	@%p3137 bra 	$L__BB1_2116;
	setp.neu.f64 	%p3138, %fd2643, 0d7FF0000000000000;
	@%p3138 bra 	$L__BB1_2117;
	setp.lt.s32 	%p3139, %r639, 0;
	selp.b32 	%r4764, 0, 2146435072, %p3139;
	and.b32  	%r4765, %r639, 2147483647;
	setp.ne.s32 	%p3140, %r4765, 1071644672;
	or.b32  	%r4766, %r4764, -2147483648;
	selp.b32 	%r4767, %r4766, %r4764, %p3140;
	selp.b32 	%r4768, %r4767, %r4764, %p195;
	mov.b32 	%r4769, 0;
	mov.b64 	%fd8053, {%r4769, %r4768};
	bra.uni 	$L__BB1_2117;
$L__BB1_2116:
	add.rn.f64 	%fd8053, %fd2666, %fd2668;
$L__BB1_2117:
	setp.eq.f64 	%p3141, %fd2666, 0d3FF0000000000000;
	selp.f64 	%fd6018, 0d3FF0000000000000, %fd8053, %p3141;
	div.rn.f64 	%fd6019, %fd2667, %fd2668;
	fma.rn.f64 	%fd8050, %fd6019, %fd6018, %fd8050;
$L__BB1_2118:
	ld.param.f64 	%fd7281, [_Z13distributor_PdPdS_S_iii_param_0];
	mul.f64 	%fd6020, %fd7281, 0d3FE0000000000000;
	sub.f64 	%fd8065, %fd6020, %fd8050;
	bra.uni 	$L__BB1_2147;
$L__BB1_2119:
	ld.param.u32 	%r6344, [_Z13distributor_PdPdS_S_iii_param_5];
	setp.lt.s32 	%p3066, %r6344, 1;
	sub.f64 	%fd2678, %fd2640, %fd2641;
	mov.f64 	%fd8060, 0d0000000000000000;
	@%p3066 bra 	$L__BB1_2146;
	setp.eq.s32 	%p3067, %r631, 0;
	{
	.reg .b32 %temp; 
	mov.b64 	{%temp, %r640}, %fd2678;
	}
	abs.f64 	%fd2679, %fd2678;
	mov.f64 	%fd8060, 0d0000000000000000;
	mov.b32 	%r6554, 0;
	@%p3067 bra 	$L__BB1_2137;
	mov.f64 	%fd8060, 0d0000000000000000;
	mov.b32 	%r6553, 0;
$L__BB1_2122:
	fma.rn.f64 	%fd2681, %fd248, 0dBFE0000000000000, %fd2640;
	setp.neu.f64 	%p3068, %fd2681, 0d0000000000000000;
	setp.lt.s32 	%p3069, %r640, 0;
	mul.wide.u32 	%rd987, %r6553, 8;
	add.s64 	%rd988, %rd242, %rd987;
	ld.f64 	%fd2682, [%rd988];
	add.s32 	%r4672, %r6553, 1;
	cvt.rn.f64.u32 	%fd2683, %r4672;
	{
	.reg .b32 %temp; 
	mov.b64 	{%temp, %r642}, %fd2683;
	}
	shr.u32 	%r4673, %r642, 20;
	and.b32  	%r4674, %r4673, 2047;
	add.s32 	%r4675, %r4674, -1012;
	mov.b64 	%rd989, %fd2683;
	shl.b64 	%rd990, %rd989, %r4675;
	setp.eq.s64 	%p3070, %rd990, -9223372036854775808;
	{ // callseq 391, 0
	.param .b64 param0;
	st.param.f64 	[param0], %fd2679;
	.param .b64 param1;
	st.param.f64 	[param1], %fd2683;
	.param .b64 retval0;
	call.uni (retval0), 
	__internal_accurate_pow, 
	(
	param0, 
	param1
	);
	ld.param.f64 	%fd5975, [retval0];
	} // callseq 391
	and.pred  	%p196, %p3069, %p3070;
	neg.f64 	%fd5977, %fd5975;
	selp.f64 	%fd8057, %fd5977, %fd5975, %p196;
	@%p3068 bra 	$L__BB1_2124;
	selp.b32 	%r4676, %r640, 0, %p3070;
	setp.lt.s32 	%p3072, %r642, 0;
	or.b32  	%r4677, %r4676, 2146435072;
	selp.b32 	%r4678, %r4677, %r4676, %p3072;
	mov.b32 	%r4679, 0;
	mov.b64 	%fd8057, {%r4679, %r4678};
$L__BB1_2124:
	add.f64 	%fd5978, %fd2681, %fd2683;
	{
	.reg .b32 %temp; 
	mov.b64 	{%temp, %r4680}, %fd5978;
	}
	and.b32  	%r4681, %r4680, 2146435072;
	setp.ne.s32 	%p3073, %r4681, 2146435072;
	@%p3073 bra 	$L__BB1_2129;
	setp.num.f64 	%p3074, %fd2681, %fd2681;
	@%p3074 bra 	$L__BB1_2127;
	add.rn.f64 	%fd8057, %fd2681, %fd2683;
	bra.uni 	$L__BB1_2129;
$L__BB1_2127:
	setp.neu.f64 	%p3075, %fd2679, 0d7FF0000000000000;
	@%p3075 bra 	$L__BB1_2129;
	setp.lt.s32 	%p3076, %r642, 0;
	selp.b32 	%r4682, 0, 2146435072, %p3076;
	and.b32  	%r4683, %r642, 2147483647;
	setp.ne.s32 	%p3077, %r4683, 1071644672;
	or.b32  	%r4684, %r4682, -2147483648;
	selp.b32 	%r4685, %r4684, %r4682, %p3077;
	selp.b32 	%r4686, %r4685, %r4682, %p196;
	mov.b32 	%r4687, 0;
	mov.b64 	%fd8057, {%r4687, %r4686};
$L__BB1_2129:
	setp.eq.f64 	%p3078, %fd2681, 0d3FF0000000000000;
	selp.f64 	%fd5979, 0d3FF0000000000000, %fd8057, %p3078;
	div.rn.f64 	%fd5980, %fd2682, %fd2683;
	fma.rn.f64 	%fd2690, %fd5980, %fd5979, %fd8060;
	ld.f64 	%fd2691, [%rd988+8];
	add.s32 	%r6553, %r6553, 2;
	cvt.rn.f64.u32 	%fd2692, %r6553;
	{
	.reg .b32 %temp; 
	mov.b64 	{%temp, %r644}, %fd2692;
	}
	shr.u32 	%r4688, %r644, 20;
	and.b32  	%r4689, %r4688, 2047;
	add.s32 	%r4690, %r4689, -1012;
	mov.b64 	%rd993, %fd2692;
	shl.b64 	%rd994, %rd993, %r4690;
	setp.eq.s64 	%p3081, %rd994, -9223372036854775808;
	{ // callseq 392, 0
	.param .b64 param0;
	st.param.f64 	[param0], %fd2679;
	.param .b64 param1;
	st.param.f64 	[param1], %fd2692;
	.param .b64 retval0;
	call.uni (retval0), 
	__internal_accurate_pow, 
	(
	param0, 
	param1
	);
	ld.param.f64 	%fd5981, [retval0];
	} // callseq 392
	and.pred  	%p197, %p3069, %p3081;
	neg.f64 	%fd5983, %fd5981;
	selp.f64 	%fd8059, %fd5983, %fd5981, %p197;
	@%p3068 bra 	$L__BB1_2131;
	selp.b32 	%r4691, %r640, 0, %p3081;
	setp.lt.s32 	%p3083, %r644, 0;
	or.b32  	%r4692, %r4691, 2146435072;
	selp.b32 	%r4693, %r4692, %r4691, %p3083;
	mov.b32 	%r4694, 0;
	mov.b64 	%fd8059, {%r4694, %r4693};
$L__BB1_2131:
	add.f64 	%fd5984, %fd2681, %fd2692;
	{
	.reg .b32 %temp; 
	mov.b64 	{%temp, %r4695}, %fd5984;
	}
	and.b32  	%r4696, %r4695, 2146435072;
	setp.ne.s32 	%p3084, %r4696, 2146435072;
	@%p3084 bra 	$L__BB1_2136;
	setp.nan.f64 	%p3085, %fd2681, %fd2681;
	@%p3085 bra 	$L__BB1_2135;
	setp.neu.f64 	%p3086, %fd2679, 0d7FF0000000000000;
	@%p3086 bra 	$L__BB1_2136;
	setp.lt.s32 	%p3087, %r644, 0;
	selp.b32 	%r4697, 0, 2146435072, %p3087;
	and.b32  	%r4698, %r644, 2147483647;
	setp.ne.s32 	%p3088, %r4698, 1071644672;
	or.b32  	%r4699, %r4697, -2147483648;
	selp.b32 	%r4700, %r4699, %r4697, %p3088;
	selp.b32 	%r4701, %r4700, %r4697, %p197;
	mov.b32 	%r4702, 0;
	mov.b64 	%fd8059, {%r4702, %r4701};
	bra.uni 	$L__BB1_2136;
$L__BB1_2135:
	add.rn.f64 	%fd8059, %fd2681, %fd2692;
$L__BB1_2136:
	ld.param.u32 	%r6345, [_Z13distributor_PdPdS_S_iii_param_5];
	selp.f64 	%fd5985, 0d3FF0000000000000, %fd8059, %p3078;
	div.rn.f64 	%fd5986, %fd2691, %fd2692;
	fma.rn.f64 	%fd8060, %fd5986, %fd5985, %fd2690;
	and.b32  	%r6554, %r6345, 2147483646;
	setp.ne.s32 	%p3090, %r6553, %r6554;
	@%p3090 bra 	$L__BB1_2122;
$L__BB1_2137:
	ld.param.u32 	%r6346, [_Z13distributor_PdPdS_S_iii_param_5];
	and.b32  	%r4703, %r6346, 1;
	setp.eq.b32 	%p3091, %r4703, 1;
	not.pred 	%p3092, %p3091;
	@%p3092 bra 	$L__BB1_2146;
	fma.rn.f64 	%fd2702, %fd248, 0dBFE0000000000000, %fd2640;
	setp.neu.f64 	%p3093, %fd2702, 0d0000000000000000;
	setp.lt.s32 	%p3094, %r640, 0;
	mul.wide.u32 	%rd995, %r6554, 8;
	add.s64 	%rd996, %rd242, %rd995;
	ld.f64 	%fd2703, [%rd996];
	add.s32 	%r4704, %r6554, 1;
	cvt.rn.f64.u32 	%fd2704, %r4704;
	{
	.reg .b32 %temp; 
	mov.b64 	{%temp, %r647}, %fd2704;
	}
	shr.u32 	%r4705, %r647, 20;
	and.b32  	%r4706, %r4705, 2047;
	add.s32 	%r4707, %r4706, -1012;
	mov.b64 	%rd997, %fd2704;
	shl.b64 	%rd998, %rd997, %r4707;
	setp.eq.s64 	%p3095, %rd998, -9223372036854775808;
	{ // callseq 393, 0
	.param .b64 param0;
	st.param.f64 	[param0], %fd2679;
	.param .b64 param1;
	st.param.f64 	[param1], %fd2704;
	.param .b64 retval0;
	call.uni (retval0), 
	__internal_accurate_pow, 
	(
	param0, 
	param1
	);
	ld.param.f64 	%fd5988, [retval0];
	} // callseq 393
	and.pred  	%p198, %p3094, %p3095;
	neg.f64 	%fd5990, %fd5988;
	selp.f64 	%fd8063, %fd5990, %fd5988, %p198;
	@%p3093 bra 	$L__BB1_2140;
	selp.b32 	%r4708, %r640, 0, %p3095;
	setp.lt.s32 	%p3097, %r647, 0;
	or.b32  	%r4709, %r4708, 2146435072;
	selp.b32 	%r4710, %r4709, %r4708, %p3097;
	mov.b32 	%r4711, 0;
	mov.b64 	%fd8063, {%r4711, %r4710};
$L__BB1_2140:
	add.f64 	%fd5991, %fd2702, %fd2704;
	{
	.reg .b32 %temp; 
	mov.b64 	{%temp, %r4712}, %fd5991;
	}
	and.b32  	%r4713, %r4712, 2146435072;
	setp.ne.s32 	%p3098, %r4713, 2146435072;
	@%p3098 bra 	$L__BB1_2145;
	setp.nan.f64 	%p3099, %fd2702, %fd2702;
	@%p3099 bra 	$L__BB1_2144;
	setp.neu.f64 	%p3100, %fd2679, 0d7FF0000000000000;
	@%p3100 bra 	$L__BB1_2145;
	setp.lt.s32 	%p3101, %r647, 0;
	selp.b32 	%r4714, 0, 2146435072, %p3101;
	and.b32  	%r4715, %r647, 2147483647;
	setp.ne.s32 	%p3102, %r4715, 1071644672;
	or.b32  	%r4716, %r4714, -2147483648;
	selp.b32 	%r4717, %r4716, %r4714, %p3102;
	selp.b32 	%r4718, %r4717, %r4714, %p198;
	mov.b32 	%r4719, 0;
	mov.b64 	%fd8063, {%r4719, %r4718};
	bra.uni 	$L__BB1_2145;
$L__BB1_2144:
	add.rn.f64 	%fd8063, %fd2702, %fd2704;
$L__BB1_2145:
	setp.eq.f64 	%p3103, %fd2702, 0d3FF0000000000000;
	selp.f64 	%fd5992, 0d3FF0000000000000, %fd8063, %p3103;
	div.rn.f64 	%fd5993, %fd2703, %fd2704;
	fma.rn.f64 	%fd8060, %fd5993, %fd5992, %fd8060;
$L__BB1_2146:
	ld.param.f64 	%fd7280, [_Z13distributor_PdPdS_S_iii_param_0];
	fma.rn.f64 	%fd8065, %fd7280, 0d3FE0000000000000, %fd8060;
$L__BB1_2147:
	ld.param.u32 	%r6350, [_Z13distributor_PdPdS_S_iii_param_5];
	add.s32 	%r648, %r6350, -1;
	setp.geu.f64 	%p3142, %fd2640, %fd2641;
	sub.f64 	%fd2717, %fd2638, %fd8065;
	@%p3142 bra 	$L__BB1_2176;
	ld.param.u32 	%r6354, [_Z13distributor_PdPdS_S_iii_param_5];
	setp.lt.s32 	%p3181, %r6354, 1;
	sub.f64 	%fd2718, %fd2641, %fd2640;
	mov.f64 	%fd8071, 0d0000000000000000;
	@%p3181 bra 	$L__BB1_2175;
	setp.eq.s32 	%p3182, %r648, 0;
	{
	.reg .b32 %temp; 
	mov.b64 	{%temp, %r649}, %fd2718;
	}
	abs.f64 	%fd2719, %fd2718;
	mov.f64 	%fd8071, 0d0000000000000000;
	mov.b32 	%r6556, 0;
	@%p3182 bra 	$L__BB1_2166;
	mov.f64 	%fd8071, 0d0000000000000000;
	mov.b32 	%r6555, 0;
$L__BB1_2151:
	sub.f64 	%fd2721, %fd2641, %fd2640;
	setp.neu.f64 	%p3183, %fd2721, 0d0000000000000000;
	setp.lt.s32 	%p3184, %r649, 0;
	mul.wide.u32 	%rd1023, %r6555, 8;
	add.s64 	%rd1024, %rd242, %rd1023;
	ld.f64 	%fd2722, [%rd1024];
	add.s32 	%r4822, %r6555, 1;
	cvt.rn.f64.u32 	%fd2723, %r4822;
	{
	.reg .b32 %temp; 
	mov.b64 	{%temp, %r651}, %fd2723;
	}
	shr.u32 	%r4823, %r651, 20;
	and.b32  	%r4824, %r4823, 2047;
	add.s32 	%r4825, %r4824, -1012;
	mov.b64 	%rd1025, %fd2723;
	shl.b64 	%rd1026, %rd1025, %r4825;
	setp.eq.s64 	%p3185, %rd1026, -9223372036854775808;
	{ // callseq 400, 0
	.param .b64 param0;
	st.param.f64 	[param0], %fd2719;
	.param .b64 param1;
	st.param.f64 	[param1], %fd2723;
	.param .b64 retval0;
	call.uni (retval0), 
	__internal_accurate_pow, 
	(
	param0, 
	param1
	);
	ld.param.f64 	%fd6051, [retval0];
	} // callseq 400
	and.pred  	%p199, %p3184, %p3185;
	neg.f64 	%fd6053, %fd6051;
	selp.f64 	%fd8068, %fd6053, %fd6051, %p199;
	@%p3183 bra 	$L__BB1_2153;
	selp.b32 	%r4826, %r649, 0, %p3185;
	setp.lt.s32 	%p3187, %r651, 0;
	or.b32  	%r4827, %r4826, 2146435072;
	selp.b32 	%r4828, %r4827, %r4826, %p3187;
	mov.b32 	%r4829, 0;
	mov.b64 	%fd8068, {%r4829, %r4828};
$L__BB1_2153:
	add.f64 	%fd6054, %fd2721, %fd2723;
	{
	.reg .b32 %temp; 
	mov.b64 	{%temp, %r4830}, %fd6054;
	}
	and.b32  	%r4831, %r4830, 2146435072;
	setp.ne.s32 	%p3188, %r4831, 2146435072;
	@%p3188 bra 	$L__BB1_2158;
	setp.num.f64 	%p3189, %fd2721, %fd2721;
	@%p3189 bra 	$L__BB1_2156;
	add.rn.f64 	%fd8068, %fd2721, %fd2723;
	bra.uni 	$L__BB1_2158;
$L__BB1_2156:
	setp.neu.f64 	%p3190, %fd2719, 0d7FF0000000000000;
	@%p3190 bra 	$L__BB1_2158;
	setp.lt.s32 	%p3191, %r651, 0;
	selp.b32 	%r4832, 0, 2146435072, %p3191;
	and.b32  	%r4833, %r651, 2147483647;
	setp.ne.s32 	%p3192, %r4833, 1071644672;
	or.b32  	%r4834, %r4832, -2147483648;
	selp.b32 	%r4835, %r4834, %r4832, %p3192;
	selp.b32 	%r4836, %r4835, %r4832, %p199;
	mov.b32 	%r4837, 0;
	mov.b64 	%fd8068, {%r4837, %r4836};
$L__BB1_2158:
	setp.eq.f64 	%p3193, %fd2721, 0d3FF0000000000000;
	selp.f64 	%fd6055, 0d3FF0000000000000, %fd8068, %p3193;
	div.rn.f64 	%fd6056, %fd2722, %fd2723;
	fma.rn.f64 	%fd2730, %fd6056, %fd6055, %fd8071;
	ld.f64 	%fd2731, [%rd1024+8];
	add.s32 	%r6555, %r6555, 2;
	cvt.rn.f64.u32 	%fd2732, %r6555;
	{
	.reg .b32 %temp; 
	mov.b64 	{%temp, %r653}, %fd2732;
	}
	shr.u32 	%r4838, %r653, 20;
	and.b32  	%r4839, %r4838, 2047;
	add.s32 	%r4840, %r4839, -1012;
	mov.b64 	%rd1029, %fd2732;
	shl.b64 	%rd1030, %rd1029, %r4840;
	setp.eq.s64 	%p3196, %rd1030, -9223372036854775808;
	{ // callseq 401, 0
	.param .b64 param0;
	st.param.f64 	[param0], %fd2719;
	.param .b64 param1;
	st.param.f64 	[param1], %fd2732;
	.param .b64 retval0;
	call.uni (retval0), 
	__internal_accurate_pow, 
	(
	param0, 
	param1
	);
	ld.param.f64 	%fd6057, [retval0];
	} // callseq 401
	and.pred  	%p200, %p3184, %p3196;
	neg.f64 	%fd6059, %fd6057;
	selp.f64 	%fd8070, %fd6059, %fd6057, %p200;
	@%p3183 bra 	$L__BB1_2160;
	selp.b32 	%r4841, %r649, 0, %p3196;
	setp.lt.s32 	%p3198, %r653, 0;
	or.b32  	%r4842, %r4841, 2146435072;
	selp.b32 	%r4843, %r4842, %r4841, %p3198;
	mov.b32 	%r4844, 0;
	mov.b64 	%fd8070, {%r4844, %r4843};
$L__BB1_2160:
	add.f64 	%fd6060, %fd2721, %fd2732;
	{
	.reg .b32 %temp; 
	mov.b64 	{%temp, %r4845}, %fd6060;
	}
	and.b32  	%r4846, %r4845, 2146435072;
	setp.ne.s32 	%p3199, %r4846, 2146435072;
	@%p3199 bra 	$L__BB1_2165;
	setp.nan.f64 	%p3200, %fd2721, %fd2721;
	@%p3200 bra 	$L__BB1_2164;
	setp.neu.f64 	%p3201, %fd2719, 0d7FF0000000000000;
	@%p3201 bra 	$L__BB1_2165;
	setp.lt.s32 	%p3202, %r653, 0;
	selp.b32 	%r4847, 0, 2146435072, %p3202;
	and.b32  	%r4848, %r653, 2147483647;
	setp.ne.s32 	%p3203, %r4848, 1071644672;
	or.b32  	%r4849, %r4847, -2147483648;
	selp.b32 	%r4850, %r4849, %r4847, %p3203;
	selp.b32 	%r4851, %r4850, %r4847, %p200;
	mov.b32 	%r4852, 0;
	mov.b64 	%fd8070, {%r4852, %r4851};
	bra.uni 	$L__BB1_2165;
$L__BB1_2164:
	add.rn.f64 	%fd8070, %fd2721, %fd2732;
$L__BB1_2165:
	ld.param.u32 	%r6355, [_Z13distributor_PdPdS_S_iii_param_5];
	selp.f64 	%fd6061, 0d3FF0000000000000, %fd8070, %p3193;
	div.rn.f64 	%fd6062, %fd2731, %fd2732;
	fma.rn.f64 	%fd8071, %fd6062, %fd6061, %fd2730;
	and.b32  	%r6556, %r6355, 2147483646;
	setp.ne.s32 	%p3205, %r6555, %r6556;
	@%p3205 bra 	$L__BB1_2151;
$L__BB1_2166:
	ld.param.u32 	%r6356, [_Z13distributor_PdPdS_S_iii_param_5];
	and.b32  	%r4853, %r6356, 1;
	setp.eq.b32 	%p3206, %r4853, 1;
	not.pred 	%p3207, %p3206;
	@%p3207 bra 	$L__BB1_2175;
	fma.rn.f64 	%fd6064, %fd7837, 0d3FED89D89D89D89E, %fd1889;
	sub.f64 	%fd2742, %fd2641, %fd6064;
	setp.neu.f64 	%p3208, %fd2742, 0d0000000000000000;
	setp.lt.s32 	%p3209, %r649, 0;
	mul.wide.u32 	%rd1031, %r6556, 8;
	add.s64 	%rd1032, %rd242, %rd1031;
	ld.f64 	%fd2743, [%rd1032];
	add.s32 	%r4854, %r6556, 1;
	cvt.rn.f64.u32 	%fd2744, %r4854;
	{
	.reg .b32 %temp; 
	mov.b64 	{%temp, %r656}, %fd2744;
	}
	shr.u32 	%r4855, %r656, 20;
	and.b32  	%r4856, %r4855, 2047;
	add.s32 	%r4857, %r4856, -1012;
	mov.b64 	%rd1033, %fd2744;
	shl.b64 	%rd1034, %rd1033, %r4857;
	setp.eq.s64 	%p3210, %rd1034, -9223372036854775808;
	{ // callseq 402, 0
	.param .b64 param0;
	st.param.f64 	[param0], %fd2719;
	.param .b64 param1;
	st.param.f64 	[param1], %fd2744;
	.param .b64 retval0;
	call.uni (retval0), 
	__internal_accurate_pow, 
	(
	param0, 
	param1
	);
	ld.param.f64 	%fd6065, [retval0];
	} // callseq 402
	and.pred  	%p201, %p3209, %p3210;
	neg.f64 	%fd6067, %fd6065;
	selp.f64 	%fd8074, %fd6067, %fd6065, %p201;
	@%p3208 bra 	$L__BB1_2169;
	selp.b32 	%r4858, %r649, 0, %p3210;
	setp.lt.s32 	%p3212, %r656, 0;
	or.b32  	%r4859, %r4858, 2146435072;
	selp.b32 	%r4860, %r4859, %r4858, %p3212;
	mov.b32 	%r4861, 0;
	mov.b64 	%fd8074, {%r4861, %r4860};
$L__BB1_2169:
	add.f64 	%fd6068, %fd2742, %fd2744;
	{
	.reg .b32 %temp; 
	mov.b64 	{%temp, %r4862}, %fd6068;
	}
	and.b32  	%r4863, %r4862, 2146435072;
	setp.ne.s32 	%p3213, %r4863, 2146435072;
	@%p3213 bra 	$L__BB1_2174;
	setp.nan.f64 	%p3214, %fd2742, %fd2742;
	@%p3214 bra 	$L__BB1_2173;
	setp.neu.f64 	%p3215, %fd2719, 0d7FF0000000000000;
	@%p3215 bra 	$L__BB1_2174;
	setp.lt.s32 	%p3216, %r656, 0;
	selp.b32 	%r4864, 0, 2146435072, %p3216;
	and.b32  	%r4865, %r656, 2147483647;
	setp.ne.s32 	%p3217, %r4865, 1071644672;
	or.b32  	%r4866, %r4864, -2147483648;
	selp.b32 	%r4867, %r4866, %r4864, %p3217;
	selp.b32 	%r4868, %r4867, %r4864, %p201;
	mov.b32 	%r4869, 0;
	mov.b64 	%fd8074, {%r4869, %r4868};
	bra.uni 	$L__BB1_2174;
$L__BB1_2173:
	add.rn.f64 	%fd8074, %fd2742, %fd2744;
$L__BB1_2174:
	setp.eq.f64 	%p3218, %fd2742, 0d3FF0000000000000;
	selp.f64 	%fd6069, 0d3FF0000000000000, %fd8074, %p3218;
	div.rn.f64 	%fd6070, %fd2743, %fd2744;
	fma.rn.f64 	%fd8071, %fd6070, %fd6069, %fd8071;
$L__BB1_2175:
	ld.param.f64 	%fd7283, [_Z13distributor_PdPdS_S_iii_param_0];
	mul.f64 	%fd6071, %fd7283, 0d3FE0000000000000;
	sub.f64 	%fd8086, %fd6071, %fd8071;
	bra.uni 	$L__BB1_2204;
$L__BB1_2176:
	ld.param.u32 	%r6351, [_Z13distributor_PdPdS_S_iii_param_5];
	setp.lt.s32 	%p3143, %r6351, 1;
	sub.f64 	%fd2754, %fd2640, %fd2641;
	mov.f64 	%fd8081, 0d0000000000000000;
	@%p3143 bra 	$L__BB1_2203;
	setp.eq.s32 	%p3144, %r648, 0;
	{
	.reg .b32 %temp; 
	mov.b64 	{%temp, %r657}, %fd2754;
	}
	abs.f64 	%fd2755, %fd2754;
	mov.f64 	%fd8081, 0d0000000000000000;
	mov.b32 	%r6558, 0;
	@%p3144 bra 	$L__BB1_2194;
	mov.f64 	%fd8081, 0d0000000000000000;
	mov.b32 	%r6557, 0;
$L__BB1_2179:
	fma.rn.f64 	%fd2757, %fd248, 0dBFE0000000000000, %fd2640;
	setp.neu.f64 	%p3145, %fd2757, 0d0000000000000000;
	setp.lt.s32 	%p3146, %r657, 0;
	mul.wide.u32 	%rd1011, %r6557, 8;
	add.s64 	%rd1012, %rd242, %rd1011;
	ld.f64 	%fd2758, [%rd1012];
	add.s32 	%r4772, %r6557, 1;
	cvt.rn.f64.u32 	%fd2759, %r4772;
	{
	.reg .b32 %temp; 
	mov.b64 	{%temp, %r659}, %fd2759;
	}
	shr.u32 	%r4773, %r659, 20;
	and.b32  	%r4774, %r4773, 2047;
	add.s32 	%r4775, %r4774, -1012;
	mov.b64 	%rd1013, %fd2759;
	shl.b64 	%rd1014, %rd1013, %r4775;
	setp.eq.s64 	%p3147, %rd1014, -9223372036854775808;
	{ // callseq 397, 0
	.param .b64 param0;
	st.param.f64 	[param0], %fd2755;
	.param .b64 param1;
	st.param.f64 	[param1], %fd2759;
	.param .b64 retval0;
	call.uni (retval0), 
	__internal_accurate_pow, 
	(
	param0, 
	param1
	);
	ld.param.f64 	%fd6026, [retval0];
	} // callseq 397
	and.pred  	%p202, %p3146, %p3147;
	neg.f64 	%fd6028, %fd6026;
	selp.f64 	%fd8078, %fd6028, %fd6026, %p202;
	@%p3145 bra 	$L__BB1_2181;
	selp.b32 	%r4776, %r657, 0, %p3147;
	setp.lt.s32 	%p3149, %r659, 0;
	or.b32  	%r4777, %r4776, 2146435072;
	selp.b32 	%r4778, %r4777, %r4776, %p3149;
	mov.b32 	%r4779, 0;
	mov.b64 	%fd8078, {%r4779, %r4778};
$L__BB1_2181:
	add.f64 	%fd6029, %fd2757, %fd2759;
	{
	.reg .b32 %temp; 
	mov.b64 	{%temp, %r4780}, %fd6029;
	}
	and.b32  	%r4781, %r4780, 2146435072;
	setp.ne.s32 	%p3150, %r4781, 2146435072;
	@%p3150 bra 	$L__BB1_2186;
	setp.num.f64 	%p3151, %fd2757, %fd2757;
	@%p3151 bra 	$L__BB1_2184;
	add.rn.f64 	%fd8078, %fd2757, %fd2759;
	bra.uni 	$L__BB1_2186;
$L__BB1_2184:
	setp.neu.f64 	%p3152, %fd2755, 0d7FF0000000000000;
	@%p3152 bra 	$L__BB1_2186;
	setp.lt.s32 	%p3153, %r659, 0;
	selp.b32 	%r4782, 0, 2146435072, %p3153;
	and.b32  	%r4783, %r659, 2147483647;
	setp.ne.s32 	%p3154, %r4783, 1071644672;
	or.b32  	%r4784, %r4782, -2147483648;
	selp.b32 	%r4785, %r4784, %r4782, %p3154;
	selp.b32 	%r4786, %r4785, %r4782, %p202;
	mov.b32 	%r4787, 0;
	mov.b64 	%fd8078, {%r4787, %r4786};
$L__BB1_2186:
	setp.eq.f64 	%p3155, %fd2757, 0d3FF0000000000000;
	selp.f64 	%fd6030, 0d3FF0000000000000, %fd8078, %p3155;
	div.rn.f64 	%fd6031, %fd2758, %fd2759;
	fma.rn.f64 	%fd2766, %fd6031, %fd6030, %fd8081;
	ld.f64 	%fd2767, [%rd1012+8];
	add.s32 	%r6557, %r6557, 2;
	cvt.rn.f64.u32 	%fd2768, %r6557;
	{
	.reg .b32 %temp; 
	mov.b64 	{%temp, %r661}, %fd2768;
	}
	shr.u32 	%r4788, %r661, 20;
	and.b32  	%r4789, %r4788, 2047;
	add.s32 	%r4790, %r4789, -1012;
	mov.b64 	%rd1017, %fd2768;
	shl.b64 	%rd1018, %rd1017, %r4790;
	setp.eq.s64 	%p3158, %rd1018, -9223372036854775808;
	{ // callseq 398, 0
	.param .b64 param0;
	st.param.f64 	[param0], %fd2755;
	.param .b64 param1;
	st.param.f64 	[param1], %fd2768;
	.param .b64 retval0;
	call.uni (retval0), 
	__internal_accurate_pow, 
	(
	param0, 
	param1
	);
	ld.param.f64 	%fd6032, [retval0];
	} // callseq 398
	and.pred  	%p203, %p3146, %p3158;
	neg.f64 	%fd6034, %fd6032;
	selp.f64 	%fd8080, %fd6034, %fd6032, %p203;
	@%p3145 bra 	$L__BB1_2188;
	selp.b32 	%r4791, %r657, 0, %p3158;
	setp.lt.s32 	%p3160, %r661, 0;
	or.b32  	%r4792, %r4791, 2146435072;
	selp.b32 	%r4793, %r4792, %r4791, %p3160;
	mov.b32 	%r4794, 0;
	mov.b64 	%fd8080, {%r4794, %r4793};
$L__BB1_2188:
	add.f64 	%fd6035, %fd2757, %fd2768;
	{
	.reg .b32 %temp; 
	mov.b64 	{%temp, %r4795}, %fd6035;
	}
	and.b32  	%r4796, %r4795, 2146435072;
	setp.ne.s32 	%p3161, %r4796, 2146435072;
	@%p3161 bra 	$L__BB1_2193;
	setp.nan.f64 	%p3162, %fd2757, %fd2757;
	@%p3162 bra 	$L__BB1_2192;
	setp.neu.f64 	%p3163, %fd2755, 0d7FF0000000000000;
	@%p3163 bra 	$L__BB1_2193;
	setp.lt.s32 	%p3164, %r661, 0;
	selp.b32 	%r4797, 0, 2146435072, %p3164;
	and.b32  	%r4798, %r661, 2147483647;
	setp.ne.s32 	%p3165, %r4798, 1071644672;
	or.b32  	%r4799, %r4797, -2147483648;
	selp.b32 	%r4800, %r4799, %r4797, %p3165;
	selp.b32 	%r4801, %r4800, %r4797, %p203;
	mov.b32 	%r4802, 0;
	mov.b64 	%fd8080, {%r4802, %r4801};
	bra.uni 	$L__BB1_2193;
$L__BB1_2192:
	add.rn.f64 	%fd8080, %fd2757, %fd2768;
$L__BB1_2193:
	ld.param.u32 	%r6352, [_Z13distributor_PdPdS_S_iii_param_5];
	selp.f64 	%fd6036, 0d3FF0000000000000, %fd8080, %p3155;
	div.rn.f64 	%fd6037, %fd2767, %fd2768;
	fma.rn.f64 	%fd8081, %fd6037, %fd6036, %fd2766;
	and.b32  	%r6558, %r6352, 2147483646;
	setp.ne.s32 	%p3167, %r6557, %r6558;
	@%p3167 bra 	$L__BB1_2179;
$L__BB1_2194:
	ld.param.u32 	%r6353, [_Z13distributor_PdPdS_S_iii_param_5];
	and.b32  	%r4803, %r6353, 1;
	setp.eq.b32 	%p3168, %r4803, 1;
	not.pred 	%p3169, %p3168;
	@%p3169 bra 	$L__BB1_2203;
	fma.rn.f64 	%fd2778, %fd248, 0dBFE0000000000000, %fd2640;
	setp.neu.f64 	%p3170, %fd2778, 0d0000000000000000;
	setp.lt.s32 	%p3171, %r657, 0;
	mul.wide.u32 	%rd1019, %r6558, 8;
	add.s64 	%rd1020, %rd242, %rd1019;
	ld.f64 	%fd2779, [%rd1020];
	add.s32 	%r4804, %r6558, 1;
	cvt.rn.f64.u32 	%fd2780, %r4804;
	{
	.reg .b32 %temp; 
	mov.b64 	{%temp, %r664}, %fd2780;
	}
	shr.u32 	%r4805, %r664, 20;
	and.b32  	%r4806, %r4805, 2047;
	add.s32 	%r4807, %r4806, -1012;
	mov.b64 	%rd1021, %fd2780;
	shl.b64 	%rd1022, %rd1021, %r4807;
	setp.eq.s64 	%p3172, %rd1022, -9223372036854775808;
	{ // callseq 399, 0
	.param .b64 param0;
	st.param.f64 	[param0], %fd2755;
	.param .b64 param1;
	st.param.f64 	[param1], %fd2780;
	.param .b64 retval0;
	call.uni (retval0), 
	__internal_accurate_pow, 
	(
	param0, 
	param1
	);
	ld.param.f64 	%fd6039, [retval0];
	} // callseq 399
	and.pred  	%p204, %p3171, %p3172;
	neg.f64 	%fd6041, %fd6039;
	selp.f64 	%fd8084, %fd6041, %fd6039, %p204;
	@%p3170 bra 	$L__BB1_2197;
	selp.b32 	%r4808, %r657, 0, %p3172;
	setp.lt.s32 	%p3174, %r664, 0;
	or.b32  	%r4809, %r4808, 2146435072;
	selp.b32 	%r4810, %r4809, %r4808, %p3174;
	mov.b32 	%r4811, 0;
	mov.b64 	%fd8084, {%r4811, %r4810};
$L__BB1_2197:
	add.f64 	%fd6042, %fd2778, %fd2780;
	{
	.reg .b32 %temp; 
	mov.b64 	{%temp, %r4812}, %fd6042;
	}
	and.b32  	%r4813, %r4812, 2146435072;
	setp.ne.s32 	%p3175, %r4813, 2146435072;
	@%p3175 bra 	$L__BB1_2202;
	setp.nan.f64 	%p3176, %fd2778, %fd2778;
	@%p3176 bra 	$L__BB1_2201;
	setp.neu.f64 	%p3177, %fd2755, 0d7FF0000000000000;
	@%p3177 bra 	$L__BB1_2202;
	setp.lt.s32 	%p3178, %r664, 0;
	selp.b32 	%r4814, 0, 2146435072, %p3178;
	and.b32  	%r4815, %r664, 2147483647;
	setp.ne.s32 	%p3179, %r4815, 1071644672;
	or.b32  	%r4816, %r4814, -2147483648;
	selp.b32 	%r4817, %r4816, %r4814, %p3179;
	selp.b32 	%r4818, %r4817, %r4814, %p204;
	mov.b32 	%r4819, 0;
	mov.b64 	%fd8084, {%r4819, %r4818};
	bra.uni 	$L__BB1_2202;
$L__BB1_2201:
	add.rn.f64 	%fd8084, %fd2778, %fd2780;
$L__BB1_2202:
	setp.eq.f64 	%p3180, %fd2778, 0d3FF0000000000000;
	selp.f64 	%fd6043, 0d3FF0000000000000, %fd8084, %p3180;
	div.rn.f64 	%fd6044, %fd2779, %fd2780;
	fma.rn.f64 	%fd8081, %fd6044, %fd6043, %fd8081;
$L__BB1_2203:
	ld.param.f64 	%fd7282, [_Z13distributor_PdPdS_S_iii_param_0];
	fma.rn.f64 	%fd8086, %fd7282, 0d3FE0000000000000, %fd8081;
$L__BB1_2204:
	setp.lt.s32 	%p3219, %r3449, 0;
	setp.eq.s32 	%p3220, %r489, 1062207488;
	sub.f64 	%fd2791, %fd2638, %fd8086;
	{
	.reg .b32 %temp; 
	mov.b64 	{%temp, %r665}, %fd2791;
	}
	abs.f64 	%fd2792, %fd2791;
	{ // callseq 403, 0
	.param .b64 param0;
	st.param.f64 	[param0], %fd2792;
	.param .b64 param1;
	st.param.f64 	[param1], 0d4000000000000000;
	.param .b64 retval0;
	call.uni (retval0), 
	__internal_accurate_pow, 
	(
	param0, 
	param1
	);
	ld.param.f64 	%fd6072, [retval0];
	} // callseq 403
	setp.lt.s32 	%p3221, %r665, 0;
	neg.f64 	%fd6074, %fd6072;
	selp.f64 	%fd6075, %fd6074, %fd6072, %p3220;
	selp.f64 	%fd6076, %fd6075, %fd6072, %p3221;
	setp.eq.f64 	%p3222, %fd2791, 0d0000000000000000;
	selp.b32 	%r4871, %r665, 0, %p3220;
	or.b32  	%r4872, %r4871, 2146435072;
	selp.b32 	%r4873, %r4872, %r4871, %p3219;
	mov.b32 	%r4874, 0;
	mov.b64 	%fd6077, {%r4874, %r4873};
	selp.f64 	%fd8087, %fd6077, %fd6076, %p3222;
	add.f64 	%fd6078, %fd2791, 0d4000000000000000;
	{
	.reg .b32 %temp; 
	mov.b64 	{%temp, %r4875}, %fd6078;
	}
	and.b32  	%r4876, %r4875, 2146435072;
	setp.ne.s32 	%p3223, %r4876, 2146435072;
	@%p3223 bra 	$L__BB1_2209;
	setp.num.f64 	%p3224, %fd2791, %fd2791;
	@%p3224 bra 	$L__BB1_2207;
	mov.f64 	%fd6079, 0d4000000000000000;
	add.rn.f64 	%fd8087, %fd2791, %fd6079;
	bra.uni 	$L__BB1_2209;
$L__BB1_2207:
	setp.neu.f64 	%p3225, %fd2792, 0d7FF0000000000000;
	@%p3225 bra 	$L__BB1_2209;
	setp.lt.s32 	%p3226, %r665, 0;
	setp.lt.s32 	%p3227, %r3449, 0;
	selp.b32 	%r4877, 0, 2146435072, %p3227;
	or.b32  	%r4878, %r4877, -2147483648;
	selp.b32 	%r4879, %r4878, %r4877, %p138;
	selp.b32 	%r4880, %r4879, %r4877, %p3226;
	mov.b32 	%r4881, 0;
	mov.b64 	%fd8087, {%r4881, %r4880};
$L__BB1_2209:
	setp.lt.s32 	%p3228, %r3449, 0;
	setp.eq.s32 	%p3229, %r489, 1062207488;
	setp.eq.f64 	%p3230, %fd2791, 0d3FF0000000000000;
	selp.f64 	%fd2797, 0d3FF0000000000000, %fd8087, %p3230;
	{
	.reg .b32 %temp; 
	mov.b64 	{%temp, %r666}, %fd2639;
	}
	abs.f64 	%fd2798, %fd2639;
	{ // callseq 404, 0
	.param .b64 param0;
	st.param.f64 	[param0], %fd2798;
	.param .b64 param1;
	st.param.f64 	[param1], 0d4000000000000000;
	.param .b64 retval0;
	call.uni (retval0), 
	__internal_accurate_pow, 
	(
	param0, 
	param1
	);
	ld.param.f64 	%fd6080, [retval0];
	} // callseq 404
	setp.lt.s32 	%p3231, %r666, 0;
	neg.f64 	%fd6082, %fd6080;
	selp.f64 	%fd6083, %fd6082, %fd6080, %p3229;
	selp.f64 	%fd6084, %fd6083, %fd6080, %p3231;
	setp.eq.f64 	%p3232, %fd2639, 0d0000000000000000;
	selp.b32 	%r4883, %r666, 0, %p3229;
	or.b32  	%r4884, %r4883, 2146435072;
	selp.b32 	%r4885, %r4884, %r4883, %p3228;
	mov.b32 	%r4886, 0;
	mov.b64 	%fd6085, {%r4886, %r4885};
	selp.f64 	%fd8112, %fd6085, %fd6084, %p3232;
	add.f64 	%fd6086, %fd2639, 0d4000000000000000;
	{
	.reg .b32 %temp; 
	mov.b64 	{%temp, %r4887}, %fd6086;
	}
	and.b32  	%r667, %r4887, 2146435072;
	setp.ne.s32 	%p3233, %r667, 2146435072;
	mov.f64 	%fd8088, %fd8112;
	@%p3233 bra 	$L__BB1_2214;
	setp.num.f64 	%p3234, %fd2639, %fd2639;
	@%p3234 bra 	$L__BB1_2212;
	mov.f64 	%fd6087, 0d4000000000000000;
	add.rn.f64 	%fd8088, %fd2639, %fd6087;
	bra.uni 	$L__BB1_2214;
$L__BB1_2212:
	setp.neu.f64 	%p3235, %fd2798, 0d7FF0000000000000;
	mov.f64 	%fd8088, %fd8112;
	@%p3235 bra 	$L__BB1_2214;
	selp.b32 	%r4888, 0, 2146435072, %p3228;
	or.b32  	%r4889, %r4888, -2147483648;
	selp.b32 	%r4890, %r4889, %r4888, %p138;
	selp.b32 	%r4891, %r4890, %r4888, %p3231;
	mov.b32 	%r4892, 0;
	mov.b64 	%fd8088, {%r4892, %r4891};
$L__BB1_2214:
	setp.eq.f64 	%p3238, %fd2639, 0d3FF0000000000000;
	selp.f64 	%fd6088, 0d3FF0000000000000, %fd8088, %p3238;
	add.f64 	%fd2803, %fd2797, %fd6088;
	neg.f64 	%fd6089, %fd2803;
	fma.rn.f64 	%fd6090, %fd2803, 0dBFF71547652B82FE, 0d4338000000000000;
	{
	.reg .b32 %temp; 
	mov.b64 	{%r668, %temp}, %fd6090;
	}
	mov.f64 	%fd6091, 0dC338000000000000;
	add.rn.f64 	%fd6092, %fd6090, %fd6091;
	fma.rn.f64 	%fd6093, %fd6092, 0dBFE62E42FEFA39EF, %fd6089;
	fma.rn.f64 	%fd6094, %fd6092, 0dBC7ABC9E3B39803F, %fd6093;
	fma.rn.f64 	%fd6095, %fd6094, 0d3E5ADE1569CE2BDF, 0d3E928AF3FCA213EA;
	fma.rn.f64 	%fd6096, %fd6095, %fd6094, 0d3EC71DEE62401315;
	fma.rn.f64 	%fd6097, %fd6096, %fd6094, 0d3EFA01997C89EB71;
	fma.rn.f64 	%fd6098, %fd6097, %fd6094, 0d3F2A01A014761F65;
	fma.rn.f64 	%fd6099, %fd6098, %fd6094, 0d3F56C16C1852B7AF;
	fma.rn.f64 	%fd6100, %fd6099, %fd6094, 0d3F81111111122322;
	fma.rn.f64 	%fd6101, %fd6100, %fd6094, 0d3FA55555555502A1;
	fma.rn.f64 	%fd6102, %fd6101, %fd6094, 0d3FC5555555555511;
	fma.rn.f64 	%fd6103, %fd6102, %fd6094, 0d3FE000000000000B;
	fma.rn.f64 	%fd6104, %fd6103, %fd6094, 0d3FF0000000000000;
	fma.rn.f64 	%fd6105, %fd6104, %fd6094, 0d3FF0000000000000;
	{
	.reg .b32 %temp; 
	mov.b64 	{%r669, %temp}, %fd6105;
	}
	{
	.reg .b32 %temp; 
	mov.b64 	{%temp, %r670}, %fd6105;
	}
	shl.b32 	%r4893, %r668, 20;
	add.s32 	%r4894, %r4893, %r670;
	mov.b64 	%fd8089, {%r669, %r4894};
	{
	.reg .b32 %temp; 
	mov.b64 	{%temp, %r4895}, %fd6089;
	}
	mov.b32 	%f50, %r4895;
	abs.f32 	%f20, %f50;
	setp.lt.f32 	%p3239, %f20, 0f4086232B;
	@%p3239 bra 	$L__BB1_2217;
	setp.gt.f64 	%p3240, %fd2803, 0d0000000000000000;
	mov.f64 	%fd6106, 0d7FF0000000000000;
	sub.f64 	%fd6107, %fd6106, %fd2803;
	selp.f64 	%fd8089, 0d0000000000000000, %fd6107, %p3240;
	setp.geu.f32 	%p3241, %f20, 0f40874800;
	@%p3241 bra 	$L__BB1_2217;
	shr.u32 	%r4896, %r668, 31;
	add.s32 	%r4897, %r668, %r4896;
	shr.s32 	%r4898, %r4897, 1;
	shl.b32 	%r4899, %r4898, 20;
	add.s32 	%r4900, %r670, %r4899;
	mov.b64 	%fd6108, {%r669, %r4900};
	sub.s32 	%r4901, %r668, %r4898;
	shl.b32 	%r4902, %r4901, 20;
	add.s32 	%r4903, %r4902, 1072693248;
	mov.b32 	%r4904, 0;
	mov.b64 	%fd6109, {%r4904, %r4903};
	mul.f64 	%fd8089, %fd6109, %fd6108;
$L__BB1_2217:
	ld.param.u32 	%r6357, [_Z13distributor_PdPdS_S_iii_param_5];
	add.s32 	%r671, %r6357, -1;
	setp.geu.f64 	%p3242, %fd2640, %fd2641;
	mul.f64 	%fd6110, %fd2717, 0dC043BD3CC9BE45DC;
	mul.f64 	%fd2810, %fd6110, %fd8089;
	@%p3242 bra 	$L__BB1_2246;
	ld.param.u32 	%r6361, [_Z13distributor_PdPdS_S_iii_param_5];
	setp.lt.s32 	%p3281, %r6361, 1;
	sub.f64 	%fd2811, %fd2641, %fd2640;
	mov.f64 	%fd8095, 0d0000000000000000;
	@%p3281 bra 	$L__BB1_2245;
	setp.eq.s32 	%p3282, %r671, 0;
	{
	.reg .b32 %temp; 
	mov.b64 	{%temp, %r672}, %fd2811;
	}
	abs.f64 	%fd2812, %fd2811;
	mov.f64 	%fd8095, 0d0000000000000000;
	mov.b32 	%r6560, 0;
	@%p3282 bra 	$L__BB1_2236;
	mov.f64 	%fd8095, 0d0000000000000000;
	mov.b32 	%r6559, 0;
$L__BB1_2221:
	fma.rn.f64 	%fd6153, %fd7837, 0d3FED89D89D89D89E, %fd1889;
	sub.f64 	%fd6154, %fd2641, %fd6153;
	setp.neu.f64 	%p3283, %fd6154, 0d0000000000000000;
	setp.lt.s32 	%p3284, %r672, 0;
	mul.wide.u32 	%rd1056, %r6559, 8;
	add.s64 	%rd1057, %rd242, %rd1056;
	ld.f64 	%fd2814, [%rd1057];
	add.s32 	%r4970, %r6559, 1;
	cvt.rn.f64.u32 	%fd2815, %r4970;
	{
	.reg .b32 %temp; 
	mov.b64 	{%temp, %r674}, %fd2815;
	}
	shr.u32 	%r4971, %r674, 20;
	and.b32  	%r4972, %r4971, 2047;
	add.s32 	%r4973, %r4972, -1012;
	mov.b64 	%rd1058, %fd2815;
	shl.b64 	%rd1059, %rd1058, %r4973;
	setp.eq.s64 	%p3285, %rd1059, -9223372036854775808;
	{ // callseq 408, 0
	.param .b64 param0;
	st.param.f64 	[param0], %fd2812;
	.param .b64 param1;
	st.param.f64 	[param1], %fd2815;
	.param .b64 retval0;
	call.uni (retval0), 
	__internal_accurate_pow, 
	(
	param0, 
	param1
	);
	ld.param.f64 	%fd6155, [retval0];
	} // callseq 408
	and.pred  	%p205, %p3284, %p3285;
	neg.f64 	%fd6157, %fd6155;
	selp.f64 	%fd8092, %fd6157, %fd6155, %p205;
	@%p3283 bra 	$L__BB1_2223;
	selp.b32 	%r4977, %r672, 0, %p3285;
	setp.lt.s32 	%p3287, %r674, 0;
	or.b32  	%r4978, %r4977, 2146435072;
	selp.b32 	%r4979, %r4978, %r4977, %p3287;
	mov.b32 	%r4980, 0;
	mov.b64 	%fd8092, {%r4980, %r4979};
$L__BB1_2223:
	cvt.rn.f64.u32 	%fd6158, %r4970;
	mul.f64 	%fd6159, %fd248, 0d3FE0000000000000;
	fma.rn.f64 	%fd6160, %fd7837, 0d3FED89D89D89D89E, %fd1889;
	sub.f64 	%fd2819, %fd6159, %fd6160;
	add.f64 	%fd6161, %fd2819, %fd6158;
	{
	.reg .b32 %temp; 
	mov.b64 	{%temp, %r4982}, %fd6161;
	}
	and.b32  	%r4983, %r4982, 2146435072;
	setp.ne.s32 	%p3288, %r4983, 2146435072;
	@%p3288 bra 	$L__BB1_2228;
	setp.num.f64 	%p3289, %fd2819, %fd2819;
	@%p3289 bra 	$L__BB1_2226;
	add.rn.f64 	%fd8092, %fd2819, %fd6158;
	bra.uni 	$L__BB1_2228;
$L__BB1_2226:
	setp.neu.f64 	%p3290, %fd2812, 0d7FF0000000000000;
	@%p3290 bra 	$L__BB1_2228;
	setp.lt.s32 	%p3291, %r674, 0;
	selp.b32 	%r4984, 0, 2146435072, %p3291;
	and.b32  	%r4985, %r674, 2147483647;
	setp.ne.s32 	%p3292, %r4985, 1071644672;
	or.b32  	%r4986, %r4984, -2147483648;
	selp.b32 	%r4987, %r4986, %r4984, %p3292;
	selp.b32 	%r4988, %r4987, %r4984, %p205;
	mov.b32 	%r4989, 0;
	mov.b64 	%fd8092, {%r4989, %r4988};
$L__BB1_2228:
	fma.rn.f64 	%fd6164, %fd7837, 0d3FED89D89D89D89E, %fd1889;
	sub.f64 	%fd6165, %fd6159, %fd6164;
	setp.eq.f64 	%p3293, %fd6165, 0d3FF0000000000000;
	setp.neu.f64 	%p3294, %fd6165, 0d0000000000000000;
	setp.lt.s32 	%p3295, %r672, 0;
	selp.f64 	%fd6166, 0d3FF0000000000000, %fd8092, %p3293;
	add.s32 	%r4991, %r6559, 1;
	cvt.rn.f64.u32 	%fd6167, %r4991;
	div.rn.f64 	%fd6168, %fd2814, %fd6167;
	fma.rn.f64 	%fd2823, %fd6168, %fd6166, %fd8095;
	mul.wide.u32 	%rd1063, %r6559, 8;
	add.s64 	%rd1064, %rd242, %rd1063;
	ld.f64 	%fd2824, [%rd1064+8];
	add.s32 	%r6559, %r6559, 2;
	cvt.rn.f64.u32 	%fd2825, %r6559;
	{
	.reg .b32 %temp; 
	mov.b64 	{%temp, %r676}, %fd2825;
	}
	shr.u32 	%r4992, %r676, 20;
	and.b32  	%r4993, %r4992, 2047;
	add.s32 	%r4994, %r4993, -1012;
	mov.b64 	%rd1065, %fd2825;
	shl.b64 	%rd1066, %rd1065, %r4994;
	setp.eq.s64 	%p3296, %rd1066, -9223372036854775808;
	{ // callseq 409, 0
	.param .b64 param0;
	st.param.f64 	[param0], %fd2812;
	.param .b64 param1;
	st.param.f64 	[param1], %fd2825;
	.param .b64 retval0;
	call.uni (retval0), 
	__internal_accurate_pow, 
	(
	param0, 
	param1
	);
	ld.param.f64 	%fd6169, [retval0];
	} // callseq 409
	and.pred  	%p206, %p3295, %p3296;
	neg.f64 	%fd6171, %fd6169;
	selp.f64 	%fd8094, %fd6171, %fd6169, %p206;
	@%p3294 bra 	$L__BB1_2230;
	selp.b32 	%r4998, %r672, 0, %p3296;
	setp.lt.s32 	%p3298, %r676, 0;
	or.b32  	%r4999, %r4998, 2146435072;
	selp.b32 	%r5000, %r4999, %r4998, %p3298;
	mov.b32 	%r5001, 0;
	mov.b64 	%fd8094, {%r5001, %r5000};
$L__BB1_2230:
	cvt.rn.f64.u32 	%fd6172, %r6559;
	mul.f64 	%fd6173, %fd248, 0d3FE0000000000000;
	fma.rn.f64 	%fd6174, %fd7837, 0d3FED89D89D89D89E, %fd1889;
	sub.f64 	%fd2829, %fd6173, %fd6174;
	add.f64 	%fd6175, %fd2829, %fd6172;
	{
	.reg .b32 %temp; 
	mov.b64 	{%temp, %r5002}, %fd6175;
	}
	and.b32  	%r5003, %r5002, 2146435072;
	setp.ne.s32 	%p3299, %r5003, 2146435072;
	@%p3299 bra 	$L__BB1_2235;
	setp.nan.f64 	%p3300, %fd2829, %fd2829;
	@%p3300 bra 	$L__BB1_2234;
	setp.neu.f64 	%p3301, %fd2812, 0d7FF0000000000000;
	@%p3301 bra 	$L__BB1_2235;
	setp.lt.s32 	%p3302, %r676, 0;
	selp.b32 	%r5004, 0, 2146435072, %p3302;
	and.b32  	%r5005, %r676, 2147483647;
	setp.ne.s32 	%p3303, %r5005, 1071644672;
	or.b32  	%r5006, %r5004, -2147483648;
	selp.b32 	%r5007, %r5006, %r5004, %p3303;
	selp.b32 	%r5008, %r5007, %r5004, %p206;
	mov.b32 	%r5009, 0;
	mov.b64 	%fd8094, {%r5009, %r5008};
	bra.uni 	$L__BB1_2235;
$L__BB1_2234:
	add.rn.f64 	%fd8094, %fd2829, %fd6172;
$L__BB1_2235:
	ld.param.u32 	%r6362, [_Z13distributor_PdPdS_S_iii_param_5];
	setp.eq.f64 	%p3304, %fd2829, 0d3FF0000000000000;
	selp.f64 	%fd6177, 0d3FF0000000000000, %fd8094, %p3304;
	div.rn.f64 	%fd6179, %fd2824, %fd6172;
	fma.rn.f64 	%fd8095, %fd6179, %fd6177, %fd2823;
	and.b32  	%r6560, %r6362, 2147483646;
	setp.ne.s32 	%p3305, %r6559, %r6560;
	@%p3305 bra 	$L__BB1_2221;
$L__BB1_2236:
	ld.param.u32 	%r6363, [_Z13distributor_PdPdS_S_iii_param_5];
	and.b32  	%r5010, %r6363, 1;
	setp.eq.b32 	%p3306, %r5010, 1;
	not.pred 	%p3307, %p3306;
	@%p3307 bra 	$L__BB1_2245;
	fma.rn.f64 	%fd6181, %fd7837, 0d3FED89D89D89D89E, %fd1889;
	sub.f64 	%fd6182, %fd2641, %fd6181;
	setp.neu.f64 	%p3308, %fd6182, 0d0000000000000000;
	setp.lt.s32 	%p3309, %r672, 0;
	mul.wide.u32 	%rd1070, %r6560, 8;
	add.s64 	%rd1071, %rd242, %rd1070;
	ld.f64 	%fd2836, [%rd1071];
	add.s32 	%r5011, %r6560, 1;
	cvt.rn.f64.u32 	%fd2837, %r5011;
	{
	.reg .b32 %temp; 
	mov.b64 	{%temp, %r679}, %fd2837;
	}
	shr.u32 	%r5012, %r679, 20;
	and.b32  	%r5013, %r5012, 2047;
	add.s32 	%r5014, %r5013, -1012;
	mov.b64 	%rd1072, %fd2837;
	shl.b64 	%rd1073, %rd1072, %r5014;
	setp.eq.s64 	%p3310, %rd1073, -9223372036854775808;
	{ // callseq 410, 0
	.param .b64 param0;
	st.param.f64 	[param0], %fd2812;
	.param .b64 param1;
	st.param.f64 	[param1], %fd2837;
	.param .b64 retval0;
	call.uni (retval0), 
	__internal_accurate_pow, 
	(
	param0, 
	param1
	);
	ld.param.f64 	%fd6183, [retval0];
	} // callseq 410
	and.pred  	%p207, %p3309, %p3310;
	neg.f64 	%fd6185, %fd6183;
	selp.f64 	%fd8098, %fd6185, %fd6183, %p207;
	@%p3308 bra 	$L__BB1_2239;
	selp.b32 	%r5018, %r672, 0, %p3310;
	setp.lt.s32 	%p3312, %r679, 0;
	or.b32  	%r5019, %r5018, 2146435072;
	selp.b32 	%r5020, %r5019, %r5018, %p3312;
	mov.b32 	%r5021, 0;
	mov.b64 	%fd8098, {%r5021, %r5020};
$L__BB1_2239:
	mul.f64 	%fd6186, %fd248, 0d3FE0000000000000;
	sub.f64 	%fd2842, %fd6186, %fd6181;
	add.f64 	%fd6188, %fd2842, %fd2837;
	{
	.reg .b32 %temp; 
	mov.b64 	{%temp, %r5023}, %fd6188;
	}
	and.b32  	%r5024, %r5023, 2146435072;
	setp.ne.s32 	%p3313, %r5024, 2146435072;
	@%p3313 bra 	$L__BB1_2244;
	setp.nan.f64 	%p3314, %fd2842, %fd2842;
	@%p3314 bra 	$L__BB1_2243;
	setp.neu.f64 	%p3315, %fd2812, 0d7FF0000000000000;
	@%p3315 bra 	$L__BB1_2244;
	setp.lt.s32 	%p3316, %r679, 0;
	selp.b32 	%r5025, 0, 2146435072, %p3316;
	and.b32  	%r5026, %r679, 2147483647;
	setp.ne.s32 	%p3317, %r5026, 1071644672;
	or.b32  	%r5027, %r5025, -2147483648;
	selp.b32 	%r5028, %r5027, %r5025, %p3317;
	selp.b32 	%r5029, %r5028, %r5025, %p207;
	mov.b32 	%r5030, 0;
	mov.b64 	%fd8098, {%r5030, %r5029};
	bra.uni 	$L__BB1_2244;
$L__BB1_2243:
	add.rn.f64 	%fd8098, %fd2842, %fd2837;
$L__BB1_2244:
	setp.eq.f64 	%p3318, %fd2842, 0d3FF0000000000000;
	selp.f64 	%fd6189, 0d3FF0000000000000, %fd8098, %p3318;
	div.rn.f64 	%fd6190, %fd2836, %fd2837;
	fma.rn.f64 	%fd8095, %fd6190, %fd6189, %fd8095;
$L__BB1_2245:
	ld.param.f64 	%fd7285, [_Z13distributor_PdPdS_S_iii_param_0];
	mul.f64 	%fd6191, %fd7285, 0d3FE0000000000000;
	sub.f64 	%fd8110, %fd6191, %fd8095;
	bra.uni 	$L__BB1_2274;
$L__BB1_2246:
	ld.param.u32 	%r6358, [_Z13distributor_PdPdS_S_iii_param_5];
	setp.lt.s32 	%p3243, %r6358, 1;
	sub.f64 	%fd2849, %fd2640, %fd2641;
	mov.f64 	%fd8105, 0d0000000000000000;
	@%p3243 bra 	$L__BB1_2273;
	setp.eq.s32 	%p3244, %r671, 0;
	{
	.reg .b32 %temp; 
	mov.b64 	{%temp, %r680}, %fd2849;
	}
	abs.f64 	%fd2850, %fd2849;
	mov.f64 	%fd8105, 0d0000000000000000;
	mov.b32 	%r6562, 0;
	@%p3244 bra 	$L__BB1_2264;
	mov.f64 	%fd8105, 0d0000000000000000;
	mov.b32 	%r6561, 0;
$L__BB1_2249:
	fma.rn.f64 	%fd6116, %fd248, 0dBFE0000000000000, %fd2640;
	setp.neu.f64 	%p3245, %fd6116, 0d0000000000000000;
	setp.lt.s32 	%p3246, %r680, 0;
	mul.wide.u32 	%rd1035, %r6561, 8;
	add.s64 	%rd1036, %rd242, %rd1035;
	ld.f64 	%fd2852, [%rd1036];
	add.s32 	%r4907, %r6561, 1;
	cvt.rn.f64.u32 	%fd2853, %r4907;
	{
	.reg .b32 %temp; 
	mov.b64 	{%temp, %r682}, %fd2853;
	}
	shr.u32 	%r4908, %r682, 20;
	and.b32  	%r4909, %r4908, 2047;
	add.s32 	%r4910, %r4909, -1012;
	mov.b64 	%rd1037, %fd2853;
	shl.b64 	%rd1038, %rd1037, %r4910;
	setp.eq.s64 	%p3247, %rd1038, -9223372036854775808;
	{ // callseq 405, 0
	.param .b64 param0;
	st.param.f64 	[param0], %fd2850;
	.param .b64 param1;
	st.param.f64 	[param1], %fd2853;
	.param .b64 retval0;
	call.uni (retval0), 
	__internal_accurate_pow, 
	(
	param0, 
	param1
	);
	ld.param.f64 	%fd6117, [retval0];
	} // callseq 405
	and.pred  	%p208, %p3246, %p3247;
	neg.f64 	%fd6119, %fd6117;
	selp.f64 	%fd8102, %fd6119, %fd6117, %p208;
	@%p3245 bra 	$L__BB1_2251;
	selp.b32 	%r4914, %r680, 0, %p3247;
	setp.lt.s32 	%p3249, %r682, 0;
	or.b32  	%r4915, %r4914, 2146435072;
	selp.b32 	%r4916, %r4915, %r4914, %p3249;
	mov.b32 	%r4917, 0;
	mov.b64 	%fd8102, {%r4917, %r4916};
$L__BB1_2251:
	fma.rn.f64 	%fd6121, %fd7837, 0d3FED89D89D89D89E, %fd1889;
	fma.rn.f64 	%fd2857, %fd248, 0dBFE0000000000000, %fd6121;
	add.f64 	%fd6122, %fd2857, %fd2853;
	{
	.reg .b32 %temp; 
	mov.b64 	{%temp, %r4919}, %fd6122;
	}
	and.b32  	%r4920, %r4919, 2146435072;
	setp.ne.s32 	%p3250, %r4920, 2146435072;
	@%p3250 bra 	$L__BB1_2256;
	setp.num.f64 	%p3251, %fd2857, %fd2857;
	@%p3251 bra 	$L__BB1_2254;
	add.rn.f64 	%fd8102, %fd2857, %fd2853;
	bra.uni 	$L__BB1_2256;
$L__BB1_2254:
	setp.neu.f64 	%p3252, %fd2850, 0d7FF0000000000000;
	@%p3252 bra 	$L__BB1_2256;
	setp.lt.s32 	%p3253, %r682, 0;
	selp.b32 	%r4921, 0, 2146435072, %p3253;
	and.b32  	%r4922, %r682, 2147483647;
	setp.ne.s32 	%p3254, %r4922, 1071644672;
	or.b32  	%r4923, %r4921, -2147483648;
	selp.b32 	%r4924, %r4923, %r4921, %p3254;
	selp.b32 	%r4925, %r4924, %r4921, %p208;
	mov.b32 	%r4926, 0;
	mov.b64 	%fd8102, {%r4926, %r4925};
$L__BB1_2256:
	setp.eq.f64 	%p3255, %fd2857, 0d3FF0000000000000;
	setp.neu.f64 	%p3256, %fd2857, 0d0000000000000000;
	selp.f64 	%fd6126, 0d3FF0000000000000, %fd8102, %p3255;
	add.s32 	%r4928, %r6561, 1;
	cvt.rn.f64.u32 	%fd6127, %r4928;
	div.rn.f64 	%fd6128, %fd2852, %fd6127;
	fma.rn.f64 	%fd2861, %fd6128, %fd6126, %fd8105;
	mul.wide.u32 	%rd1042, %r6561, 8;
	add.s64 	%rd1043, %rd242, %rd1042;
	ld.f64 	%fd2862, [%rd1043+8];
	add.s32 	%r6561, %r6561, 2;
	cvt.rn.f64.u32 	%fd2863, %r6561;
	{
	.reg .b32 %temp; 
	mov.b64 	{%temp, %r684}, %fd2863;
	}
	shr.u32 	%r4929, %r684, 20;
	and.b32  	%r4930, %r4929, 2047;
	add.s32 	%r4931, %r4930, -1012;
	mov.b64 	%rd1044, %fd2863;
	shl.b64 	%rd1045, %rd1044, %r4931;
	setp.eq.s64 	%p3258, %rd1045, -9223372036854775808;
	{ // callseq 406, 0
	.param .b64 param0;
	st.param.f64 	[param0], %fd2850;
	.param .b64 param1;
	st.param.f64 	[param1], %fd2863;
	.param .b64 retval0;
	call.uni (retval0), 
	__internal_accurate_pow, 
	(
	param0, 
	param1
	);
	ld.param.f64 	%fd6129, [retval0];
	} // callseq 406
	and.pred  	%p209, %p3246, %p3258;
	neg.f64 	%fd6131, %fd6129;
	selp.f64 	%fd8104, %fd6131, %fd6129, %p209;
	@%p3256 bra 	$L__BB1_2258;
	selp.b32 	%r4935, %r680, 0, %p3258;
	setp.lt.s32 	%p3260, %r684, 0;
	or.b32  	%r4936, %r4935, 2146435072;
	selp.b32 	%r4937, %r4936, %r4935, %p3260;
	mov.b32 	%r4938, 0;
	mov.b64 	%fd8104, {%r4938, %r4937};
$L__BB1_2258:
	fma.rn.f64 	%fd6133, %fd7837, 0d3FED89D89D89D89E, %fd1889;
	fma.rn.f64 	%fd2867, %fd248, 0dBFE0000000000000, %fd6133;
	add.f64 	%fd6134, %fd2867, %fd2863;
	{
	.reg .b32 %temp; 
	mov.b64 	{%temp, %r4939}, %fd6134;
	}
	and.b32  	%r4940, %r4939, 2146435072;
	setp.ne.s32 	%p3261, %r4940, 2146435072;
	@%p3261 bra 	$L__BB1_2263;
	setp.nan.f64 	%p3262, %fd2867, %fd2867;
	@%p3262 bra 	$L__BB1_2262;
	setp.neu.f64 	%p3263, %fd2850, 0d7FF0000000000000;
	@%p3263 bra 	$L__BB1_2263;
	setp.lt.s32 	%p3264, %r684, 0;
	selp.b32 	%r4941, 0, 2146435072, %p3264;
	and.b32  	%r4942, %r684, 2147483647;
	setp.ne.s32 	%p3265, %r4942, 1071644672;
	or.b32  	%r4943, %r4941, -2147483648;
	selp.b32 	%r4944, %r4943, %r4941, %p3265;
	selp.b32 	%r4945, %r4944, %r4941, %p209;
	mov.b32 	%r4946, 0;
	mov.b64 	%fd8104, {%r4946, %r4945};
	bra.uni 	$L__BB1_2263;
$L__BB1_2262:
	add.rn.f64 	%fd8104, %fd2867, %fd2863;
$L__BB1_2263:
	ld.param.u32 	%r6359, [_Z13distributor_PdPdS_S_iii_param_5];
	setp.eq.f64 	%p3266, %fd2867, 0d3FF0000000000000;
	selp.f64 	%fd6136, 0d3FF0000000000000, %fd8104, %p3266;
	div.rn.f64 	%fd6138, %fd2862, %fd2863;
	fma.rn.f64 	%fd8105, %fd6138, %fd6136, %fd2861;
	and.b32  	%r6562, %r6359, 2147483646;
	setp.ne.s32 	%p3267, %r6561, %r6562;
	@%p3267 bra 	$L__BB1_2249;
$L__BB1_2264:
	ld.param.u32 	%r6360, [_Z13distributor_PdPdS_S_iii_param_5];
	and.b32  	%r4947, %r6360, 1;
	setp.eq.b32 	%p3268, %r4947, 1;
	not.pred 	%p3269, %p3268;
	@%p3269 bra 	$L__BB1_2273;
	fma.rn.f64 	%fd6140, %fd248, 0dBFE0000000000000, %fd2640;
	setp.neu.f64 	%p3270, %fd6140, 0d0000000000000000;
	setp.lt.s32 	%p3271, %r680, 0;
	mul.wide.u32 	%rd1049, %r6562, 8;
	add.s64 	%rd1050, %rd242, %rd1049;
	ld.f64 	%fd2874, [%rd1050];
	add.s32 	%r4948, %r6562, 1;
	cvt.rn.f64.u32 	%fd2875, %r4948;
	{
	.reg .b32 %temp; 
	mov.b64 	{%temp, %r687}, %fd2875;
	}
	shr.u32 	%r4949, %r687, 20;
	and.b32  	%r4950, %r4949, 2047;
	add.s32 	%r4951, %r4950, -1012;
	mov.b64 	%rd1051, %fd2875;
	shl.b64 	%rd1052, %rd1051, %r4951;
	setp.eq.s64 	%p3272, %rd1052, -9223372036854775808;
	{ // callseq 407, 0
	.param .b64 param0;
	st.param.f64 	[param0], %fd2850;
	.param .b64 param1;
	st.param.f64 	[param1], %fd2875;
	.param .b64 retval0;
	call.uni (retval0), 
	__internal_accurate_pow, 
	(
	param0, 
	param1
	);
	ld.param.f64 	%fd6141, [retval0];
	} // callseq 407
	and.pred  	%p210, %p3271, %p3272;
	neg.f64 	%fd6143, %fd6141;
	selp.f64 	%fd8108, %fd6143, %fd6141, %p210;
	@%p3270 bra 	$L__BB1_2267;
	selp.b32 	%r4955, %r680, 0, %p3272;
	setp.lt.s32 	%p3274, %r687, 0;
	or.b32  	%r4956, %r4955, 2146435072;
	selp.b32 	%r4957, %r4956, %r4955, %p3274;
	mov.b32 	%r4958, 0;
	mov.b64 	%fd8108, {%r4958, %r4957};
$L__BB1_2267:
	fma.rn.f64 	%fd6144, %fd7837, 0d3FED89D89D89D89E, %fd1889;
	fma.rn.f64 	%fd2880, %fd248, 0dBFE0000000000000, %fd6144;
	add.f64 	%fd6145, %fd2880, %fd2875;
	{
	.reg .b32 %temp; 
	mov.b64 	{%temp, %r4960}, %fd6145;
	}
	and.b32  	%r4961, %r4960, 2146435072;
	setp.ne.s32 	%p3275, %r4961, 2146435072;
	@%p3275 bra 	$L__BB1_2272;
	setp.nan.f64 	%p3276, %fd2880, %fd2880;
	@%p3276 bra 	$L__BB1_2271;
	setp.neu.f64 	%p3277, %fd2850, 0d7FF0000000000000;
	@%p3277 bra 	$L__BB1_2272;
	setp.lt.s32 	%p3278, %r687, 0;
	selp.b32 	%r4962, 0, 2146435072, %p3278;
	and.b32  	%r4963, %r687, 2147483647;
	setp.ne.s32 	%p3279, %r4963, 1071644672;
	or.b32  	%r4964, %r4962, -2147483648;
	selp.b32 	%r4965, %r4964, %r4962, %p3279;
	selp.b32 	%r4966, %r4965, %r4962, %p210;
	mov.b32 	%r4967, 0;
	mov.b64 	%fd8108, {%r4967, %r4966};
	bra.uni 	$L__BB1_2272;
$L__BB1_2271:
	add.rn.f64 	%fd8108, %fd2880, %fd2875;
$L__BB1_2272:
	setp.eq.f64 	%p3280, %fd2880, 0d3FF0000000000000;
	selp.f64 	%fd6146, 0d3FF0000000000000, %fd8108, %p3280;
	div.rn.f64 	%fd6147, %fd2874, %fd2875;
	fma.rn.f64 	%fd8105, %fd6147, %fd6146, %fd8105;
$L__BB1_2273:
	ld.param.f64 	%fd7284, [_Z13distributor_PdPdS_S_iii_param_0];
	fma.rn.f64 	%fd8110, %fd7284, 0d3FE0000000000000, %fd8105;
$L__BB1_2274:
	selp.b32 	%r688, 0, 2146435072, %p3228;
	sub.f64 	%fd2888, %fd2638, %fd8110;
	{
	.reg .b32 %temp; 
	mov.b64 	{%temp, %r689}, %fd2888;
	}
	abs.f64 	%fd2889, %fd2888;
	{ // callseq 411, 0
	.param .b64 param0;
	st.param.f64 	[param0], %fd2889;
	.param .b64 param1;
	st.param.f64 	[param1], 0d4000000000000000;
	.param .b64 retval0;
	call.uni (retval0), 
	__internal_accurate_pow, 
	(
	param0, 
	param1
	);
	ld.param.f64 	%fd6192, [retval0];
	} // callseq 411
	setp.lt.s32 	%p3321, %r689, 0;
	neg.f64 	%fd6194, %fd6192;
	selp.f64 	%fd6195, %fd6194, %fd6192, %p3229;
	selp.f64 	%fd6196, %fd6195, %fd6192, %p3321;
	setp.eq.f64 	%p3322, %fd2888, 0d0000000000000000;
	selp.b32 	%r5032, %r689, 0, %p3229;
	or.b32  	%r5033, %r5032, 2146435072;
	selp.b32 	%r5034, %r5033, %r5032, %p3228;
	mov.b32 	%r5035, 0;
	mov.b64 	%fd6197, {%r5035, %r5034};
	selp.f64 	%fd8111, %fd6197, %fd6196, %p3322;
	add.f64 	%fd6198, %fd2888, 0d4000000000000000;
	{
	.reg .b32 %temp; 
	mov.b64 	{%temp, %r5036}, %fd6198;
	}
	and.b32  	%r5037, %r5036, 2146435072;
	setp.ne.s32 	%p3323, %r5037, 2146435072;
	@%p3323 bra 	$L__BB1_2279;
	setp.num.f64 	%p3324, %fd2888, %fd2888;
	@%p3324 bra 	$L__BB1_2277;
	mov.f64 	%fd6199, 0d4000000000000000;
	add.rn.f64 	%fd8111, %fd2888, %fd6199;
	bra.uni 	$L__BB1_2279;
$L__BB1_2277:
	setp.neu.f64 	%p3325, %fd2889, 0d7FF0000000000000;
	@%p3325 bra 	$L__BB1_2279;
	setp.lt.s32 	%p3326, %r689, 0;
	or.b32  	%r5038, %r688, -2147483648;
	selp.b32 	%r5039, %r5038, %r688, %p138;
	selp.b32 	%r5040, %r5039, %r688, %p3326;
	mov.b32 	%r5041, 0;
	mov.b64 	%fd8111, {%r5041, %r5040};
$L__BB1_2279:
	setp.ne.s32 	%p3327, %r667, 2146435072;
	setp.eq.f64 	%p3328, %fd2888, 0d3FF0000000000000;
	selp.f64 	%fd2894, 0d3FF0000000000000, %fd8111, %p3328;
	@%p3327 bra 	$L__BB1_2284;
	setp.num.f64 	%p3329, %fd2639, %fd2639;
	@%p3329 bra 	$L__BB1_2282;
	mov.f64 	%fd6200, 0d4000000000000000;
	add.rn.f64 	%fd8112, %fd2639, %fd6200;
	bra.uni 	$L__BB1_2284;
$L__BB1_2282:
	setp.neu.f64 	%p3330, %fd2798, 0d7FF0000000000000;
	@%p3330 bra 	$L__BB1_2284;
	setp.lt.s32 	%p3331, %r666, 0;
	or.b32  	%r5042, %r688, -2147483648;
	selp.b32 	%r5043, %r5042, %r688, %p138;
	selp.b32 	%r5044, %r5043, %r688, %p3331;
	mov.b32 	%r5045, 0;
	mov.b64 	%fd8112, {%r5045, %r5044};
$L__BB1_2284:
	setp.eq.f64 	%p3332, %fd2639, 0d3FF0000000000000;
	selp.f64 	%fd6201, 0d3FF0000000000000, %fd8112, %p3332;
	add.f64 	%fd2898, %fd2894, %fd6201;
	neg.f64 	%fd6202, %fd2898;
	fma.rn.f64 	%fd6203, %fd2898, 0dBFF71547652B82FE, 0d4338000000000000;
	{
	.reg .b32 %temp; 
	mov.b64 	{%r690, %temp}, %fd6203;
	}
	mov.f64 	%fd6204, 0dC338000000000000;
	add.rn.f64 	%fd6205, %fd6203, %fd6204;
	fma.rn.f64 	%fd6206, %fd6205, 0dBFE62E42FEFA39EF, %fd6202;
	fma.rn.f64 	%fd6207, %fd6205, 0dBC7ABC9E3B39803F, %fd6206;
	fma.rn.f64 	%fd6208, %fd6207, 0d3E5ADE1569CE2BDF, 0d3E928AF3FCA213EA;
	fma.rn.f64 	%fd6209, %fd6208, %fd6207, 0d3EC71DEE62401315;
	fma.rn.f64 	%fd6210, %fd6209, %fd6207, 0d3EFA01997C89EB71;
	fma.rn.f64 	%fd6211, %fd6210, %fd6207, 0d3F2A01A014761F65;
	fma.rn.f64 	%fd6212, %fd6211, %fd6207, 0d3F56C16C1852B7AF;
	fma.rn.f64 	%fd6213, %fd6212, %fd6207, 0d3F81111111122322;
	fma.rn.f64 	%fd6214, %fd6213, %fd6207, 0d3FA55555555502A1;
	fma.rn.f64 	%fd6215, %fd6214, %fd6207, 0d3FC5555555555511;
	fma.rn.f64 	%fd6216, %fd6215, %fd6207, 0d3FE000000000000B;
	fma.rn.f64 	%fd6217, %fd6216, %fd6207, 0d3FF0000000000000;
	fma.rn.f64 	%fd6218, %fd6217, %fd6207, 0d3FF0000000000000;
	{
	.reg .b32 %temp; 
	mov.b64 	{%r691, %temp}, %fd6218;
	}
	{
	.reg .b32 %temp; 
	mov.b64 	{%temp, %r692}, %fd6218;
	}
	shl.b32 	%r5046, %r690, 20;
	add.s32 	%r5047, %r5046, %r692;
	mov.b64 	%fd8113, {%r691, %r5047};
	{
	.reg .b32 %temp; 
	mov.b64 	{%temp, %r5048}, %fd6202;
	}
	mov.b32 	%f51, %r5048;
	abs.f32 	%f21, %f51;
	setp.lt.f32 	%p3333, %f21, 0f4086232B;
	@%p3333 bra 	$L__BB1_2287;
	setp.gt.f64 	%p3334, %fd2898, 0d0000000000000000;
	mov.f64 	%fd6219, 0d7FF0000000000000;
	sub.f64 	%fd6220, %fd6219, %fd2898;
	selp.f64 	%fd8113, 0d0000000000000000, %fd6220, %p3334;
	setp.geu.f32 	%p3335, %f21, 0f40874800;
	@%p3335 bra 	$L__BB1_2287;
	shr.u32 	%r5049, %r690, 31;
	add.s32 	%r5050, %r690, %r5049;
	shr.s32 	%r5051, %r5050, 1;
	shl.b32 	%r5052, %r5051, 20;
	add.s32 	%r5053, %r692, %r5052;
	mov.b64 	%fd6221, {%r691, %r5053};
	sub.s32 	%r5054, %r690, %r5051;
	shl.b32 	%r5055, %r5054, 20;
	add.s32 	%r5056, %r5055, 1072693248;
	mov.b32 	%r5057, 0;
	mov.b64 	%fd6222, {%r5057, %r5056};
	mul.f64 	%fd8113, %fd6222, %fd6221;
$L__BB1_2287:
	ld.param.u32 	%r6364, [_Z13distributor_PdPdS_S_iii_param_5];
	add.s32 	%r693, %r6364, -1;
	mul.f64 	%fd6223, %fd2639, 0dC043BD3CC9BE45DC;
	mul.f64 	%fd6224, %fd6223, %fd8113;
	fma.rn.f64 	%fd6225, %fd2135, 0d3FEC23E39189614C, %fd8254;
	mul.f64 	%fd6226, %fd2382, 0d400A37B2A108BD3C;
	sub.f64 	%fd6227, %fd6225, %fd6226;
	fma.rn.f64 	%fd6228, %fd2635, 0d400A912FE408DB10, %fd6227;
	mul.f64 	%fd2903, %fd7837, %fd6228;
	mul.f64 	%fd2904, %fd7837, %fd2810;
	fma.rn.f64 	%fd6229, %fd2136, 0d3FEC23E39189614C, %fd8252;
	mul.f64 	%fd6230, %fd2383, 0d400A37B2A108BD3C;
	sub.f64 	%fd6231, %fd6229, %fd6230;
	fma.rn.f64 	%fd6232, %fd2637, 0d400A912FE408DB10, %fd6231;
	mul.f64 	%fd2905, %fd7837, %fd6232;
	mul.f64 	%fd2906, %fd7837, %fd6224;
	mul.f64 	%fd6233, %fd7837, %fd8254;
	fma.rn.f64 	%fd6234, %fd6233, 0d4000425ED097B426, %fd8255;
	fma.rn.f64 	%fd6235, %fd2135, 0d3FD0000000000000, %fd8254;
	mul.f64 	%fd6236, %fd7837, %fd6235;
	mul.f64 	%fd6237, %fd6236, 0d4020000000000000;
	sub.f64 	%fd6238, %fd6234, %fd6237;
	fma.rn.f64 	%fd6239, %fd2634, 0d401CB1A72C69CB1A, %fd6238;
	mul.f64 	%fd6240, %fd2903, 0d3FCA5AD296B4A5AD;
	sub.f64 	%fd2907, %fd6239, %fd6240;
	mul.f64 	%fd6241, %fd7837, %fd8252;
	fma.rn.f64 	%fd6242, %fd6241, 0d4000425ED097B426, %fd8253;
	fma.rn.f64 	%fd6243, %fd2136, 0d3FD0000000000000, %fd8252;
	mul.f64 	%fd6244, %fd7837, %fd6243;
	mul.f64 	%fd6245, %fd6244, 0d4020000000000000;
	sub.f64 	%fd6246, %fd6242, %fd6245;
	fma.rn.f64 	%fd6247, %fd2636, 0d401CB1A72C69CB1A, %fd6246;
	mul.f64 	%fd6248, %fd2905, 0d3FCA5AD296B4A5AD;
	sub.f64 	%fd2908, %fd6247, %fd6248;
	add.f64 	%fd7836, %fd1889, %fd7837;
	mul.f64 	%fd2910, %fd248, 0d3FE0000000000000;
	setp.geu.f64 	%p3336, %fd7836, %fd2910;
	@%p3336 bra 	$L__BB1_2316;
	ld.param.u32 	%r6368, [_Z13distributor_PdPdS_S_iii_param_5];
	setp.lt.s32 	%p3375, %r6368, 1;
	sub.f64 	%fd2911, %fd2910, %fd7836;
	mov.f64 	%fd8119, 0d0000000000000000;
	@%p3375 bra 	$L__BB1_2315;
	setp.eq.s32 	%p3376, %r693, 0;
	{
	.reg .b32 %temp; 
	mov.b64 	{%temp, %r694}, %fd2911;
	}
	abs.f64 	%fd2912, %fd2911;
	mov.f64 	%fd8119, 0d0000000000000000;
	mov.b32 	%r6564, 0;
	@%p3376 bra 	$L__BB1_2306;
	mov.f64 	%fd8119, 0d0000000000000000;
	mov.b32 	%r6563, 0;
$L__BB1_2291:
	sub.f64 	%fd6294, %fd2910, %fd7836;
	setp.neu.f64 	%p3377, %fd6294, 0d0000000000000000;
	setp.lt.s32 	%p3378, %r694, 0;
	mul.wide.u32 	%rd1098, %r6563, 8;
	add.s64 	%rd1099, %rd242, %rd1098;
	ld.f64 	%fd2914, [%rd1099];
	add.s32 	%r5123, %r6563, 1;
	cvt.rn.f64.u32 	%fd2915, %r5123;
	{
	.reg .b32 %temp; 
	mov.b64 	{%temp, %r696}, %fd2915;
	}
	shr.u32 	%r5124, %r696, 20;
	and.b32  	%r5125, %r5124, 2047;
	add.s32 	%r5126, %r5125, -1012;
	mov.b64 	%rd1100, %fd2915;
	shl.b64 	%rd1101, %rd1100, %r5126;
	setp.eq.s64 	%p3379, %rd1101, -9223372036854775808;
	{ // callseq 415, 0
	.param .b64 param0;
	st.param.f64 	[param0], %fd2912;
	.param .b64 param1;
	st.param.f64 	[param1], %fd2915;
	.param .b64 retval0;
	call.uni (retval0), 
	__internal_accurate_pow, 
	(
	param0, 
	param1
	);
	ld.param.f64 	%fd6295, [retval0];
	} // callseq 415
	and.pred  	%p211, %p3378, %p3379;
	neg.f64 	%fd6297, %fd6295;
	selp.f64 	%fd8116, %fd6297, %fd6295, %p211;
	@%p3377 bra 	$L__BB1_2293;
	selp.b32 	%r5130, %r694, 0, %p3379;
	setp.lt.s32 	%p3381, %r696, 0;
	or.b32  	%r5131, %r5130, 2146435072;
	selp.b32 	%r5132, %r5131, %r5130, %p3381;
	mov.b32 	%r5133, 0;
	mov.b64 	%fd8116, {%r5133, %r5132};
$L__BB1_2293:
	sub.f64 	%fd6299, %fd2910, %fd7836;
	add.s32 	%r5134, %r6563, 1;
	cvt.rn.f64.u32 	%fd6300, %r5134;
	add.f64 	%fd6301, %fd6299, %fd6300;
	{
	.reg .b32 %temp; 
	mov.b64 	{%temp, %r5135}, %fd6301;
	}
	and.b32  	%r5136, %r5135, 2146435072;
	setp.ne.s32 	%p3382, %r5136, 2146435072;
	@%p3382 bra 	$L__BB1_2298;
	sub.f64 	%fd6303, %fd2910, %fd7836;
	setp.num.f64 	%p3383, %fd6303, %fd6303;
	@%p3383 bra 	$L__BB1_2296;
	add.s32 	%r5143, %r6563, 1;
	cvt.rn.f64.u32 	%fd6306, %r5143;
	add.rn.f64 	%fd8116, %fd6303, %fd6306;
	bra.uni 	$L__BB1_2298;
$L__BB1_2296:
	setp.neu.f64 	%p3384, %fd2912, 0d7FF0000000000000;
	@%p3384 bra 	$L__BB1_2298;
	setp.lt.s32 	%p3385, %r696, 0;
	selp.b32 	%r5137, 0, 2146435072, %p3385;
	and.b32  	%r5138, %r696, 2147483647;
	setp.ne.s32 	%p3386, %r5138, 1071644672;
	or.b32  	%r5139, %r5137, -2147483648;
	selp.b32 	%r5140, %r5139, %r5137, %p3386;
	selp.b32 	%r5141, %r5140, %r5137, %p211;
	mov.b32 	%r5142, 0;
	mov.b64 	%fd8116, {%r5142, %r5141};
$L__BB1_2298:
	sub.f64 	%fd6308, %fd2910, %fd7836;
	setp.eq.f64 	%p3387, %fd6308, 0d3FF0000000000000;
	setp.neu.f64 	%p3388, %fd6308, 0d0000000000000000;
	selp.f64 	%fd6309, 0d3FF0000000000000, %fd8116, %p3387;
	add.s32 	%r5144, %r6563, 1;
	cvt.rn.f64.u32 	%fd6310, %r5144;
	div.rn.f64 	%fd6311, %fd2914, %fd6310;
	fma.rn.f64 	%fd2922, %fd6311, %fd6309, %fd8119;
	mul.wide.u32 	%rd1105, %r6563, 8;
	add.s64 	%rd1106, %rd242, %rd1105;
	ld.f64 	%fd2923, [%rd1106+8];
	add.s32 	%r6563, %r6563, 2;
	cvt.rn.f64.u32 	%fd2924, %r6563;
	{
	.reg .b32 %temp; 
	mov.b64 	{%temp, %r698}, %fd2924;
	}
	shr.u32 	%r5145, %r698, 20;
	and.b32  	%r5146, %r5145, 2047;
	add.s32 	%r5147, %r5146, -1012;
	mov.b64 	%rd1107, %fd2924;
	shl.b64 	%rd1108, %rd1107, %r5147;
	setp.eq.s64 	%p3390, %rd1108, -9223372036854775808;
	{ // callseq 416, 0
	.param .b64 param0;
	st.param.f64 	[param0], %fd2912;
	.param .b64 param1;
	st.param.f64 	[param1], %fd2924;
	.param .b64 retval0;
	call.uni (retval0), 
	__internal_accurate_pow, 
	(
	param0, 
	param1
	);
	ld.param.f64 	%fd6312, [retval0];
	} // callseq 416
	and.pred  	%p212, %p3378, %p3390;
	neg.f64 	%fd6314, %fd6312;
	selp.f64 	%fd8118, %fd6314, %fd6312, %p212;
	@%p3388 bra 	$L__BB1_2300;
	selp.b32 	%r5151, %r694, 0, %p3390;
	setp.lt.s32 	%p3392, %r698, 0;
	or.b32  	%r5152, %r5151, 2146435072;
	selp.b32 	%r5153, %r5152, %r5151, %p3392;
	mov.b32 	%r5154, 0;
	mov.b64 	%fd8118, {%r5154, %r5153};
$L__BB1_2300:
	sub.f64 	%fd6316, %fd2910, %fd7836;
	cvt.rn.f64.u32 	%fd6317, %r6563;
	add.f64 	%fd6318, %fd6316, %fd6317;
	{
	.reg .b32 %temp; 
	mov.b64 	{%temp, %r5155}, %fd6318;
	}
	and.b32  	%r5156, %r5155, 2146435072;
	setp.ne.s32 	%p3393, %r5156, 2146435072;
	@%p3393 bra 	$L__BB1_2305;
	sub.f64 	%fd6320, %fd2910, %fd7836;
	setp.nan.f64 	%p3394, %fd6320, %fd6320;
	@%p3394 bra 	$L__BB1_2304;
	setp.neu.f64 	%p3395, %fd2912, 0d7FF0000000000000;
	@%p3395 bra 	$L__BB1_2305;
	setp.lt.s32 	%p3396, %r698, 0;
	selp.b32 	%r5157, 0, 2146435072, %p3396;
	and.b32  	%r5158, %r698, 2147483647;
	setp.ne.s32 	%p3397, %r5158, 1071644672;
	or.b32  	%r5159, %r5157, -2147483648;
	selp.b32 	%r5160, %r5159, %r5157, %p3397;
	selp.b32 	%r5161, %r5160, %r5157, %p212;
	mov.b32 	%r5162, 0;
	mov.b64 	%fd8118, {%r5162, %r5161};
	bra.uni 	$L__BB1_2305;
$L__BB1_2304:
	cvt.rn.f64.u32 	%fd6323, %r6563;
	add.rn.f64 	%fd8118, %fd6320, %fd6323;
$L__BB1_2305:
	ld.param.u32 	%r6369, [_Z13distributor_PdPdS_S_iii_param_5];
	sub.f64 	%fd6325, %fd2910, %fd7836;
	setp.eq.f64 	%p3398, %fd6325, 0d3FF0000000000000;
	selp.f64 	%fd6326, 0d3FF0000000000000, %fd8118, %p3398;
	cvt.rn.f64.u32 	%fd6327, %r6563;
	div.rn.f64 	%fd6328, %fd2923, %fd6327;
	fma.rn.f64 	%fd8119, %fd6328, %fd6326, %fd2922;
	and.b32  	%r6564, %r6369, 2147483646;
	setp.ne.s32 	%p3399, %r6563, %r6564;
	@%p3399 bra 	$L__BB1_2291;
$L__BB1_2306:
	ld.param.u32 	%r6370, [_Z13distributor_PdPdS_S_iii_param_5];
	and.b32  	%r5163, %r6370, 1;
	setp.eq.b32 	%p3400, %r5163, 1;
	not.pred 	%p3401, %p3400;
	@%p3401 bra 	$L__BB1_2315;
	sub.f64 	%fd6330, %fd2910, %fd7836;
	setp.neu.f64 	%p3402, %fd6330, 0d0000000000000000;
	setp.lt.s32 	%p3403, %r694, 0;
	mul.wide.u32 	%rd1112, %r6564, 8;
	add.s64 	%rd1113, %rd242, %rd1112;
	ld.f64 	%fd2934, [%rd1113];
	add.s32 	%r5164, %r6564, 1;
	cvt.rn.f64.u32 	%fd2935, %r5164;
	{
	.reg .b32 %temp; 
	mov.b64 	{%temp, %r701}, %fd2935;
	}
	shr.u32 	%r5165, %r701, 20;
	and.b32  	%r5166, %r5165, 2047;
	add.s32 	%r5167, %r5166, -1012;
	mov.b64 	%rd1114, %fd2935;
	shl.b64 	%rd1115, %rd1114, %r5167;
	setp.eq.s64 	%p3404, %rd1115, -9223372036854775808;
	{ // callseq 417, 0
	.param .b64 param0;
	st.param.f64 	[param0], %fd2912;
	.param .b64 param1;
	st.param.f64 	[param1], %fd2935;
	.param .b64 retval0;
	call.uni (retval0), 
	__internal_accurate_pow, 
	(
	param0, 
	param1
	);
	ld.param.f64 	%fd6331, [retval0];
	} // callseq 417
	and.pred  	%p213, %p3403, %p3404;
	neg.f64 	%fd6333, %fd6331;
	selp.f64 	%fd8122, %fd6333, %fd6331, %p213;
	@%p3402 bra 	$L__BB1_2309;
	selp.b32 	%r5171, %r694, 0, %p3404;
	setp.lt.s32 	%p3406, %r701, 0;
	or.b32  	%r5172, %r5171, 2146435072;
	selp.b32 	%r5173, %r5172, %r5171, %p3406;
	mov.b32 	%r5174, 0;
	mov.b64 	%fd8122, {%r5174, %r5173};
$L__BB1_2309:
	cvt.rn.f64.u32 	%fd2939, %r5164;
	add.f64 	%fd6336, %fd6330, %fd2939;
	{
	.reg .b32 %temp; 
	mov.b64 	{%temp, %r5176}, %fd6336;
	}
	and.b32  	%r5177, %r5176, 2146435072;
	setp.ne.s32 	%p3407, %r5177, 2146435072;
	@%p3407 bra 	$L__BB1_2314;
	setp.nan.f64 	%p3408, %fd6330, %fd6330;
	@%p3408 bra 	$L__BB1_2313;
	setp.neu.f64 	%p3409, %fd2912, 0d7FF0000000000000;
	@%p3409 bra 	$L__BB1_2314;
	setp.lt.s32 	%p3410, %r701, 0;
	selp.b32 	%r5178, 0, 2146435072, %p3410;
	and.b32  	%r5179, %r701, 2147483647;
	setp.ne.s32 	%p3411, %r5179, 1071644672;
	or.b32  	%r5180, %r5178, -2147483648;
	selp.b32 	%r5181, %r5180, %r5178, %p3411;
	selp.b32 	%r5182, %r5181, %r5178, %p213;
	mov.b32 	%r5183, 0;
	mov.b64 	%fd8122, {%r5183, %r5182};
	bra.uni 	$L__BB1_2314;
$L__BB1_2313:
	add.rn.f64 	%fd8122, %fd6330, %fd2939;
$L__BB1_2314:
	setp.eq.f64 	%p3412, %fd6330, 0d3FF0000000000000;
	selp.f64 	%fd6340, 0d3FF0000000000000, %fd8122, %p3412;
	div.rn.f64 	%fd6341, %fd2934, %fd2939;
	fma.rn.f64 	%fd8119, %fd6341, %fd6340, %fd8119;
$L__BB1_2315:
	ld.param.f64 	%fd7287, [_Z13distributor_PdPdS_S_iii_param_0];
	mul.f64 	%fd6342, %fd7287, 0d3FE0000000000000;
	sub.f64 	%fd8134, %fd6342, %fd8119;
	bra.uni 	$L__BB1_2344;
$L__BB1_2316:
	ld.param.u32 	%r6365, [_Z13distributor_PdPdS_S_iii_param_5];
	setp.lt.s32 	%p3337, %r6365, 1;
	sub.f64 	%fd2947, %fd7836, %fd2910;
	mov.f64 	%fd8129, 0d0000000000000000;
	@%p3337 bra 	$L__BB1_2343;
	setp.eq.s32 	%p3338, %r693, 0;
	{
	.reg .b32 %temp; 
	mov.b64 	{%temp, %r702}, %fd2947;
	}
	abs.f64 	%fd2948, %fd2947;
	mov.f64 	%fd8129, 0d0000000000000000;
	mov.b32 	%r6566, 0;
	@%p3338 bra 	$L__BB1_2334;
	mov.f64 	%fd8129, 0d0000000000000000;
	mov.b32 	%r6565, 0;
$L__BB1_2319:
	fma.rn.f64 	%fd6253, %fd248, 0dBFE0000000000000, %fd7836;
	setp.neu.f64 	%p3339, %fd6253, 0d0000000000000000;
	setp.lt.s32 	%p3340, %r702, 0;
	mul.wide.u32 	%rd1077, %r6565, 8;
	add.s64 	%rd1078, %rd242, %rd1077;
	ld.f64 	%fd2950, [%rd1078];
	add.s32 	%r5060, %r6565, 1;
	cvt.rn.f64.u32 	%fd2951, %r5060;
	{
	.reg .b32 %temp; 
	mov.b64 	{%temp, %r704}, %fd2951;
	}
	shr.u32 	%r5061, %r704, 20;
	and.b32  	%r5062, %r5061, 2047;
	add.s32 	%r5063, %r5062, -1012;
	mov.b64 	%rd1079, %fd2951;
	shl.b64 	%rd1080, %rd1079, %r5063;
	setp.eq.s64 	%p3341, %rd1080, -9223372036854775808;
	{ // callseq 412, 0
	.param .b64 param0;
	st.param.f64 	[param0], %fd2948;
	.param .b64 param1;
	st.param.f64 	[param1], %fd2951;
	.param .b64 retval0;
	call.uni (retval0), 
	__internal_accurate_pow, 
	(
	param0, 
	param1
	);
	ld.param.f64 	%fd6254, [retval0];
	} // callseq 412
	and.pred  	%p214, %p3340, %p3341;
	neg.f64 	%fd6256, %fd6254;
	selp.f64 	%fd8126, %fd6256, %fd6254, %p214;
	@%p3339 bra 	$L__BB1_2321;
	selp.b32 	%r5067, %r702, 0, %p3341;
	setp.lt.s32 	%p3343, %r704, 0;
	or.b32  	%r5068, %r5067, 2146435072;
	selp.b32 	%r5069, %r5068, %r5067, %p3343;
	mov.b32 	%r5070, 0;
	mov.b64 	%fd8126, {%r5070, %r5069};
$L__BB1_2321:
	cvt.rn.f64.u32 	%fd6258, %r5060;
	add.f64 	%fd6259, %fd6253, %fd6258;
	{
	.reg .b32 %temp; 
	mov.b64 	{%temp, %r5072}, %fd6259;
	}
	and.b32  	%r5073, %r5072, 2146435072;
	setp.ne.s32 	%p3344, %r5073, 2146435072;
	@%p3344 bra 	$L__BB1_2326;
	setp.num.f64 	%p3345, %fd6253, %fd6253;
	@%p3345 bra 	$L__BB1_2324;
	add.s32 	%r5080, %r6565, 1;
	cvt.rn.f64.u32 	%fd6262, %r5080;
	add.rn.f64 	%fd8126, %fd6253, %fd6262;
	bra.uni 	$L__BB1_2326;
$L__BB1_2324:
	setp.neu.f64 	%p3346, %fd2948, 0d7FF0000000000000;
	@%p3346 bra 	$L__BB1_2326;
	setp.lt.s32 	%p3347, %r704, 0;
	selp.b32 	%r5074, 0, 2146435072, %p3347;
	and.b32  	%r5075, %r704, 2147483647;
	setp.ne.s32 	%p3348, %r5075, 1071644672;
	or.b32  	%r5076, %r5074, -2147483648;
	selp.b32 	%r5077, %r5076, %r5074, %p3348;
	selp.b32 	%r5078, %r5077, %r5074, %p214;
	mov.b32 	%r5079, 0;
	mov.b64 	%fd8126, {%r5079, %r5078};
$L__BB1_2326:
	setp.eq.f64 	%p3349, %fd6253, 0d3FF0000000000000;
	selp.f64 	%fd6264, 0d3FF0000000000000, %fd8126, %p3349;
	add.s32 	%r5081, %r6565, 1;
	cvt.rn.f64.u32 	%fd6265, %r5081;
	div.rn.f64 	%fd6266, %fd2950, %fd6265;
	fma.rn.f64 	%fd2958, %fd6266, %fd6264, %fd8129;
	mul.wide.u32 	%rd1084, %r6565, 8;
	add.s64 	%rd1085, %rd242, %rd1084;
	ld.f64 	%fd2959, [%rd1085+8];
	add.s32 	%r6565, %r6565, 2;
	cvt.rn.f64.u32 	%fd2960, %r6565;
	{
	.reg .b32 %temp; 
	mov.b64 	{%temp, %r706}, %fd2960;
	}
	shr.u32 	%r5082, %r706, 20;
	and.b32  	%r5083, %r5082, 2047;
	add.s32 	%r5084, %r5083, -1012;
	mov.b64 	%rd1086, %fd2960;
	shl.b64 	%rd1087, %rd1086, %r5084;
	setp.eq.s64 	%p3352, %rd1087, -9223372036854775808;
	{ // callseq 413, 0
	.param .b64 param0;
	st.param.f64 	[param0], %fd2948;
	.param .b64 param1;
	st.param.f64 	[param1], %fd2960;
	.param .b64 retval0;
	call.uni (retval0), 
	__internal_accurate_pow, 
	(
	param0, 
	param1
	);
	ld.param.f64 	%fd6267, [retval0];
	} // callseq 413
	and.pred  	%p215, %p3340, %p3352;
	neg.f64 	%fd6269, %fd6267;
	selp.f64 	%fd8128, %fd6269, %fd6267, %p215;
	@%p3339 bra 	$L__BB1_2328;
	selp.b32 	%r5088, %r702, 0, %p3352;
	setp.lt.s32 	%p3354, %r706, 0;
	or.b32  	%r5089, %r5088, 2146435072;
	selp.b32 	%r5090, %r5089, %r5088, %p3354;
	mov.b32 	%r5091, 0;
	mov.b64 	%fd8128, {%r5091, %r5090};
$L__BB1_2328:
	cvt.rn.f64.u32 	%fd6271, %r6565;
	add.f64 	%fd6272, %fd6253, %fd6271;
	{
	.reg .b32 %temp; 
	mov.b64 	{%temp, %r5092}, %fd6272;
	}
	and.b32  	%r5093, %r5092, 2146435072;
	setp.ne.s32 	%p3355, %r5093, 2146435072;
	@%p3355 bra 	$L__BB1_2333;
	setp.nan.f64 	%p3356, %fd6253, %fd6253;
	@%p3356 bra 	$L__BB1_2332;
	setp.neu.f64 	%p3357, %fd2948, 0d7FF0000000000000;
	@%p3357 bra 	$L__BB1_2333;
	setp.lt.s32 	%p3358, %r706, 0;
	selp.b32 	%r5094, 0, 2146435072, %p3358;
	and.b32  	%r5095, %r706, 2147483647;
	setp.ne.s32 	%p3359, %r5095, 1071644672;
	or.b32  	%r5096, %r5094, -2147483648;
	selp.b32 	%r5097, %r5096, %r5094, %p3359;
	selp.b32 	%r5098, %r5097, %r5094, %p215;
	mov.b32 	%r5099, 0;
	mov.b64 	%fd8128, {%r5099, %r5098};
	bra.uni 	$L__BB1_2333;
$L__BB1_2332:
	add.rn.f64 	%fd8128, %fd6253, %fd6271;
$L__BB1_2333:
	ld.param.u32 	%r6366, [_Z13distributor_PdPdS_S_iii_param_5];
	selp.f64 	%fd6277, 0d3FF0000000000000, %fd8128, %p3349;
	div.rn.f64 	%fd6279, %fd2959, %fd6271;
	fma.rn.f64 	%fd8129, %fd6279, %fd6277, %fd2958;
	and.b32  	%r6566, %r6366, 2147483646;
	setp.ne.s32 	%p3361, %r6565, %r6566;
	@%p3361 bra 	$L__BB1_2319;
$L__BB1_2334:
	ld.param.u32 	%r6367, [_Z13distributor_PdPdS_S_iii_param_5];
	and.b32  	%r5100, %r6367, 1;
	setp.eq.b32 	%p3362, %r5100, 1;
	not.pred 	%p3363, %p3362;
	@%p3363 bra 	$L__BB1_2343;
	fma.rn.f64 	%fd6280, %fd248, 0dBFE0000000000000, %fd7836;
	setp.neu.f64 	%p3364, %fd6280, 0d0000000000000000;
	setp.lt.s32 	%p3365, %r702, 0;
	mul.wide.u32 	%rd1091, %r6566, 8;
	add.s64 	%rd1092, %rd242, %rd1091;
	ld.f64 	%fd2970, [%rd1092];
	add.s32 	%r5101, %r6566, 1;
	cvt.rn.f64.u32 	%fd2971, %r5101;
	{
	.reg .b32 %temp; 
	mov.b64 	{%temp, %r709}, %fd2971;
	}
	shr.u32 	%r5102, %r709, 20;
	and.b32  	%r5103, %r5102, 2047;
	add.s32 	%r5104, %r5103, -1012;
	mov.b64 	%rd1093, %fd2971;
	shl.b64 	%rd1094, %rd1093, %r5104;
	setp.eq.s64 	%p3366, %rd1094, -9223372036854775808;
	{ // callseq 414, 0
	.param .b64 param0;
	st.param.f64 	[param0], %fd2948;
	.param .b64 param1;
	st.param.f64 	[param1], %fd2971;
	.param .b64 retval0;
	call.uni (retval0), 
	__internal_accurate_pow, 
	(
	param0, 
	param1
	);
	ld.param.f64 	%fd6281, [retval0];
	} // callseq 414
	and.pred  	%p216, %p3365, %p3366;
	neg.f64 	%fd6283, %fd6281;
	selp.f64 	%fd8132, %fd6283, %fd6281, %p216;
	@%p3364 bra 	$L__BB1_2337;
	selp.b32 	%r5108, %r702, 0, %p3366;
	setp.lt.s32 	%p3368, %r709, 0;
	or.b32  	%r5109, %r5108, 2146435072;
	selp.b32 	%r5110, %r5109, %r5108, %p3368;
	mov.b32 	%r5111, 0;
	mov.b64 	%fd8132, {%r5111, %r5110};
$L__BB1_2337:
	add.f64 	%fd6285, %fd6280, %fd2971;
	{
	.reg .b32 %temp; 
	mov.b64 	{%temp, %r5113}, %fd6285;
	}
	and.b32  	%r5114, %r5113, 2146435072;
	setp.ne.s32 	%p3369, %r5114, 2146435072;
	@%p3369 bra 	$L__BB1_2342;
	setp.nan.f64 	%p3370, %fd6280, %fd6280;
	@%p3370 bra 	$L__BB1_2341;
	setp.neu.f64 	%p3371, %fd2948, 0d7FF0000000000000;
	@%p3371 bra 	$L__BB1_2342;
	setp.lt.s32 	%p3372, %r709, 0;
	selp.b32 	%r5115, 0, 2146435072, %p3372;
	and.b32  	%r5116, %r709, 2147483647;
	setp.ne.s32 	%p3373, %r5116, 1071644672;
	or.b32  	%r5117, %r5115, -2147483648;
	selp.b32 	%r5118, %r5117, %r5115, %p3373;
	selp.b32 	%r5119, %r5118, %r5115, %p216;
	mov.b32 	%r5120, 0;
	mov.b64 	%fd8132, {%r5120, %r5119};
	bra.uni 	$L__BB1_2342;
$L__BB1_2341:
	add.rn.f64 	%fd8132, %fd6280, %fd2971;
$L__BB1_2342:
	setp.eq.f64 	%p3374, %fd6280, 0d3FF0000000000000;
	selp.f64 	%fd6287, 0d3FF0000000000000, %fd8132, %p3374;
	div.rn.f64 	%fd6288, %fd2970, %fd2971;
	fma.rn.f64 	%fd8129, %fd6288, %fd6287, %fd8129;
$L__BB1_2343:
	ld.param.f64 	%fd7286, [_Z13distributor_PdPdS_S_iii_param_0];
	fma.rn.f64 	%fd8134, %fd7286, 0d3FE0000000000000, %fd8129;
$L__BB1_2344:
	ld.param.u32 	%r6371, [_Z13distributor_PdPdS_S_iii_param_5];
	add.s32 	%r710, %r6371, -1;
	mul.f64 	%fd2984, %fd248, 0d3FE0000000000000;
	setp.geu.f64 	%p3413, %fd7836, %fd2984;
	sub.f64 	%fd2985, %fd2907, %fd8134;
	@%p3413 bra 	$L__BB1_2373;
	ld.param.u32 	%r6375, [_Z13distributor_PdPdS_S_iii_param_5];
	setp.lt.s32 	%p3452, %r6375, 1;
	sub.f64 	%fd2986, %fd2984, %fd7836;
	mov.f64 	%fd8140, 0d0000000000000000;
	@%p3452 bra 	$L__BB1_2372;
	setp.eq.s32 	%p3453, %r710, 0;
	{
	.reg .b32 %temp; 
	mov.b64 	{%temp, %r711}, %fd2986;
	}
	abs.f64 	%fd2987, %fd2986;
	mov.f64 	%fd8140, 0d0000000000000000;
	mov.b32 	%r6568, 0;
	@%p3453 bra 	$L__BB1_2363;
	mov.f64 	%fd8140, 0d0000000000000000;
	mov.b32 	%r6567, 0;
$L__BB1_2348:
	mul.f64 	%fd6394, %fd248, 0d3FE0000000000000;
	sub.f64 	%fd6395, %fd6394, %fd7836;
	setp.neu.f64 	%p3454, %fd6395, 0d0000000000000000;
	setp.lt.s32 	%p3455, %r711, 0;
	mul.wide.u32 	%rd1140, %r6567, 8;
	add.s64 	%rd1141, %rd242, %rd1140;
	ld.f64 	%fd2989, [%rd1141];
	add.s32 	%r5252, %r6567, 1;
	cvt.rn.f64.u32 	%fd6396, %r5252;
	{
	.reg .b32 %temp; 
	mov.b64 	{%temp, %r713}, %fd6396;
	}
	shr.u32 	%r5253, %r713, 20;
	and.b32  	%r5254, %r5253, 2047;
	add.s32 	%r5255, %r5254, -1012;
	mov.b64 	%rd1142, %fd6396;
	shl.b64 	%rd1143, %rd1142, %r5255;
	setp.eq.s64 	%p3456, %rd1143, -9223372036854775808;
	{ // callseq 421, 0
	.param .b64 param0;
	st.param.f64 	[param0], %fd2987;
	.param .b64 param1;
	st.param.f64 	[param1], %fd6396;
	.param .b64 retval0;
	call.uni (retval0), 
	__internal_accurate_pow, 
	(
	param0, 
	param1
	);
	ld.param.f64 	%fd6397, [retval0];
	} // callseq 421
	and.pred  	%p217, %p3455, %p3456;
	neg.f64 	%fd6399, %fd6397;
	selp.f64 	%fd8137, %fd6399, %fd6397, %p217;
	@%p3454 bra 	$L__BB1_2350;
	mov.b64 	%rd1145, %fd6396;
	shl.b64 	%rd1146, %rd1145, %r5255;
	setp.eq.s64 	%p3457, %rd1146, -9223372036854775808;
	selp.b32 	%r5260, %r711, 0, %p3457;
	setp.lt.s32 	%p3458, %r713, 0;
	or.b32  	%r5261, %r5260, 2146435072;
	selp.b32 	%r5262, %r5261, %r5260, %p3458;
	mov.b32 	%r5263, 0;
	mov.b64 	%fd8137, {%r5263, %r5262};
$L__BB1_2350:
	mul.f64 	%fd6401, %fd248, 0d3FE0000000000000;
	sub.f64 	%fd6402, %fd6401, %fd7836;
	cvt.rn.f64.u32 	%fd6403, %r5252;
	add.f64 	%fd6404, %fd6402, %fd6403;
	{
	.reg .b32 %temp; 
	mov.b64 	{%temp, %r5265}, %fd6404;
	}
	and.b32  	%r5266, %r5265, 2146435072;
	setp.ne.s32 	%p3459, %r5266, 2146435072;
	@%p3459 bra 	$L__BB1_2355;
	mul.f64 	%fd6405, %fd248, 0d3FE0000000000000;
	sub.f64 	%fd6406, %fd6405, %fd7836;
	setp.num.f64 	%p3460, %fd6406, %fd6406;
	@%p3460 bra 	$L__BB1_2353;
	add.s32 	%r5273, %r6567, 1;
	cvt.rn.f64.u32 	%fd6409, %r5273;
	add.rn.f64 	%fd8137, %fd6406, %fd6409;
	bra.uni 	$L__BB1_2355;
$L__BB1_2353:
	setp.neu.f64 	%p3461, %fd2987, 0d7FF0000000000000;
	@%p3461 bra 	$L__BB1_2355;
	setp.lt.s32 	%p3462, %r713, 0;
	selp.b32 	%r5267, 0, 2146435072, %p3462;
	and.b32  	%r5268, %r713, 2147483647;
	setp.ne.s32 	%p3463, %r5268, 1071644672;
	or.b32  	%r5269, %r5267, -2147483648;
	selp.b32 	%r5270, %r5269, %r5267, %p3463;
	selp.b32 	%r5271, %r5270, %r5267, %p217;
	mov.b32 	%r5272, 0;
	mov.b64 	%fd8137, {%r5272, %r5271};
$L__BB1_2355:
	setp.eq.f64 	%p3464, %fd6402, 0d3FF0000000000000;
	setp.neu.f64 	%p3465, %fd6402, 0d0000000000000000;
	selp.f64 	%fd6412, 0d3FF0000000000000, %fd8137, %p3464;
	add.s32 	%r5274, %r6567, 1;
	cvt.rn.f64.u32 	%fd6413, %r5274;
	div.rn.f64 	%fd6414, %fd2989, %fd6413;
	fma.rn.f64 	%fd2996, %fd6414, %fd6412, %fd8140;
	mul.wide.u32 	%rd1147, %r6567, 8;
	add.s64 	%rd1148, %rd242, %rd1147;
	ld.f64 	%fd2997, [%rd1148+8];
	add.s32 	%r6567, %r6567, 2;
	cvt.rn.f64.u32 	%fd6415, %r6567;
	{
	.reg .b32 %temp; 
	mov.b64 	{%temp, %r715}, %fd6415;
	}
	shr.u32 	%r5275, %r715, 20;
	and.b32  	%r5276, %r5275, 2047;
	add.s32 	%r5277, %r5276, -1012;
	mov.b64 	%rd1149, %fd6415;
	shl.b64 	%rd1150, %rd1149, %r5277;
	setp.eq.s64 	%p3467, %rd1150, -9223372036854775808;
	{ // callseq 422, 0
	.param .b64 param0;
	st.param.f64 	[param0], %fd2987;
	.param .b64 param1;
	st.param.f64 	[param1], %fd6415;
	.param .b64 retval0;
	call.uni (retval0), 
	__internal_accurate_pow, 
	(
	param0, 
	param1
	);
	ld.param.f64 	%fd6416, [retval0];
	} // callseq 422
	and.pred  	%p218, %p3455, %p3467;
	neg.f64 	%fd6418, %fd6416;
	selp.f64 	%fd8139, %fd6418, %fd6416, %p218;
	@%p3465 bra 	$L__BB1_2357;
	shr.u32 	%r5278, %r715, 20;
	and.b32  	%r5279, %r5278, 2047;
	add.s32 	%r5280, %r5279, -1012;
	shl.b64 	%rd1153, %rd1149, %r5280;
	setp.eq.s64 	%p3468, %rd1153, -9223372036854775808;
	selp.b32 	%r5281, %r711, 0, %p3468;
	setp.lt.s32 	%p3469, %r715, 0;
	or.b32  	%r5282, %r5281, 2146435072;
	selp.b32 	%r5283, %r5282, %r5281, %p3469;
	mov.b32 	%r5284, 0;
	mov.b64 	%fd8139, {%r5284, %r5283};
$L__BB1_2357:
	mul.f64 	%fd6420, %fd248, 0d3FE0000000000000;
	sub.f64 	%fd6421, %fd6420, %fd7836;
	cvt.rn.f64.u32 	%fd6422, %r6567;
	add.f64 	%fd6423, %fd6421, %fd6422;
	{
	.reg .b32 %temp; 
	mov.b64 	{%temp, %r5285}, %fd6423;
	}
	and.b32  	%r5286, %r5285, 2146435072;
	setp.ne.s32 	%p3470, %r5286, 2146435072;
	@%p3470 bra 	$L__BB1_2362;
	mul.f64 	%fd6424, %fd248, 0d3FE0000000000000;
	sub.f64 	%fd6425, %fd6424, %fd7836;
	setp.nan.f64 	%p3471, %fd6425, %fd6425;
	@%p3471 bra 	$L__BB1_2361;
	setp.neu.f64 	%p3472, %fd2987, 0d7FF0000000000000;
	@%p3472 bra 	$L__BB1_2362;
	setp.lt.s32 	%p3473, %r715, 0;
	selp.b32 	%r5287, 0, 2146435072, %p3473;
	and.b32  	%r5288, %r715, 2147483647;
	setp.ne.s32 	%p3474, %r5288, 1071644672;
	or.b32  	%r5289, %r5287, -2147483648;
	selp.b32 	%r5290, %r5289, %r5287, %p3474;
	selp.b32 	%r5291, %r5290, %r5287, %p218;
	mov.b32 	%r5292, 0;
	mov.b64 	%fd8139, {%r5292, %r5291};
	bra.uni 	$L__BB1_2362;
$L__BB1_2361:
	cvt.rn.f64.u32 	%fd6428, %r6567;
	add.rn.f64 	%fd8139, %fd6425, %fd6428;
$L__BB1_2362:
	ld.param.u32 	%r6376, [_Z13distributor_PdPdS_S_iii_param_5];
	setp.eq.f64 	%p3475, %fd6421, 0d3FF0000000000000;
	selp.f64 	%fd6431, 0d3FF0000000000000, %fd8139, %p3475;
	cvt.rn.f64.u32 	%fd6432, %r6567;
	div.rn.f64 	%fd6433, %fd2997, %fd6432;
	fma.rn.f64 	%fd8140, %fd6433, %fd6431, %fd2996;
	and.b32  	%r6568, %r6376, 2147483646;
	setp.ne.s32 	%p3476, %r6567, %r6568;
	@%p3476 bra 	$L__BB1_2348;
$L__BB1_2363:
	ld.param.u32 	%r6377, [_Z13distributor_PdPdS_S_iii_param_5];
	and.b32  	%r5293, %r6377, 1;
	setp.eq.b32 	%p3477, %r5293, 1;
	not.pred 	%p3478, %p3477;
	@%p3478 bra 	$L__BB1_2372;
	mul.f64 	%fd6434, %fd248, 0d3FE0000000000000;
	sub.f64 	%fd6435, %fd6434, %fd7836;
	setp.neu.f64 	%p3479, %fd6435, 0d0000000000000000;
	setp.lt.s32 	%p3480, %r711, 0;
	mul.wide.u32 	%rd1154, %r6568, 8;
	add.s64 	%rd1155, %rd242, %rd1154;
	ld.f64 	%fd3007, [%rd1155];
	add.s32 	%r5294, %r6568, 1;
	cvt.rn.f64.u32 	%fd3008, %r5294;
	{
	.reg .b32 %temp; 
	mov.b64 	{%temp, %r718}, %fd3008;
	}
	shr.u32 	%r5295, %r718, 20;
	and.b32  	%r5296, %r5295, 2047;
	add.s32 	%r5297, %r5296, -1012;
	mov.b64 	%rd1156, %fd3008;
	shl.b64 	%rd1157, %rd1156, %r5297;
	setp.eq.s64 	%p3481, %rd1157, -9223372036854775808;
	{ // callseq 423, 0
	.param .b64 param0;
	st.param.f64 	[param0], %fd2987;
	.param .b64 param1;
	st.param.f64 	[param1], %fd3008;
	.param .b64 retval0;
	call.uni (retval0), 
	__internal_accurate_pow, 
	(
	param0, 
	param1
	);
	ld.param.f64 	%fd6436, [retval0];
	} // callseq 423
	and.pred  	%p219, %p3480, %p3481;
	neg.f64 	%fd6438, %fd6436;
	selp.f64 	%fd8143, %fd6438, %fd6436, %p219;
	@%p3479 bra 	$L__BB1_2366;
	shr.u32 	%r5298, %r718, 20;
	and.b32  	%r5299, %r5298, 2047;
	add.s32 	%r5300, %r5299, -1012;
	shl.b64 	%rd1160, %rd1156, %r5300;
	setp.eq.s64 	%p3482, %rd1160, -9223372036854775808;
	selp.b32 	%r5301, %r711, 0, %p3482;
	setp.lt.s32 	%p3483, %r718, 0;
	or.b32  	%r5302, %r5301, 2146435072;
	selp.b32 	%r5303, %r5302, %r5301, %p3483;
	mov.b32 	%r5304, 0;
	mov.b64 	%fd8143, {%r5304, %r5303};
$L__BB1_2366:
	add.s32 	%r5305, %r6568, 1;
	cvt.rn.f64.u32 	%fd6441, %r5305;
	add.f64 	%fd6442, %fd6435, %fd6441;
	{
	.reg .b32 %temp; 
	mov.b64 	{%temp, %r5306}, %fd6442;
	}
	and.b32  	%r5307, %r5306, 2146435072;
	setp.ne.s32 	%p3484, %r5307, 2146435072;
	@%p3484 bra 	$L__BB1_2371;
	mul.f64 	%fd6443, %fd248, 0d3FE0000000000000;
	sub.f64 	%fd3012, %fd6443, %fd7836;
	setp.nan.f64 	%p3485, %fd3012, %fd3012;
	@%p3485 bra 	$L__BB1_2370;
	setp.neu.f64 	%p3486, %fd2987, 0d7FF0000000000000;
	@%p3486 bra 	$L__BB1_2371;
	setp.lt.s32 	%p3487, %r718, 0;
	selp.b32 	%r5308, 0, 2146435072, %p3487;
	and.b32  	%r5309, %r718, 2147483647;
	setp.ne.s32 	%p3488, %r5309, 1071644672;
	or.b32  	%r5310, %r5308, -2147483648;
	selp.b32 	%r5311, %r5310, %r5308, %p3488;
	selp.b32 	%r5312, %r5311, %r5308, %p219;
	mov.b32 	%r5313, 0;
	mov.b64 	%fd8143, {%r5313, %r5312};
	bra.uni 	$L__BB1_2371;
$L__BB1_2370:
	add.rn.f64 	%fd8143, %fd3012, %fd6441;
$L__BB1_2371:
	mul.f64 	%fd6445, %fd248, 0d3FE0000000000000;
	sub.f64 	%fd6446, %fd6445, %fd7836;
	setp.eq.f64 	%p3489, %fd6446, 0d3FF0000000000000;
	selp.f64 	%fd6447, 0d3FF0000000000000, %fd8143, %p3489;
	div.rn.f64 	%fd6449, %fd3007, %fd6441;
	fma.rn.f64 	%fd8140, %fd6449, %fd6447, %fd8140;
$L__BB1_2372:
	ld.param.f64 	%fd7289, [_Z13distributor_PdPdS_S_iii_param_0];
	mul.f64 	%fd6450, %fd7289, 0d3FE0000000000000;
	sub.f64 	%fd8155, %fd6450, %fd8140;
	bra.uni 	$L__BB1_2401;
$L__BB1_2373:
	ld.param.u32 	%r6372, [_Z13distributor_PdPdS_S_iii_param_5];
	setp.lt.s32 	%p3414, %r6372, 1;
	sub.f64 	%fd3019, %fd7836, %fd2984;
	mov.f64 	%fd8150, 0d0000000000000000;
	@%p3414 bra 	$L__BB1_2400;
	setp.eq.s32 	%p3415, %r710, 0;
	{
	.reg .b32 %temp; 
	mov.b64 	{%temp, %r719}, %fd3019;
	}
	abs.f64 	%fd3020, %fd3019;
	mov.f64 	%fd8150, 0d0000000000000000;
	mov.b32 	%r6570, 0;
	@%p3415 bra 	$L__BB1_2391;
	mov.f64 	%fd8150, 0d0000000000000000;
	mov.b32 	%r6569, 0;
$L__BB1_2376:
	fma.rn.f64 	%fd6347, %fd248, 0dBFE0000000000000, %fd7836;
	setp.neu.f64 	%p3416, %fd6347, 0d0000000000000000;
	setp.lt.s32 	%p3417, %r719, 0;
	mul.wide.u32 	%rd1119, %r6569, 8;
	add.s64 	%rd1120, %rd242, %rd1119;
	ld.f64 	%fd3022, [%rd1120];
	add.s32 	%r5186, %r6569, 1;
	cvt.rn.f64.u32 	%fd6348, %r5186;
	{
	.reg .b32 %temp; 
	mov.b64 	{%temp, %r721}, %fd6348;
	}
	shr.u32 	%r5187, %r721, 20;
	and.b32  	%r5188, %r5187, 2047;
	add.s32 	%r5189, %r5188, -1012;
	mov.b64 	%rd1121, %fd6348;
	shl.b64 	%rd1122, %rd1121, %r5189;
	setp.eq.s64 	%p3418, %rd1122, -9223372036854775808;
	{ // callseq 418, 0
	.param .b64 param0;
	st.param.f64 	[param0], %fd3020;
	.param .b64 param1;
	st.param.f64 	[param1], %fd6348;
	.param .b64 retval0;
	call.uni (retval0), 
	__internal_accurate_pow, 
	(
	param0, 
	param1
	);
	ld.param.f64 	%fd6349, [retval0];
	} // callseq 418
	and.pred  	%p220, %p3417, %p3418;
	neg.f64 	%fd6351, %fd6349;
	selp.f64 	%fd8147, %fd6351, %fd6349, %p220;
	@%p3416 bra 	$L__BB1_2378;
	mov.b64 	%rd1124, %fd6348;
	shl.b64 	%rd1125, %rd1124, %r5189;
	setp.eq.s64 	%p3419, %rd1125, -9223372036854775808;
	selp.b32 	%r5194, %r719, 0, %p3419;
	setp.lt.s32 	%p3420, %r721, 0;
	or.b32  	%r5195, %r5194, 2146435072;
	selp.b32 	%r5196, %r5195, %r5194, %p3420;
	mov.b32 	%r5197, 0;
	mov.b64 	%fd8147, {%r5197, %r5196};
$L__BB1_2378:
	fma.rn.f64 	%fd6353, %fd248, 0dBFE0000000000000, %fd7836;
	cvt.rn.f64.u32 	%fd6354, %r5186;
	add.f64 	%fd6355, %fd6353, %fd6354;
	{
	.reg .b32 %temp; 
	mov.b64 	{%temp, %r5199}, %fd6355;
	}
	and.b32  	%r5200, %r5199, 2146435072;
	setp.ne.s32 	%p3421, %r5200, 2146435072;
	@%p3421 bra 	$L__BB1_2383;
	setp.num.f64 	%p3422, %fd6353, %fd6353;
	@%p3422 bra 	$L__BB1_2381;
	add.s32 	%r5207, %r6569, 1;
	cvt.rn.f64.u32 	%fd6358, %r5207;
	add.rn.f64 	%fd8147, %fd6353, %fd6358;
	bra.uni 	$L__BB1_2383;
$L__BB1_2381:
	setp.neu.f64 	%p3423, %fd3020, 0d7FF0000000000000;
	@%p3423 bra 	$L__BB1_2383;
	setp.lt.s32 	%p3424, %r721, 0;
	selp.b32 	%r5201, 0, 2146435072, %p3424;
	and.b32  	%r5202, %r721, 2147483647;
	setp.ne.s32 	%p3425, %r5202, 1071644672;
	or.b32  	%r5203, %r5201, -2147483648;
	selp.b32 	%r5204, %r5203, %r5201, %p3425;
	selp.b32 	%r5205, %r5204, %r5201, %p220;
	mov.b32 	%r5206, 0;
	mov.b64 	%fd8147, {%r5206, %r5205};
$L__BB1_2383:
	setp.eq.f64 	%p3426, %fd6353, 0d3FF0000000000000;
	setp.neu.f64 	%p3427, %fd6353, 0d0000000000000000;
	selp.f64 	%fd6360, 0d3FF0000000000000, %fd8147, %p3426;
	add.s32 	%r5208, %r6569, 1;
	cvt.rn.f64.u32 	%fd6361, %r5208;
	div.rn.f64 	%fd6362, %fd3022, %fd6361;
	fma.rn.f64 	%fd3029, %fd6362, %fd6360, %fd8150;
	mul.wide.u32 	%rd1126, %r6569, 8;
	add.s64 	%rd1127, %rd242, %rd1126;
	ld.f64 	%fd3030, [%rd1127+8];
	add.s32 	%r6569, %r6569, 2;
	cvt.rn.f64.u32 	%fd6363, %r6569;
	{
	.reg .b32 %temp; 
	mov.b64 	{%temp, %r723}, %fd6363;
	}
	shr.u32 	%r5209, %r723, 20;
	and.b32  	%r5210, %r5209, 2047;
	add.s32 	%r5211, %r5210, -1012;
	mov.b64 	%rd1128, %fd6363;
	shl.b64 	%rd1129, %rd1128, %r5211;
	setp.eq.s64 	%p3429, %rd1129, -9223372036854775808;
	{ // callseq 419, 0
	.param .b64 param0;
	st.param.f64 	[param0], %fd3020;
	.param .b64 param1;
	st.param.f64 	[param1], %fd6363;
	.param .b64 retval0;
	call.uni (retval0), 
	__internal_accurate_pow, 
	(
	param0, 
	param1
	);
	ld.param.f64 	%fd6364, [retval0];
	} // callseq 419
	and.pred  	%p221, %p3417, %p3429;
	neg.f64 	%fd6366, %fd6364;
	selp.f64 	%fd8149, %fd6366, %fd6364, %p221;
	@%p3427 bra 	$L__BB1_2385;
	shr.u32 	%r5212, %r723, 20;
	and.b32  	%r5213, %r5212, 2047;
	add.s32 	%r5214, %r5213, -1012;
	shl.b64 	%rd1132, %rd1128, %r5214;
	setp.eq.s64 	%p3430, %rd1132, -9223372036854775808;
	selp.b32 	%r5215, %r719, 0, %p3430;
	setp.lt.s32 	%p3431, %r723, 0;
	or.b32  	%r5216, %r5215, 2146435072;
	selp.b32 	%r5217, %r5216, %r5215, %p3431;
	mov.b32 	%r5218, 0;
	mov.b64 	%fd8149, {%r5218, %r5217};
$L__BB1_2385:
	fma.rn.f64 	%fd6368, %fd248, 0dBFE0000000000000, %fd7836;
	cvt.rn.f64.u32 	%fd6369, %r6569;
	add.f64 	%fd6370, %fd6368, %fd6369;
	{
	.reg .b32 %temp; 
	mov.b64 	{%temp, %r5219}, %fd6370;
	}
	and.b32  	%r5220, %r5219, 2146435072;
	setp.ne.s32 	%p3432, %r5220, 2146435072;
	@%p3432 bra 	$L__BB1_2390;
	setp.nan.f64 	%p3433, %fd6368, %fd6368;
	@%p3433 bra 	$L__BB1_2389;
	setp.neu.f64 	%p3434, %fd3020, 0d7FF0000000000000;
	@%p3434 bra 	$L__BB1_2390;
	setp.lt.s32 	%p3435, %r723, 0;
	selp.b32 	%r5221, 0, 2146435072, %p3435;
	and.b32  	%r5222, %r723, 2147483647;
	setp.ne.s32 	%p3436, %r5222, 1071644672;
	or.b32  	%r5223, %r5221, -2147483648;
	selp.b32 	%r5224, %r5223, %r5221, %p3436;
	selp.b32 	%r5225, %r5224, %r5221, %p221;
	mov.b32 	%r5226, 0;
	mov.b64 	%fd8149, {%r5226, %r5225};
	bra.uni 	$L__BB1_2390;
$L__BB1_2389:
	cvt.rn.f64.u32 	%fd6373, %r6569;
	add.rn.f64 	%fd8149, %fd6368, %fd6373;
$L__BB1_2390:
	ld.param.u32 	%r6373, [_Z13distributor_PdPdS_S_iii_param_5];
	setp.eq.f64 	%p3437, %fd6368, 0d3FF0000000000000;
	selp.f64 	%fd6375, 0d3FF0000000000000, %fd8149, %p3437;
	cvt.rn.f64.u32 	%fd6376, %r6569;
	div.rn.f64 	%fd6377, %fd3030, %fd6376;
	fma.rn.f64 	%fd8150, %fd6377, %fd6375, %fd3029;
	and.b32  	%r6570, %r6373, 2147483646;
	setp.ne.s32 	%p3438, %r6569, %r6570;
	@%p3438 bra 	$L__BB1_2376;
$L__BB1_2391:
	ld.param.u32 	%r6374, [_Z13distributor_PdPdS_S_iii_param_5];
	and.b32  	%r5227, %r6374, 1;
	setp.eq.b32 	%p3439, %r5227, 1;
	not.pred 	%p3440, %p3439;
	@%p3440 bra 	$L__BB1_2400;
	fma.rn.f64 	%fd6378, %fd248, 0dBFE0000000000000, %fd7836;
	setp.neu.f64 	%p3441, %fd6378, 0d0000000000000000;
	setp.lt.s32 	%p3442, %r719, 0;
	mul.wide.u32 	%rd1133, %r6570, 8;
	add.s64 	%rd1134, %rd242, %rd1133;
	ld.f64 	%fd3040, [%rd1134];
	add.s32 	%r5228, %r6570, 1;
	cvt.rn.f64.u32 	%fd3041, %r5228;
	{
	.reg .b32 %temp; 
	mov.b64 	{%temp, %r726}, %fd3041;
	}
	shr.u32 	%r5229, %r726, 20;
	and.b32  	%r5230, %r5229, 2047;
	add.s32 	%r5231, %r5230, -1012;
	mov.b64 	%rd1135, %fd3041;
	shl.b64 	%rd1136, %rd1135, %r5231;
	setp.eq.s64 	%p3443, %rd1136, -9223372036854775808;
	{ // callseq 420, 0
	.param .b64 param0;
	st.param.f64 	[param0], %fd3020;
	.param .b64 param1;
	st.param.f64 	[param1], %fd3041;
	.param .b64 retval0;
	call.uni (retval0), 
	__internal_accurate_pow, 
	(
	param0, 
	param1
	);
	ld.param.f64 	%fd6379, [retval0];
	} // callseq 420
	and.pred  	%p222, %p3442, %p3443;
	neg.f64 	%fd6381, %fd6379;
	selp.f64 	%fd8153, %fd6381, %fd6379, %p222;
	@%p3441 bra 	$L__BB1_2394;
	shr.u32 	%r5232, %r726, 20;
	and.b32  	%r5233, %r5232, 2047;
	add.s32 	%r5234, %r5233, -1012;
	shl.b64 	%rd1139, %rd1135, %r5234;
	setp.eq.s64 	%p3444, %rd1139, -9223372036854775808;
	selp.b32 	%r5235, %r719, 0, %p3444;
	setp.lt.s32 	%p3445, %r726, 0;
	or.b32  	%r5236, %r5235, 2146435072;
	selp.b32 	%r5237, %r5236, %r5235, %p3445;
	mov.b32 	%r5238, 0;
	mov.b64 	%fd8153, {%r5238, %r5237};
$L__BB1_2394:
	add.s32 	%r5239, %r6570, 1;
	cvt.rn.f64.u32 	%fd6383, %r5239;
	add.f64 	%fd6384, %fd6378, %fd6383;
	{
	.reg .b32 %temp; 
	mov.b64 	{%temp, %r5240}, %fd6384;
	}
	and.b32  	%r5241, %r5240, 2146435072;
	setp.ne.s32 	%p3446, %r5241, 2146435072;
	@%p3446 bra 	$L__BB1_2399;
	setp.nan.f64 	%p3447, %fd6378, %fd6378;
	@%p3447 bra 	$L__BB1_2398;
	setp.neu.f64 	%p3448, %fd3020, 0d7FF0000000000000;
	@%p3448 bra 	$L__BB1_2399;
	setp.lt.s32 	%p3449, %r726, 0;
	selp.b32 	%r5242, 0, 2146435072, %p3449;
	and.b32  	%r5243, %r726, 2147483647;
	setp.ne.s32 	%p3450, %r5243, 1071644672;
	or.b32  	%r5244, %r5242, -2147483648;
	selp.b32 	%r5245, %r5244, %r5242, %p3450;
	selp.b32 	%r5246, %r5245, %r5242, %p222;
	mov.b32 	%r5247, 0;
	mov.b64 	%fd8153, {%r5247, %r5246};
	bra.uni 	$L__BB1_2399;
$L__BB1_2398:
	add.rn.f64 	%fd8153, %fd6378, %fd6383;
$L__BB1_2399:
	setp.eq.f64 	%p3451, %fd6378, 0d3FF0000000000000;
	selp.f64 	%fd6387, 0d3FF0000000000000, %fd8153, %p3451;
	div.rn.f64 	%fd6389, %fd3040, %fd6383;
	fma.rn.f64 	%fd8150, %fd6389, %fd6387, %fd8150;
$L__BB1_2400:
	ld.param.f64 	%fd7288, [_Z13distributor_PdPdS_S_iii_param_0];
	fma.rn.f64 	%fd8155, %fd7288, 0d3FE0000000000000, %fd8150;
$L__BB1_2401:
	setp.lt.s32 	%p3490, %r3449, 0;
	and.b32  	%r5316, %r3449, 2146435072;
	setp.eq.s32 	%p3491, %r5316, 1062207488;
	sub.f64 	%fd3053, %fd2907, %fd8155;
	{
	.reg .b32 %temp; 
	mov.b64 	{%temp, %r727}, %fd3053;
	}
	abs.f64 	%fd3054, %fd3053;
	{ // callseq 424, 0
	.param .b64 param0;
	st.param.f64 	[param0], %fd3054;
	.param .b64 param1;
	st.param.f64 	[param1], 0d4000000000000000;
	.param .b64 retval0;
	call.uni (retval0), 
	__internal_accurate_pow, 
	(
	param0, 
	param1
	);
	ld.param.f64 	%fd6451, [retval0];
	} // callseq 424
	setp.lt.s32 	%p3492, %r727, 0;
	neg.f64 	%fd6453, %fd6451;
	selp.f64 	%fd6454, %fd6453, %fd6451, %p3491;
	selp.f64 	%fd6455, %fd6454, %fd6451, %p3492;
	setp.eq.f64 	%p3493, %fd3053, 0d0000000000000000;
	selp.b32 	%r5317, %r727, 0, %p3491;
	or.b32  	%r5318, %r5317, 2146435072;
	selp.b32 	%r5319, %r5318, %r5317, %p3490;
	mov.b32 	%r5320, 0;
	mov.b64 	%fd6456, {%r5320, %r5319};
	selp.f64 	%fd8156, %fd6456, %fd6455, %p3493;
	add.f64 	%fd6457, %fd3053, 0d4000000000000000;
	{
	.reg .b32 %temp; 
	mov.b64 	{%temp, %r5321}, %fd6457;
	}
	and.b32  	%r5322, %r5321, 2146435072;
	setp.ne.s32 	%p3494, %r5322, 2146435072;
	@%p3494 bra 	$L__BB1_2406;
	setp.num.f64 	%p3495, %fd3053, %fd3053;
	@%p3495 bra 	$L__BB1_2404;
	mov.f64 	%fd6458, 0d4000000000000000;
	add.rn.f64 	%fd8156, %fd3053, %fd6458;
	bra.uni 	$L__BB1_2406;
$L__BB1_2404:
	setp.neu.f64 	%p3496, %fd3054, 0d7FF0000000000000;
	@%p3496 bra 	$L__BB1_2406;
	selp.b32 	%r5323, 0, 2146435072, %p3490;
	or.b32  	%r5324, %r5323, -2147483648;
	selp.b32 	%r5325, %r5324, %r5323, %p138;
	selp.b32 	%r5326, %r5325, %r5323, %p3492;
	mov.b32 	%r5327, 0;
	mov.b64 	%fd8156, {%r5327, %r5326};
$L__BB1_2406:
	setp.eq.f64 	%p3501, %fd3053, 0d3FF0000000000000;
	selp.f64 	%fd3059, 0d3FF0000000000000, %fd8156, %p3501;
	{
	.reg .b32 %temp; 
	mov.b64 	{%temp, %r728}, %fd2908;
	}
	abs.f64 	%fd3060, %fd2908;
	{ // callseq 425, 0
	.param .b64 param0;
	st.param.f64 	[param0], %fd3060;
	.param .b64 param1;
	st.param.f64 	[param1], 0d4000000000000000;
	.param .b64 retval0;
	call.uni (retval0), 
	__internal_accurate_pow, 
	(
	param0, 
	param1
	);
	ld.param.f64 	%fd6459, [retval0];
	} // callseq 425
	setp.lt.s32 	%p3502, %r728, 0;
	neg.f64 	%fd6461, %fd6459;
	selp.f64 	%fd6462, %fd6461, %fd6459, %p3491;
	selp.f64 	%fd6463, %fd6462, %fd6459, %p3502;
	setp.eq.f64 	%p3503, %fd2908, 0d0000000000000000;
	selp.b32 	%r5329, %r728, 0, %p3491;
	or.b32  	%r5330, %r5329, 2146435072;
	selp.b32 	%r5331, %r5330, %r5329, %p3490;
	mov.b32 	%r5332, 0;
	mov.b64 	%fd6464, {%r5332, %r5331};
	selp.f64 	%fd8181, %fd6464, %fd6463, %p3503;
	add.f64 	%fd6465, %fd2908, 0d4000000000000000;
	{
	.reg .b32 %temp; 
	mov.b64 	{%temp, %r5333}, %fd6465;
	}
	and.b32  	%r729, %r5333, 2146435072;
	setp.ne.s32 	%p3504, %r729, 2146435072;
	mov.f64 	%fd8157, %fd8181;
	@%p3504 bra 	$L__BB1_2411;
	setp.num.f64 	%p3505, %fd2908, %fd2908;
	@%p3505 bra 	$L__BB1_2409;
	mov.f64 	%fd6466, 0d4000000000000000;
	add.rn.f64 	%fd8157, %fd2908, %fd6466;
	bra.uni 	$L__BB1_2411;
$L__BB1_2409:
	setp.neu.f64 	%p3506, %fd3060, 0d7FF0000000000000;
	mov.f64 	%fd8157, %fd8181;
	@%p3506 bra 	$L__BB1_2411;
	selp.b32 	%r5334, 0, 2146435072, %p3490;
	or.b32  	%r5335, %r5334, -2147483648;
	selp.b32 	%r5336, %r5335, %r5334, %p138;
	selp.b32 	%r5337, %r5336, %r5334, %p3502;
	mov.b32 	%r5338, 0;
	mov.b64 	%fd8157, {%r5338, %r5337};
$L__BB1_2411:
	setp.eq.f64 	%p3509, %fd2908, 0d3FF0000000000000;
	selp.f64 	%fd6467, 0d3FF0000000000000, %fd8157, %p3509;
	add.f64 	%fd3065, %fd3059, %fd6467;
	neg.f64 	%fd6468, %fd3065;
	fma.rn.f64 	%fd6469, %fd3065, 0dBFF71547652B82FE, 0d4338000000000000;
	{
	.reg .b32 %temp; 
	mov.b64 	{%r730, %temp}, %fd6469;
	}
	mov.f64 	%fd6470, 0dC338000000000000;
	add.rn.f64 	%fd6471, %fd6469, %fd6470;
	fma.rn.f64 	%fd6472, %fd6471, 0dBFE62E42FEFA39EF, %fd6468;
	fma.rn.f64 	%fd6473, %fd6471, 0dBC7ABC9E3B39803F, %fd6472;
	fma.rn.f64 	%fd6474, %fd6473, 0d3E5ADE1569CE2BDF, 0d3E928AF3FCA213EA;
	fma.rn.f64 	%fd6475, %fd6474, %fd6473, 0d3EC71DEE62401315;
	fma.rn.f64 	%fd6476, %fd6475, %fd6473, 0d3EFA01997C89EB71;
	fma.rn.f64 	%fd6477, %fd6476, %fd6473, 0d3F2A01A014761F65;
	fma.rn.f64 	%fd6478, %fd6477, %fd6473, 0d3F56C16C1852B7AF;
	fma.rn.f64 	%fd6479, %fd6478, %fd6473, 0d3F81111111122322;
	fma.rn.f64 	%fd6480, %fd6479, %fd6473, 0d3FA55555555502A1;
	fma.rn.f64 	%fd6481, %fd6480, %fd6473, 0d3FC5555555555511;
	fma.rn.f64 	%fd6482, %fd6481, %fd6473, 0d3FE000000000000B;
	fma.rn.f64 	%fd6483, %fd6482, %fd6473, 0d3FF0000000000000;
	fma.rn.f64 	%fd6484, %fd6483, %fd6473, 0d3FF0000000000000;
	{
	.reg .b32 %temp; 
	mov.b64 	{%r731, %temp}, %fd6484;
	}
	{
	.reg .b32 %temp; 
	mov.b64 	{%temp, %r732}, %fd6484;
	}
	shl.b32 	%r5339, %r730, 20;
	add.s32 	%r5340, %r5339, %r732;
	mov.b64 	%fd8158, {%r731, %r5340};
	{
	.reg .b32 %temp; 
	mov.b64 	{%temp, %r5341}, %fd6468;
	}
	mov.b32 	%f52, %r5341;
	abs.f32 	%f22, %f52;
	setp.lt.f32 	%p3510, %f22, 0f4086232B;
	@%p3510 bra 	$L__BB1_2414;
	setp.gt.f64 	%p3511, %fd3065, 0d0000000000000000;
	mov.f64 	%fd6485, 0d7FF0000000000000;
	sub.f64 	%fd6486, %fd6485, %fd3065;
	selp.f64 	%fd8158, 0d0000000000000000, %fd6486, %p3511;
	setp.geu.f32 	%p3512, %f22, 0f40874800;
	@%p3512 bra 	$L__BB1_2414;
	shr.u32 	%r5342, %r730, 31;
	add.s32 	%r5343, %r730, %r5342;
	shr.s32 	%r5344, %r5343, 1;
	shl.b32 	%r5345, %r5344, 20;
	add.s32 	%r5346, %r732, %r5345;
	mov.b64 	%fd6487, {%r731, %r5346};
	sub.s32 	%r5347, %r730, %r5344;
	shl.b32 	%r5348, %r5347, 20;
	add.s32 	%r5349, %r5348, 1072693248;
	mov.b32 	%r5350, 0;
	mov.b64 	%fd6488, {%r5350, %r5349};
	mul.f64 	%fd8158, %fd6488, %fd6487;
$L__BB1_2414:
	mul.f64 	%fd6489, %fd248, 0d3FE0000000000000;
	setp.geu.f64 	%p3513, %fd7836, %fd6489;
	mul.f64 	%fd6490, %fd2985, 0dC043BD3CC9BE45DC;
	mul.f64 	%fd3070, %fd6490, %fd8158;
	@%p3513 bra 	$L__BB1_2443;
	ld.param.u32 	%r6382, [_Z13distributor_PdPdS_S_iii_param_5];
	setp.lt.s32 	%p3552, %r6382, 1;
	mov.f64 	%fd8164, 0d0000000000000000;
	@%p3552 bra 	$L__BB1_2442;
	ld.param.u32 	%r6383, [_Z13distributor_PdPdS_S_iii_param_5];
	setp.eq.s32 	%p3553, %r6383, 1;
	sub.f64 	%fd6547, %fd6489, %fd7836;
	{
	.reg .b32 %temp; 
	mov.b64 	{%temp, %r733}, %fd6547;
	}
	abs.f64 	%fd3071, %fd6547;
	mov.f64 	%fd8164, 0d0000000000000000;
	mov.b32 	%r6572, 0;
	@%p3553 bra 	$L__BB1_2433;
	mov.f64 	%fd8164, 0d0000000000000000;
	mov.b32 	%r6571, 0;
$L__BB1_2418:
	mul.f64 	%fd6549, %fd248, 0d3FE0000000000000;
	sub.f64 	%fd6550, %fd6549, %fd7836;
	setp.neu.f64 	%p3554, %fd6550, 0d0000000000000000;
	setp.lt.s32 	%p3555, %r733, 0;
	mul.wide.u32 	%rd1182, %r6571, 8;
	add.s64 	%rd1183, %rd242, %rd1182;
	ld.f64 	%fd3073, [%rd1183];
	add.s32 	%r5420, %r6571, 1;
	cvt.rn.f64.u32 	%fd6551, %r5420;
	{
	.reg .b32 %temp; 
	mov.b64 	{%temp, %r735}, %fd6551;
	}
	shr.u32 	%r5421, %r735, 20;
	and.b32  	%r5422, %r5421, 2047;
	add.s32 	%r5423, %r5422, -1012;
	mov.b64 	%rd1184, %fd6551;
	shl.b64 	%rd1185, %rd1184, %r5423;
	setp.eq.s64 	%p3556, %rd1185, -9223372036854775808;
	{ // callseq 429, 0
	.param .b64 param0;
	st.param.f64 	[param0], %fd3071;
	.param .b64 param1;
	st.param.f64 	[param1], %fd6551;
	.param .b64 retval0;
	call.uni (retval0), 
	__internal_accurate_pow, 
	(
	param0, 
	param1
	);
	ld.param.f64 	%fd6552, [retval0];
	} // callseq 429
	and.pred  	%p223, %p3555, %p3556;
	neg.f64 	%fd6554, %fd6552;
	selp.f64 	%fd8161, %fd6554, %fd6552, %p223;
	@%p3554 bra 	$L__BB1_2420;
	add.s32 	%r5424, %r6571, 1;
	cvt.rn.f64.u32 	%fd6555, %r5424;
	mov.b64 	%rd1187, %fd6555;
	shr.u32 	%r5425, %r735, 20;
	and.b32  	%r5426, %r5425, 2047;
	add.s32 	%r5427, %r5426, -1012;
	shl.b64 	%rd1188, %rd1187, %r5427;
	setp.eq.s64 	%p3557, %rd1188, -9223372036854775808;
	selp.b32 	%r5428, %r733, 0, %p3557;
	setp.lt.s32 	%p3558, %r735, 0;
	or.b32  	%r5429, %r5428, 2146435072;
	selp.b32 	%r5430, %r5429, %r5428, %p3558;
	mov.b32 	%r5431, 0;
	mov.b64 	%fd8161, {%r5431, %r5430};
$L__BB1_2420:
	mul.f64 	%fd6556, %fd248, 0d3FE0000000000000;
	sub.f64 	%fd6557, %fd6556, %fd7836;
	add.s32 	%r5432, %r6571, 1;
	cvt.rn.f64.u32 	%fd6558, %r5432;
	add.f64 	%fd6559, %fd6557, %fd6558;
	{
	.reg .b32 %temp; 
	mov.b64 	{%temp, %r5433}, %fd6559;
	}
	and.b32  	%r5434, %r5433, 2146435072;
	setp.ne.s32 	%p3559, %r5434, 2146435072;
	@%p3559 bra 	$L__BB1_2425;
	mul.f64 	%fd6560, %fd248, 0d3FE0000000000000;
	sub.f64 	%fd6561, %fd6560, %fd7836;
	setp.num.f64 	%p3560, %fd6561, %fd6561;
	@%p3560 bra 	$L__BB1_2423;
	mul.f64 	%fd6562, %fd248, 0d3FE0000000000000;
	sub.f64 	%fd6563, %fd6562, %fd7836;
	add.s32 	%r5441, %r6571, 1;
	cvt.rn.f64.u32 	%fd6564, %r5441;
	add.rn.f64 	%fd8161, %fd6563, %fd6564;
	bra.uni 	$L__BB1_2425;
$L__BB1_2423:
	setp.neu.f64 	%p3561, %fd3071, 0d7FF0000000000000;
	@%p3561 bra 	$L__BB1_2425;
	setp.lt.s32 	%p3562, %r735, 0;
	selp.b32 	%r5435, 0, 2146435072, %p3562;
	and.b32  	%r5436, %r735, 2147483647;
	setp.ne.s32 	%p3563, %r5436, 1071644672;
	or.b32  	%r5437, %r5435, -2147483648;
	selp.b32 	%r5438, %r5437, %r5435, %p3563;
	selp.b32 	%r5439, %r5438, %r5435, %p223;
	mov.b32 	%r5440, 0;
	mov.b64 	%fd8161, {%r5440, %r5439};
$L__BB1_2425:
	mul.f64 	%fd6565, %fd248, 0d3FE0000000000000;
	sub.f64 	%fd6566, %fd6565, %fd7836;
	setp.eq.f64 	%p3564, %fd6566, 0d3FF0000000000000;
	setp.neu.f64 	%p3565, %fd6566, 0d0000000000000000;
	selp.f64 	%fd6567, 0d3FF0000000000000, %fd8161, %p3564;
	add.s32 	%r5442, %r6571, 1;
	cvt.rn.f64.u32 	%fd6568, %r5442;
	div.rn.f64 	%fd6569, %fd3073, %fd6568;
	fma.rn.f64 	%fd3080, %fd6569, %fd6567, %fd8164;
	mul.wide.u32 	%rd1189, %r6571, 8;
	add.s64 	%rd1190, %rd242, %rd1189;
	ld.f64 	%fd3081, [%rd1190+8];
	add.s32 	%r6571, %r6571, 2;
	cvt.rn.f64.u32 	%fd6570, %r6571;
	{
	.reg .b32 %temp; 
	mov.b64 	{%temp, %r737}, %fd6570;
	}
	shr.u32 	%r5443, %r737, 20;
	and.b32  	%r5444, %r5443, 2047;
	add.s32 	%r5445, %r5444, -1012;
	mov.b64 	%rd1191, %fd6570;
	shl.b64 	%rd1192, %rd1191, %r5445;
	setp.eq.s64 	%p3567, %rd1192, -9223372036854775808;
	{ // callseq 430, 0
	.param .b64 param0;
	st.param.f64 	[param0], %fd3071;
	.param .b64 param1;
	st.param.f64 	[param1], %fd6570;
	.param .b64 retval0;
	call.uni (retval0), 
	__internal_accurate_pow, 
	(
	param0, 
	param1
	);
	ld.param.f64 	%fd6571, [retval0];
	} // callseq 430
	and.pred  	%p224, %p3555, %p3567;
	neg.f64 	%fd6573, %fd6571;
	selp.f64 	%fd8163, %fd6573, %fd6571, %p224;
	@%p3565 bra 	$L__BB1_2427;
	cvt.rn.f64.u32 	%fd6574, %r6571;
	mov.b64 	%rd1194, %fd6574;
	shr.u32 	%r5446, %r737, 20;
	and.b32  	%r5447, %r5446, 2047;
	add.s32 	%r5448, %r5447, -1012;
	shl.b64 	%rd1195, %rd1194, %r5448;
	setp.eq.s64 	%p3568, %rd1195, -9223372036854775808;
	selp.b32 	%r5449, %r733, 0, %p3568;
	setp.lt.s32 	%p3569, %r737, 0;
	or.b32  	%r5450, %r5449, 2146435072;
	selp.b32 	%r5451, %r5450, %r5449, %p3569;
	mov.b32 	%r5452, 0;
	mov.b64 	%fd8163, {%r5452, %r5451};
$L__BB1_2427:
	mul.f64 	%fd6575, %fd248, 0d3FE0000000000000;
	sub.f64 	%fd6576, %fd6575, %fd7836;
	cvt.rn.f64.u32 	%fd6577, %r6571;
	add.f64 	%fd6578, %fd6576, %fd6577;
	{
	.reg .b32 %temp; 
	mov.b64 	{%temp, %r5453}, %fd6578;
	}
	and.b32  	%r5454, %r5453, 2146435072;
	setp.ne.s32 	%p3570, %r5454, 2146435072;
	@%p3570 bra 	$L__BB1_2432;
	mul.f64 	%fd6579, %fd248, 0d3FE0000000000000;
	sub.f64 	%fd6580, %fd6579, %fd7836;
	setp.nan.f64 	%p3571, %fd6580, %fd6580;
	@%p3571 bra 	$L__BB1_2431;
	setp.neu.f64 	%p3572, %fd3071, 0d7FF0000000000000;
	@%p3572 bra 	$L__BB1_2432;
	setp.lt.s32 	%p3573, %r737, 0;
	selp.b32 	%r5455, 0, 2146435072, %p3573;
	and.b32  	%r5456, %r737, 2147483647;
	setp.ne.s32 	%p3574, %r5456, 1071644672;
	or.b32  	%r5457, %r5455, -2147483648;
	selp.b32 	%r5458, %r5457, %r5455, %p3574;
	selp.b32 	%r5459, %r5458, %r5455, %p224;
	mov.b32 	%r5460, 0;
	mov.b64 	%fd8163, {%r5460, %r5459};
	bra.uni 	$L__BB1_2432;
$L__BB1_2431:
	mul.f64 	%fd6581, %fd248, 0d3FE0000000000000;
	sub.f64 	%fd6582, %fd6581, %fd7836;
	cvt.rn.f64.u32 	%fd6583, %r6571;
	add.rn.f64 	%fd8163, %fd6582, %fd6583;
$L__BB1_2432:
	ld.param.u32 	%r6384, [_Z13distributor_PdPdS_S_iii_param_5];
	mul.f64 	%fd6584, %fd248, 0d3FE0000000000000;
	sub.f64 	%fd6585, %fd6584, %fd7836;
	setp.eq.f64 	%p3575, %fd6585, 0d3FF0000000000000;
	selp.f64 	%fd6586, 0d3FF0000000000000, %fd8163, %p3575;
	cvt.rn.f64.u32 	%fd6587, %r6571;
	div.rn.f64 	%fd6588, %fd3081, %fd6587;
	fma.rn.f64 	%fd8164, %fd6588, %fd6586, %fd3080;
	and.b32  	%r6572, %r6384, 2147483646;
	setp.ne.s32 	%p3576, %r6571, %r6572;
	@%p3576 bra 	$L__BB1_2418;
$L__BB1_2433:
	ld.param.u32 	%r6385, [_Z13distributor_PdPdS_S_iii_param_5];
	and.b32  	%r5461, %r6385, 1;
	setp.eq.b32 	%p3577, %r5461, 1;
	not.pred 	%p3578, %p3577;
	@%p3578 bra 	$L__BB1_2442;
	mul.f64 	%fd6589, %fd248, 0d3FE0000000000000;
	sub.f64 	%fd6590, %fd6589, %fd7836;
	setp.neu.f64 	%p3579, %fd6590, 0d0000000000000000;
	setp.lt.s32 	%p3580, %r733, 0;
	mul.wide.u32 	%rd1196, %r6572, 8;
	add.s64 	%rd1197, %rd242, %rd1196;
	ld.f64 	%fd3091, [%rd1197];
	add.s32 	%r5462, %r6572, 1;
	cvt.rn.f64.u32 	%fd6591, %r5462;
	{
	.reg .b32 %temp; 
	mov.b64 	{%temp, %r740}, %fd6591;
	}
	shr.u32 	%r5463, %r740, 20;
	and.b32  	%r5464, %r5463, 2047;
	add.s32 	%r5465, %r5464, -1012;
	mov.b64 	%rd1198, %fd6591;
	shl.b64 	%rd1199, %rd1198, %r5465;
	setp.eq.s64 	%p3581, %rd1199, -9223372036854775808;
	{ // callseq 431, 0
	.param .b64 param0;
	st.param.f64 	[param0], %fd3071;
	.param .b64 param1;
	st.param.f64 	[param1], %fd6591;
	.param .b64 retval0;
	call.uni (retval0), 
	__internal_accurate_pow, 
	(
	param0, 
	param1
	);
	ld.param.f64 	%fd6592, [retval0];
	} // callseq 431
	and.pred  	%p225, %p3580, %p3581;
	neg.f64 	%fd6594, %fd6592;
	selp.f64 	%fd8167, %fd6594, %fd6592, %p225;
	@%p3579 bra 	$L__BB1_2436;
	add.s32 	%r5466, %r6572, 1;
	cvt.rn.f64.u32 	%fd6595, %r5466;
	mov.b64 	%rd1201, %fd6595;
	shr.u32 	%r5467, %r740, 20;
	and.b32  	%r5468, %r5467, 2047;
	add.s32 	%r5469, %r5468, -1012;
	shl.b64 	%rd1202, %rd1201, %r5469;
	setp.eq.s64 	%p3582, %rd1202, -9223372036854775808;
	selp.b32 	%r5470, %r733, 0, %p3582;
	setp.lt.s32 	%p3583, %r740, 0;
	or.b32  	%r5471, %r5470, 2146435072;
	selp.b32 	%r5472, %r5471, %r5470, %p3583;
	mov.b32 	%r5473, 0;
	mov.b64 	%fd8167, {%r5473, %r5472};
$L__BB1_2436:
	mul.f64 	%fd6596, %fd248, 0d3FE0000000000000;
	sub.f64 	%fd6597, %fd6596, %fd7836;
	add.s32 	%r5474, %r6572, 1;
	cvt.rn.f64.u32 	%fd6598, %r5474;
	add.f64 	%fd6599, %fd6597, %fd6598;
	{
	.reg .b32 %temp; 
	mov.b64 	{%temp, %r5475}, %fd6599;
	}
	and.b32  	%r5476, %r5475, 2146435072;
	setp.ne.s32 	%p3584, %r5476, 2146435072;
	@%p3584 bra 	$L__BB1_2441;
	mul.f64 	%fd6600, %fd248, 0d3FE0000000000000;
	sub.f64 	%fd6601, %fd6600, %fd7836;
	setp.nan.f64 	%p3585, %fd6601, %fd6601;
	@%p3585 bra 	$L__BB1_2440;
	setp.neu.f64 	%p3586, %fd3071, 0d7FF0000000000000;
	@%p3586 bra 	$L__BB1_2441;
	setp.lt.s32 	%p3587, %r740, 0;
	selp.b32 	%r5477, 0, 2146435072, %p3587;
	and.b32  	%r5478, %r740, 2147483647;
	setp.ne.s32 	%p3588, %r5478, 1071644672;
	or.b32  	%r5479, %r5477, -2147483648;
	selp.b32 	%r5480, %r5479, %r5477, %p3588;
	selp.b32 	%r5481, %r5480, %r5477, %p225;
	mov.b32 	%r5482, 0;
	mov.b64 	%fd8167, {%r5482, %r5481};
	bra.uni 	$L__BB1_2441;
$L__BB1_2440:
	mul.f64 	%fd6602, %fd248, 0d3FE0000000000000;
	sub.f64 	%fd6603, %fd6602, %fd7836;
	add.s32 	%r5483, %r6572, 1;
	cvt.rn.f64.u32 	%fd6604, %r5483;
	add.rn.f64 	%fd8167, %fd6603, %fd6604;
$L__BB1_2441:
	mul.f64 	%fd6605, %fd248, 0d3FE0000000000000;
	sub.f64 	%fd6606, %fd6605, %fd7836;
	setp.eq.f64 	%p3589, %fd6606, 0d3FF0000000000000;
	selp.f64 	%fd6607, 0d3FF0000000000000, %fd8167, %p3589;
	add.s32 	%r5484, %r6572, 1;
	cvt.rn.f64.u32 	%fd6608, %r5484;
	div.rn.f64 	%fd6609, %fd3091, %fd6608;
	fma.rn.f64 	%fd8164, %fd6609, %fd6607, %fd8164;
$L__BB1_2442:
	ld.param.f64 	%fd7291, [_Z13distributor_PdPdS_S_iii_param_0];
	mul.f64 	%fd6610, %fd7291, 0d3FE0000000000000;
	sub.f64 	%fd8179, %fd6610, %fd8164;
	bra.uni 	$L__BB1_2471;
$L__BB1_2443:
	ld.param.u32 	%r6378, [_Z13distributor_PdPdS_S_iii_param_5];
	setp.lt.s32 	%p3514, %r6378, 1;
	mov.f64 	%fd8174, 0d0000000000000000;
	@%p3514 bra 	$L__BB1_2470;
	ld.param.u32 	%r6379, [_Z13distributor_PdPdS_S_iii_param_5];
	setp.eq.s32 	%p3515, %r6379, 1;
	fma.rn.f64 	%fd6494, %fd248, 0dBFE0000000000000, %fd7836;
	{
	.reg .b32 %temp; 
	mov.b64 	{%temp, %r741}, %fd6494;
	}
	abs.f64 	%fd3101, %fd6494;
	mov.f64 	%fd8174, 0d0000000000000000;
	mov.b32 	%r6574, 0;
	@%p3515 bra 	$L__BB1_2461;
	mov.f64 	%fd8174, 0d0000000000000000;
	mov.b32 	%r6573, 0;
$L__BB1_2446:
	fma.rn.f64 	%fd6496, %fd248, 0dBFE0000000000000, %fd7836;
	setp.neu.f64 	%p3516, %fd6496, 0d0000000000000000;
	setp.lt.s32 	%p3517, %r741, 0;
	mul.wide.u32 	%rd1161, %r6573, 8;
	add.s64 	%rd1162, %rd242, %rd1161;
	ld.f64 	%fd3103, [%rd1162];
	add.s32 	%r5353, %r6573, 1;
	cvt.rn.f64.u32 	%fd6497, %r5353;
	{
	.reg .b32 %temp; 
	mov.b64 	{%temp, %r743}, %fd6497;
	}
	shr.u32 	%r5354, %r743, 20;
	and.b32  	%r5355, %r5354, 2047;
	add.s32 	%r5356, %r5355, -1012;
	mov.b64 	%rd1163, %fd6497;
	shl.b64 	%rd1164, %rd1163, %r5356;
	setp.eq.s64 	%p3518, %rd1164, -9223372036854775808;
	{ // callseq 426, 0
	.param .b64 param0;
	st.param.f64 	[param0], %fd3101;
	.param .b64 param1;
	st.param.f64 	[param1], %fd6497;
	.param .b64 retval0;
	call.uni (retval0), 
	__internal_accurate_pow, 
	(
	param0, 
	param1
	);
	ld.param.f64 	%fd6498, [retval0];
	} // callseq 426
	and.pred  	%p226, %p3517, %p3518;
	neg.f64 	%fd6500, %fd6498;
	selp.f64 	%fd8171, %fd6500, %fd6498, %p226;
	@%p3516 bra 	$L__BB1_2448;
	add.s32 	%r5357, %r6573, 1;
	cvt.rn.f64.u32 	%fd6501, %r5357;
	mov.b64 	%rd1166, %fd6501;
	shr.u32 	%r5358, %r743, 20;
	and.b32  	%r5359, %r5358, 2047;
	add.s32 	%r5360, %r5359, -1012;
	shl.b64 	%rd1167, %rd1166, %r5360;
	setp.eq.s64 	%p3519, %rd1167, -9223372036854775808;
	selp.b32 	%r5361, %r741, 0, %p3519;
	setp.lt.s32 	%p3520, %r743, 0;
	or.b32  	%r5362, %r5361, 2146435072;
	selp.b32 	%r5363, %r5362, %r5361, %p3520;
	mov.b32 	%r5364, 0;
	mov.b64 	%fd8171, {%r5364, %r5363};
$L__BB1_2448:
	fma.rn.f64 	%fd6502, %fd248, 0dBFE0000000000000, %fd7836;
	add.s32 	%r5365, %r6573, 1;
	cvt.rn.f64.u32 	%fd6503, %r5365;
	add.f64 	%fd6504, %fd6502, %fd6503;
	{
	.reg .b32 %temp; 
	mov.b64 	{%temp, %r5366}, %fd6504;
	}
	and.b32  	%r5367, %r5366, 2146435072;
	setp.ne.s32 	%p3521, %r5367, 2146435072;
	@%p3521 bra 	$L__BB1_2453;
	fma.rn.f64 	%fd6505, %fd248, 0dBFE0000000000000, %fd7836;
	setp.num.f64 	%p3522, %fd6505, %fd6505;
	@%p3522 bra 	$L__BB1_2451;
	fma.rn.f64 	%fd6506, %fd248, 0dBFE0000000000000, %fd7836;
	add.s32 	%r5374, %r6573, 1;
	cvt.rn.f64.u32 	%fd6507, %r5374;
	add.rn.f64 	%fd8171, %fd6506, %fd6507;
	bra.uni 	$L__BB1_2453;
$L__BB1_2451:
	setp.neu.f64 	%p3523, %fd3101, 0d7FF0000000000000;
	@%p3523 bra 	$L__BB1_2453;
	setp.lt.s32 	%p3524, %r743, 0;
	selp.b32 	%r5368, 0, 2146435072, %p3524;
	and.b32  	%r5369, %r743, 2147483647;
	setp.ne.s32 	%p3525, %r5369, 1071644672;
	or.b32  	%r5370, %r5368, -2147483648;
	selp.b32 	%r5371, %r5370, %r5368, %p3525;
	selp.b32 	%r5372, %r5371, %r5368, %p226;
	mov.b32 	%r5373, 0;
	mov.b64 	%fd8171, {%r5373, %r5372};
$L__BB1_2453:
	fma.rn.f64 	%fd6508, %fd248, 0dBFE0000000000000, %fd7836;
	setp.eq.f64 	%p3526, %fd6508, 0d3FF0000000000000;
	setp.neu.f64 	%p3527, %fd6508, 0d0000000000000000;
	selp.f64 	%fd6509, 0d3FF0000000000000, %fd8171, %p3526;
	add.s32 	%r5375, %r6573, 1;
	cvt.rn.f64.u32 	%fd6510, %r5375;
	div.rn.f64 	%fd6511, %fd3103, %fd6510;
	fma.rn.f64 	%fd3110, %fd6511, %fd6509, %fd8174;
	mul.wide.u32 	%rd1168, %r6573, 8;
	add.s64 	%rd1169, %rd242, %rd1168;
	ld.f64 	%fd3111, [%rd1169+8];
	add.s32 	%r6573, %r6573, 2;
	cvt.rn.f64.u32 	%fd6512, %r6573;
	{
	.reg .b32 %temp; 
	mov.b64 	{%temp, %r745}, %fd6512;
	}
	shr.u32 	%r5376, %r745, 20;
	and.b32  	%r5377, %r5376, 2047;
	add.s32 	%r5378, %r5377, -1012;
	mov.b64 	%rd1170, %fd6512;
	shl.b64 	%rd1171, %rd1170, %r5378;
	setp.eq.s64 	%p3529, %rd1171, -9223372036854775808;
	{ // callseq 427, 0
	.param .b64 param0;
	st.param.f64 	[param0], %fd3101;
	.param .b64 param1;
	st.param.f64 	[param1], %fd6512;
	.param .b64 retval0;
	call.uni (retval0), 
	__internal_accurate_pow, 
	(
	param0, 
	param1
	);
	ld.param.f64 	%fd6513, [retval0];
	} // callseq 427
	and.pred  	%p227, %p3517, %p3529;
	neg.f64 	%fd6515, %fd6513;
	selp.f64 	%fd8173, %fd6515, %fd6513, %p227;
	@%p3527 bra 	$L__BB1_2455;
	cvt.rn.f64.u32 	%fd6516, %r6573;
	mov.b64 	%rd1173, %fd6516;
	shr.u32 	%r5379, %r745, 20;
	and.b32  	%r5380, %r5379, 2047;
	add.s32 	%r5381, %r5380, -1012;
	shl.b64 	%rd1174, %rd1173, %r5381;
	setp.eq.s64 	%p3530, %rd1174, -9223372036854775808;
	selp.b32 	%r5382, %r741, 0, %p3530;
	setp.lt.s32 	%p3531, %r745, 0;
	or.b32  	%r5383, %r5382, 2146435072;
	selp.b32 	%r5384, %r5383, %r5382, %p3531;
	mov.b32 	%r5385, 0;
	mov.b64 	%fd8173, {%r5385, %r5384};
$L__BB1_2455:
	fma.rn.f64 	%fd6517, %fd248, 0dBFE0000000000000, %fd7836;
	cvt.rn.f64.u32 	%fd6518, %r6573;
	add.f64 	%fd6519, %fd6517, %fd6518;
	{
	.reg .b32 %temp; 
	mov.b64 	{%temp, %r5386}, %fd6519;
	}
	and.b32  	%r5387, %r5386, 2146435072;
	setp.ne.s32 	%p3532, %r5387, 2146435072;
	@%p3532 bra 	$L__BB1_2460;
	fma.rn.f64 	%fd6520, %fd248, 0dBFE0000000000000, %fd7836;
	setp.nan.f64 	%p3533, %fd6520, %fd6520;
	@%p3533 bra 	$L__BB1_2459;
	setp.neu.f64 	%p3534, %fd3101, 0d7FF0000000000000;
	@%p3534 bra 	$L__BB1_2460;
	setp.lt.s32 	%p3535, %r745, 0;
	selp.b32 	%r5388, 0, 2146435072, %p3535;
	and.b32  	%r5389, %r745, 2147483647;
	setp.ne.s32 	%p3536, %r5389, 1071644672;
	or.b32  	%r5390, %r5388, -2147483648;
	selp.b32 	%r5391, %r5390, %r5388, %p3536;
	selp.b32 	%r5392, %r5391, %r5388, %p227;
	mov.b32 	%r5393, 0;
	mov.b64 	%fd8173, {%r5393, %r5392};
	bra.uni 	$L__BB1_2460;
$L__BB1_2459:
	fma.rn.f64 	%fd6521, %fd248, 0dBFE0000000000000, %fd7836;
	cvt.rn.f64.u32 	%fd6522, %r6573;
	add.rn.f64 	%fd8173, %fd6521, %fd6522;
$L__BB1_2460:
	ld.param.u32 	%r6380, [_Z13distributor_PdPdS_S_iii_param_5];
	fma.rn.f64 	%fd6523, %fd248, 0dBFE0000000000000, %fd7836;
	setp.eq.f64 	%p3537, %fd6523, 0d3FF0000000000000;
	selp.f64 	%fd6524, 0d3FF0000000000000, %fd8173, %p3537;
	cvt.rn.f64.u32 	%fd6525, %r6573;
	div.rn.f64 	%fd6526, %fd3111, %fd6525;
	fma.rn.f64 	%fd8174, %fd6526, %fd6524, %fd3110;
	and.b32  	%r6574, %r6380, 2147483646;
	setp.ne.s32 	%p3538, %r6573, %r6574;
	@%p3538 bra 	$L__BB1_2446;
$L__BB1_2461:
	ld.param.u32 	%r6381, [_Z13distributor_PdPdS_S_iii_param_5];
	and.b32  	%r5394, %r6381, 1;
	setp.eq.b32 	%p3539, %r5394, 1;
	not.pred 	%p3540, %p3539;
	@%p3540 bra 	$L__BB1_2470;
	fma.rn.f64 	%fd6527, %fd248, 0dBFE0000000000000, %fd7836;
	setp.neu.f64 	%p3541, %fd6527, 0d0000000000000000;
	setp.lt.s32 	%p3542, %r741, 0;
	mul.wide.u32 	%rd1175, %r6574, 8;
	add.s64 	%rd1176, %rd242, %rd1175;
	ld.f64 	%fd3121, [%rd1176];
	add.s32 	%r5395, %r6574, 1;
	cvt.rn.f64.u32 	%fd6528, %r5395;
	{
	.reg .b32 %temp; 
	mov.b64 	{%temp, %r748}, %fd6528;
	}
	shr.u32 	%r5396, %r748, 20;
	and.b32  	%r5397, %r5396, 2047;
	add.s32 	%r5398, %r5397, -1012;
	mov.b64 	%rd1177, %fd6528;
	shl.b64 	%rd1178, %rd1177, %r5398;
	setp.eq.s64 	%p3543, %rd1178, -9223372036854775808;
	{ // callseq 428, 0
	.param .b64 param0;
	st.param.f64 	[param0], %fd3101;
	.param .b64 param1;
	st.param.f64 	[param1], %fd6528;
	.param .b64 retval0;
	call.uni (retval0), 
	__internal_accurate_pow, 
	(
	param0, 
	param1
	);
	ld.param.f64 	%fd6529, [retval0];
	} // callseq 428
	and.pred  	%p228, %p3542, %p3543;
	neg.f64 	%fd6531, %fd6529;
	selp.f64 	%fd8177, %fd6531, %fd6529, %p228;
	@%p3541 bra 	$L__BB1_2464;
	add.s32 	%r5399, %r6574, 1;
	cvt.rn.f64.u32 	%fd6532, %r5399;
	mov.b64 	%rd1180, %fd6532;
	shr.u32 	%r5400, %r748, 20;
	and.b32  	%r5401, %r5400, 2047;
	add.s32 	%r5402, %r5401, -1012;
	shl.b64 	%rd1181, %rd1180, %r5402;
	setp.eq.s64 	%p3544, %rd1181, -9223372036854775808;
	selp.b32 	%r5403, %r741, 0, %p3544;
	setp.lt.s32 	%p3545, %r748, 0;
	or.b32  	%r5404, %r5403, 2146435072;
	selp.b32 	%r5405, %r5404, %r5403, %p3545;
	mov.b32 	%r5406, 0;
	mov.b64 	%fd8177, {%r5406, %r5405};
$L__BB1_2464:
	fma.rn.f64 	%fd6533, %fd248, 0dBFE0000000000000, %fd7836;
	add.s32 	%r5407, %r6574, 1;
	cvt.rn.f64.u32 	%fd6534, %r5407;
	add.f64 	%fd6535, %fd6533, %fd6534;
	{
	.reg .b32 %temp; 
	mov.b64 	{%temp, %r5408}, %fd6535;
	}
	and.b32  	%r5409, %r5408, 2146435072;
	setp.ne.s32 	%p3546, %r5409, 2146435072;
	@%p3546 bra 	$L__BB1_2469;
	fma.rn.f64 	%fd6536, %fd248, 0dBFE0000000000000, %fd7836;
	setp.nan.f64 	%p3547, %fd6536, %fd6536;
	@%p3547 bra 	$L__BB1_2468;
	setp.neu.f64 	%p3548, %fd3101, 0d7FF0000000000000;
	@%p3548 bra 	$L__BB1_2469;
	setp.lt.s32 	%p3549, %r748, 0;
	selp.b32 	%r5410, 0, 2146435072, %p3549;
	and.b32  	%r5411, %r748, 2147483647;
	setp.ne.s32 	%p3550, %r5411, 1071644672;
	or.b32  	%r5412, %r5410, -2147483648;
	selp.b32 	%r5413, %r5412, %r5410, %p3550;
	selp.b32 	%r5414, %r5413, %r5410, %p228;
	mov.b32 	%r5415, 0;
	mov.b64 	%fd8177, {%r5415, %r5414};
	bra.uni 	$L__BB1_2469;
$L__BB1_2468:
	fma.rn.f64 	%fd6537, %fd248, 0dBFE0000000000000, %fd7836;
	add.s32 	%r5416, %r6574, 1;
	cvt.rn.f64.u32 	%fd6538, %r5416;
	add.rn.f64 	%fd8177, %fd6537, %fd6538;
$L__BB1_2469:
	fma.rn.f64 	%fd6539, %fd248, 0dBFE0000000000000, %fd7836;
	setp.eq.f64 	%p3551, %fd6539, 0d3FF0000000000000;
	selp.f64 	%fd6540, 0d3FF0000000000000, %fd8177, %p3551;
	add.s32 	%r5417, %r6574, 1;
	cvt.rn.f64.u32 	%fd6541, %r5417;
	div.rn.f64 	%fd6542, %fd3121, %fd6541;
	fma.rn.f64 	%fd8174, %fd6542, %fd6540, %fd8174;
$L__BB1_2470:
	ld.param.f64 	%fd7290, [_Z13distributor_PdPdS_S_iii_param_0];
	fma.rn.f64 	%fd8179, %fd7290, 0d3FE0000000000000, %fd8174;
$L__BB1_2471:
	and.b32  	%r5485, %r3449, 2146435072;
	setp.eq.s32 	%p3591, %r5485, 1062207488;
	sub.f64 	%fd3132, %fd2907, %fd8179;
	{
	.reg .b32 %temp; 
	mov.b64 	{%temp, %r749}, %fd3132;
	}
	abs.f64 	%fd3133, %fd3132;
	{ // callseq 432, 0
	.param .b64 param0;
	st.param.f64 	[param0], %fd3133;
	.param .b64 param1;
	st.param.f64 	[param1], 0d4000000000000000;
	.param .b64 retval0;
	call.uni (retval0), 
	__internal_accurate_pow, 
	(
	param0, 
	param1
	);
	ld.param.f64 	%fd6611, [retval0];
	} // callseq 432
	setp.lt.s32 	%p3592, %r749, 0;
	neg.f64 	%fd6613, %fd6611;
	selp.f64 	%fd6614, %fd6613, %fd6611, %p3591;
	selp.f64 	%fd6615, %fd6614, %fd6611, %p3592;
	setp.eq.f64 	%p3593, %fd3132, 0d0000000000000000;
	selp.b32 	%r5486, %r749, 0, %p3591;
	or.b32  	%r5487, %r5486, 2146435072;
	selp.b32 	%r5488, %r5487, %r5486, %p3490;
	mov.b32 	%r5489, 0;
	mov.b64 	%fd6616, {%r5489, %r5488};
	selp.f64 	%fd8180, %fd6616, %fd6615, %p3593;
	add.f64 	%fd6617, %fd3132, 0d4000000000000000;
	{
	.reg .b32 %temp; 
	mov.b64 	{%temp, %r5490}, %fd6617;
	}
	and.b32  	%r5491, %r5490, 2146435072;
	setp.ne.s32 	%p3594, %r5491, 2146435072;
	@%p3594 bra 	$L__BB1_2476;
	setp.num.f64 	%p3595, %fd3132, %fd3132;
	@%p3595 bra 	$L__BB1_2474;
	mov.f64 	%fd6618, 0d4000000000000000;
	add.rn.f64 	%fd8180, %fd3132, %fd6618;
	bra.uni 	$L__BB1_2476;
$L__BB1_2474:
	setp.neu.f64 	%p3596, %fd3133, 0d7FF0000000000000;
	@%p3596 bra 	$L__BB1_2476;
	setp.lt.s32 	%p3598, %r3449, 0;
	selp.b32 	%r5492, 0, 2146435072, %p3598;
	or.b32  	%r5493, %r5492, -2147483648;
	selp.b32 	%r5494, %r5493, %r5492, %p138;
	selp.b32 	%r5495, %r5494, %r5492, %p3592;
	mov.b32 	%r5496, 0;
	mov.b64 	%fd8180, {%r5496, %r5495};
$L__BB1_2476:
	setp.ne.s32 	%p3599, %r729, 2146435072;
	setp.eq.f64 	%p3600, %fd3132, 0d3FF0000000000000;
	selp.f64 	%fd3138, 0d3FF0000000000000, %fd8180, %p3600;
	@%p3599 bra 	$L__BB1_2481;
	setp.num.f64 	%p3601, %fd2908, %fd2908;
	@%p3601 bra 	$L__BB1_2479;
	mov.f64 	%fd6619, 0d4000000000000000;
	add.rn.f64 	%fd8181, %fd2908, %fd6619;
	bra.uni 	$L__BB1_2481;
$L__BB1_2479:
	setp.neu.f64 	%p3602, %fd3060, 0d7FF0000000000000;
	@%p3602 bra 	$L__BB1_2481;
	setp.lt.s32 	%p3603, %r728, 0;
	setp.lt.s32 	%p3604, %r3449, 0;
	selp.b32 	%r5497, 0, 2146435072, %p3604;
	or.b32  	%r5498, %r5497, -2147483648;
	selp.b32 	%r5499, %r5498, %r5497, %p138;
	selp.b32 	%r5500, %r5499, %r5497, %p3603;
	mov.b32 	%r5501, 0;
	mov.b64 	%fd8181, {%r5501, %r5500};
$L__BB1_2481:
	setp.eq.f64 	%p3605, %fd2908, 0d3FF0000000000000;
	selp.f64 	%fd6620, 0d3FF0000000000000, %fd8181, %p3605;
	add.f64 	%fd3142, %fd3138, %fd6620;
	neg.f64 	%fd6621, %fd3142;
	fma.rn.f64 	%fd6622, %fd3142, 0dBFF71547652B82FE, 0d4338000000000000;
	{
	.reg .b32 %temp; 
	mov.b64 	{%r750, %temp}, %fd6622;
	}
	mov.f64 	%fd6623, 0dC338000000000000;
	add.rn.f64 	%fd6624, %fd6622, %fd6623;
	fma.rn.f64 	%fd6625, %fd6624, 0dBFE62E42FEFA39EF, %fd6621;
	fma.rn.f64 	%fd6626, %fd6624, 0dBC7ABC9E3B39803F, %fd6625;
	fma.rn.f64 	%fd6627, %fd6626, 0d3E5ADE1569CE2BDF, 0d3E928AF3FCA213EA;
	fma.rn.f64 	%fd6628, %fd6627, %fd6626, 0d3EC71DEE62401315;
	fma.rn.f64 	%fd6629, %fd6628, %fd6626, 0d3EFA01997C89EB71;
	fma.rn.f64 	%fd6630, %fd6629, %fd6626, 0d3F2A01A014761F65;
	fma.rn.f64 	%fd6631, %fd6630, %fd6626, 0d3F56C16C1852B7AF;
	fma.rn.f64 	%fd6632, %fd6631, %fd6626, 0d3F81111111122322;
	fma.rn.f64 	%fd6633, %fd6632, %fd6626, 0d3FA55555555502A1;
	fma.rn.f64 	%fd6634, %fd6633, %fd6626, 0d3FC5555555555511;
	fma.rn.f64 	%fd6635, %fd6634, %fd6626, 0d3FE000000000000B;
	fma.rn.f64 	%fd6636, %fd6635, %fd6626, 0d3FF0000000000000;
	fma.rn.f64 	%fd6637, %fd6636, %fd6626, 0d3FF0000000000000;
	{
	.reg .b32 %temp; 
	mov.b64 	{%r751, %temp}, %fd6637;
	}
	{
	.reg .b32 %temp; 
	mov.b64 	{%temp, %r752}, %fd6637;
	}
	shl.b32 	%r5502, %r750, 20;
	add.s32 	%r5503, %r5502, %r752;
	mov.b64 	%fd8182, {%r751, %r5503};
	{
	.reg .b32 %temp; 
	mov.b64 	{%temp, %r5504}, %fd6621;
	}
	mov.b32 	%f53, %r5504;
	abs.f32 	%f23, %f53;
	setp.lt.f32 	%p3606, %f23, 0f4086232B;
	@%p3606 bra 	$L__BB1_2484;
	setp.gt.f64 	%p3607, %fd3142, 0d0000000000000000;
	mov.f64 	%fd6638, 0d7FF0000000000000;
	sub.f64 	%fd6639, %fd6638, %fd3142;
	selp.f64 	%fd8182, 0d0000000000000000, %fd6639, %p3607;
	setp.geu.f32 	%p3608, %f23, 0f40874800;
	@%p3608 bra 	$L__BB1_2484;
	shr.u32 	%r5505, %r750, 31;
	add.s32 	%r5506, %r750, %r5505;
	shr.s32 	%r5507, %r5506, 1;
	shl.b32 	%r5508, %r5507, 20;
	add.s32 	%r5509, %r752, %r5508;
	mov.b64 	%fd6640, {%r751, %r5509};
	sub.s32 	%r5510, %r750, %r5507;
	shl.b32 	%r5511, %r5510, 20;
	add.s32 	%r5512, %r5511, 1072693248;
	mov.b32 	%r5513, 0;
	mov.b64 	%fd6641, {%r5513, %r5512};
	mul.f64 	%fd8182, %fd6641, %fd6640;
$L__BB1_2484:
	mul.f64 	%fd6642, %fd2908, 0dC043BD3CC9BE45DC;
	mul.f64 	%fd3147, %fd6642, %fd8182;
	mul.f64 	%fd6643, %fd2904, 0d3FCA5AD296B4A5AD;
	fma.rn.f64 	%fd6644, %fd2135, 0d4000425ED097B426, %fd8254;
	mul.f64 	%fd6645, %fd2382, 0d4020000000000000;
	sub.f64 	%fd6646, %fd6644, %fd6645;
	fma.rn.f64 	%fd6647, %fd2635, 0d401CB1A72C69CB1A, %fd6646;
	sub.f64 	%fd6648, %fd6647, %fd6643;
	mul.f64 	%fd3148, %fd7837, %fd6648;
	mul.f64 	%fd6649, %fd2906, 0d3FCA5AD296B4A5AD;
	fma.rn.f64 	%fd6650, %fd2136, 0d4000425ED097B426, %fd8252;
	mul.f64 	%fd6651, %fd2383, 0d4020000000000000;
	sub.f64 	%fd6652, %fd6650, %fd6651;
	fma.rn.f64 	%fd6653, %fd2637, 0d401CB1A72C69CB1A, %fd6652;
	sub.f64 	%fd6654, %fd6653, %fd6649;
	mul.f64 	%fd3149, %fd7837, %fd6654;
	mul.f64 	%fd6655, %fd7837, %fd8254;
	mul.f64 	%fd6656, %fd6655, 0d3FD2F684BDA12F68;
	sub.f64 	%fd6657, %fd8255, %fd6656;
	fma.rn.f64 	%fd6658, %fd2135, 0d3FD0000000000000, %fd8254;
	mul.f64 	%fd6659, %fd7837, %fd6658;
	fma.rn.f64 	%fd6660, %fd6659, 0d4000000000000000, %fd6657;
	mul.f64 	%fd6661, %fd2634, 0d3FF61B58BA0961B6;
	sub.f64 	%fd6662, %fd6660, %fd6661;
	fma.rn.f64 	%fd6663, %fd2903, 0d3FDCFD813F604FD8, %fd6662;
	mul.f64 	%fd6664, %fd3148, 0d3FD199999999999A;
	sub.f64 	%fd3150, %fd6663, %fd6664;
	mul.f64 	%fd6665, %fd2135, 0d3FD2F684BDA12F68;
	sub.f64 	%fd6666, %fd8254, %fd6665;
	fma.rn.f64 	%fd6667, %fd2382, 0d4000000000000000, %fd6666;
	mul.f64 	%fd6668, %fd2635, 0d3FF61B58BA0961B6;
	sub.f64 	%fd6669, %fd6667, %fd6668;
	fma.rn.f64 	%fd3151, %fd2904, 0d3FDCFD813F604FD8, %fd6669;
	mul.f64 	%fd6670, %fd7837, %fd8252;
	mul.f64 	%fd6671, %fd6670, 0d3FD2F684BDA12F68;
	sub.f64 	%fd6672, %fd8253, %fd6671;
	fma.rn.f64 	%fd6673, %fd2136, 0d3FD0000000000000, %fd8252;
	mul.f64 	%fd6674, %fd7837, %fd6673;
	fma.rn.f64 	%fd6675, %fd6674, 0d4000000000000000, %fd6672;
	mul.f64 	%fd6676, %fd2636, 0d3FF61B58BA0961B6;
	sub.f64 	%fd6677, %fd6675, %fd6676;
	fma.rn.f64 	%fd6678, %fd2905, 0d3FDCFD813F604FD8, %fd6677;
	mul.f64 	%fd6679, %fd3149, 0d3FD199999999999A;
	sub.f64 	%fd3152, %fd6678, %fd6679;
	mul.f64 	%fd6680, %fd2136, 0d3FD2F684BDA12F68;
	sub.f64 	%fd6681, %fd8252, %fd6680;
	fma.rn.f64 	%fd6682, %fd2383, 0d4000000000000000, %fd6681;
	mul.f64 	%fd6683, %fd2637, 0d3FF61B58BA0961B6;
	sub.f64 	%fd6684, %fd6682, %fd6683;
	fma.rn.f64 	%fd3153, %fd2906, 0d3FDCFD813F604FD8, %fd6684;
	fma.rn.f64 	%fd3154, %fd7837, 0d3FE0000000000000, %fd1889;
	mul.f64 	%fd6685, %fd248, 0d3FE0000000000000;
	setp.geu.f64 	%p3609, %fd3154, %fd6685;
	@%p3609 bra 	$L__BB1_2513;
	ld.param.u32 	%r6390, [_Z13distributor_PdPdS_S_iii_param_5];
	setp.lt.s32 	%p3648, %r6390, 1;
	mov.f64 	%fd8188, 0d0000000000000000;
	@%p3648 bra 	$L__BB1_2512;
	ld.param.u32 	%r6391, [_Z13distributor_PdPdS_S_iii_param_5];
	setp.eq.s32 	%p3649, %r6391, 1;
	sub.f64 	%fd6742, %fd6685, %fd3154;
	{
	.reg .b32 %temp; 
	mov.b64 	{%temp, %r753}, %fd6742;
	}
	abs.f64 	%fd3155, %fd6742;
	mov.f64 	%fd8188, 0d0000000000000000;
	mov.b32 	%r6576, 0;
	@%p3649 bra 	$L__BB1_2503;
	mov.f64 	%fd8188, 0d0000000000000000;
	mov.b32 	%r6575, 0;
$L__BB1_2488:
	mul.f64 	%fd6744, %fd248, 0d3FE0000000000000;
	sub.f64 	%fd6745, %fd6744, %fd3154;
	setp.neu.f64 	%p3650, %fd6745, 0d0000000000000000;
	setp.lt.s32 	%p3651, %r753, 0;
	mul.wide.u32 	%rd1224, %r6575, 8;
	add.s64 	%rd1225, %rd242, %rd1224;
	ld.f64 	%fd3157, [%rd1225];
	add.s32 	%r5583, %r6575, 1;
	cvt.rn.f64.u32 	%fd6746, %r5583;
	{
	.reg .b32 %temp; 
	mov.b64 	{%temp, %r755}, %fd6746;
	}
	shr.u32 	%r5584, %r755, 20;
	and.b32  	%r5585, %r5584, 2047;
	add.s32 	%r5586, %r5585, -1012;
	mov.b64 	%rd1226, %fd6746;
	shl.b64 	%rd1227, %rd1226, %r5586;
	setp.eq.s64 	%p3652, %rd1227, -9223372036854775808;
	{ // callseq 436, 0
	.param .b64 param0;
	st.param.f64 	[param0], %fd3155;
	.param .b64 param1;
	st.param.f64 	[param1], %fd6746;
	.param .b64 retval0;
	call.uni (retval0), 
	__internal_accurate_pow, 
	(
	param0, 
	param1
	);
	ld.param.f64 	%fd6747, [retval0];
	} // callseq 436
	and.pred  	%p229, %p3651, %p3652;
	neg.f64 	%fd6749, %fd6747;
	selp.f64 	%fd8185, %fd6749, %fd6747, %p229;
	@%p3650 bra 	$L__BB1_2490;
	add.s32 	%r5587, %r6575, 1;
	cvt.rn.f64.u32 	%fd6750, %r5587;
	mov.b64 	%rd1229, %fd6750;
	shr.u32 	%r5588, %r755, 20;
	and.b32  	%r5589, %r5588, 2047;
	add.s32 	%r5590, %r5589, -1012;
	shl.b64 	%rd1230, %rd1229, %r5590;
	setp.eq.s64 	%p3653, %rd1230, -9223372036854775808;
	selp.b32 	%r5591, %r753, 0, %p3653;
	setp.lt.s32 	%p3654, %r755, 0;
	or.b32  	%r5592, %r5591, 2146435072;
	selp.b32 	%r5593, %r5592, %r5591, %p3654;
	mov.b32 	%r5594, 0;
	mov.b64 	%fd8185, {%r5594, %r5593};
$L__BB1_2490:
	mul.f64 	%fd6751, %fd248, 0d3FE0000000000000;
	sub.f64 	%fd6752, %fd6751, %fd3154;
	add.s32 	%r5595, %r6575, 1;
	cvt.rn.f64.u32 	%fd6753, %r5595;
	add.f64 	%fd6754, %fd6752, %fd6753;
	{
	.reg .b32 %temp; 
	mov.b64 	{%temp, %r5596}, %fd6754;
	}
	and.b32  	%r5597, %r5596, 2146435072;
	setp.ne.s32 	%p3655, %r5597, 2146435072;
	@%p3655 bra 	$L__BB1_2495;
	mul.f64 	%fd6755, %fd248, 0d3FE0000000000000;
	sub.f64 	%fd6756, %fd6755, %fd3154;
	setp.num.f64 	%p3656, %fd6756, %fd6756;
	@%p3656 bra 	$L__BB1_2493;
	mul.f64 	%fd6757, %fd248, 0d3FE0000000000000;
	sub.f64 	%fd6758, %fd6757, %fd3154;
	add.s32 	%r5604, %r6575, 1;
	cvt.rn.f64.u32 	%fd6759, %r5604;
	add.rn.f64 	%fd8185, %fd6758, %fd6759;
	bra.uni 	$L__BB1_2495;
$L__BB1_2493:
	setp.neu.f64 	%p3657, %fd3155, 0d7FF0000000000000;
	@%p3657 bra 	$L__BB1_2495;
	setp.lt.s32 	%p3658, %r755, 0;
	selp.b32 	%r5598, 0, 2146435072, %p3658;
	and.b32  	%r5599, %r755, 2147483647;
	setp.ne.s32 	%p3659, %r5599, 1071644672;
	or.b32  	%r5600, %r5598, -2147483648;
	selp.b32 	%r5601, %r5600, %r5598, %p3659;
	selp.b32 	%r5602, %r5601, %r5598, %p229;
	mov.b32 	%r5603, 0;
	mov.b64 	%fd8185, {%r5603, %r5602};
$L__BB1_2495:
	mul.f64 	%fd6760, %fd248, 0d3FE0000000000000;
	sub.f64 	%fd6761, %fd6760, %fd3154;
	setp.eq.f64 	%p3660, %fd6761, 0d3FF0000000000000;
	setp.neu.f64 	%p3661, %fd6761, 0d0000000000000000;
	selp.f64 	%fd6762, 0d3FF0000000000000, %fd8185, %p3660;
	add.s32 	%r5605, %r6575, 1;
	cvt.rn.f64.u32 	%fd6763, %r5605;
	div.rn.f64 	%fd6764, %fd3157, %fd6763;
	fma.rn.f64 	%fd3164, %fd6764, %fd6762, %fd8188;
	mul.wide.u32 	%rd1231, %r6575, 8;
	add.s64 	%rd1232, %rd242, %rd1231;
	ld.f64 	%fd3165, [%rd1232+8];
	add.s32 	%r6575, %r6575, 2;
	cvt.rn.f64.u32 	%fd6765, %r6575;
	{
	.reg .b32 %temp; 
	mov.b64 	{%temp, %r757}, %fd6765;
	}
	shr.u32 	%r5606, %r757, 20;
	and.b32  	%r5607, %r5606, 2047;
	add.s32 	%r5608, %r5607, -1012;
	mov.b64 	%rd1233, %fd6765;
	shl.b64 	%rd1234, %rd1233, %r5608;
	setp.eq.s64 	%p3663, %rd1234, -9223372036854775808;
	{ // callseq 437, 0
	.param .b64 param0;
	st.param.f64 	[param0], %fd3155;
	.param .b64 param1;
	st.param.f64 	[param1], %fd6765;
	.param .b64 retval0;
	call.uni (retval0), 
	__internal_accurate_pow, 
	(
	param0, 
	param1
	);
	ld.param.f64 	%fd6766, [retval0];
	} // callseq 437
	and.pred  	%p230, %p3651, %p3663;
	neg.f64 	%fd6768, %fd6766;
	selp.f64 	%fd8187, %fd6768, %fd6766, %p230;
	@%p3661 bra 	$L__BB1_2497;
	cvt.rn.f64.u32 	%fd6769, %r6575;
	mov.b64 	%rd1236, %fd6769;
	shr.u32 	%r5609, %r757, 20;
	and.b32  	%r5610, %r5609, 2047;
	add.s32 	%r5611, %r5610, -1012;
	shl.b64 	%rd1237, %rd1236, %r5611;
	setp.eq.s64 	%p3664, %rd1237, -9223372036854775808;
	selp.b32 	%r5612, %r753, 0, %p3664;
	setp.lt.s32 	%p3665, %r757, 0;
	or.b32  	%r5613, %r5612, 2146435072;
	selp.b32 	%r5614, %r5613, %r5612, %p3665;
	mov.b32 	%r5615, 0;
	mov.b64 	%fd8187, {%r5615, %r5614};
$L__BB1_2497:
	mul.f64 	%fd6770, %fd248, 0d3FE0000000000000;
	sub.f64 	%fd6771, %fd6770, %fd3154;
	cvt.rn.f64.u32 	%fd6772, %r6575;
	add.f64 	%fd6773, %fd6771, %fd6772;
	{
	.reg .b32 %temp; 
	mov.b64 	{%temp, %r5616}, %fd6773;
	}
	and.b32  	%r5617, %r5616, 2146435072;
	setp.ne.s32 	%p3666, %r5617, 2146435072;
	@%p3666 bra 	$L__BB1_2502;
	mul.f64 	%fd6774, %fd248, 0d3FE0000000000000;
	sub.f64 	%fd6775, %fd6774, %fd3154;
	setp.nan.f64 	%p3667, %fd6775, %fd6775;
	@%p3667 bra 	$L__BB1_2501;
	setp.neu.f64 	%p3668, %fd3155, 0d7FF0000000000000;
	@%p3668 bra 	$L__BB1_2502;
	setp.lt.s32 	%p3669, %r757, 0;
	selp.b32 	%r5618, 0, 2146435072, %p3669;
	and.b32  	%r5619, %r757, 2147483647;
	setp.ne.s32 	%p3670, %r5619, 1071644672;
	or.b32  	%r5620, %r5618, -2147483648;
	selp.b32 	%r5621, %r5620, %r5618, %p3670;
	selp.b32 	%r5622, %r5621, %r5618, %p230;
	mov.b32 	%r5623, 0;
	mov.b64 	%fd8187, {%r5623, %r5622};
	bra.uni 	$L__BB1_2502;
$L__BB1_2501:
	mul.f64 	%fd6776, %fd248, 0d3FE0000000000000;
	sub.f64 	%fd6777, %fd6776, %fd3154;
	cvt.rn.f64.u32 	%fd6778, %r6575;
	add.rn.f64 	%fd8187, %fd6777, %fd6778;
$L__BB1_2502:
	ld.param.u32 	%r6392, [_Z13distributor_PdPdS_S_iii_param_5];
	mul.f64 	%fd6779, %fd248, 0d3FE0000000000000;
	sub.f64 	%fd6780, %fd6779, %fd3154;
	setp.eq.f64 	%p3671, %fd6780, 0d3FF0000000000000;
	selp.f64 	%fd6781, 0d3FF0000000000000, %fd8187, %p3671;
	cvt.rn.f64.u32 	%fd6782, %r6575;
	div.rn.f64 	%fd6783, %fd3165, %fd6782;
	fma.rn.f64 	%fd8188, %fd6783, %fd6781, %fd3164;
	and.b32  	%r6576, %r6392, 2147483646;
	setp.ne.s32 	%p3672, %r6575, %r6576;
	@%p3672 bra 	$L__BB1_2488;
$L__BB1_2503:
	ld.param.u32 	%r6393, [_Z13distributor_PdPdS_S_iii_param_5];
	and.b32  	%r5624, %r6393, 1;
	setp.eq.b32 	%p3673, %r5624, 1;
	not.pred 	%p3674, %p3673;
	@%p3674 bra 	$L__BB1_2512;
	mul.f64 	%fd6784, %fd248, 0d3FE0000000000000;
	sub.f64 	%fd6785, %fd6784, %fd3154;
	setp.neu.f64 	%p3675, %fd6785, 0d0000000000000000;
	setp.lt.s32 	%p3676, %r753, 0;
	mul.wide.u32 	%rd1238, %r6576, 8;
	add.s64 	%rd1239, %rd242, %rd1238;
	ld.f64 	%fd3175, [%rd1239];
	add.s32 	%r5625, %r6576, 1;
	cvt.rn.f64.u32 	%fd6786, %r5625;
	{
	.reg .b32 %temp; 
	mov.b64 	{%temp, %r760}, %fd6786;
	}
	shr.u32 	%r5626, %r760, 20;
	and.b32  	%r5627, %r5626, 2047;
	add.s32 	%r5628, %r5627, -1012;
	mov.b64 	%rd1240, %fd6786;
	shl.b64 	%rd1241, %rd1240, %r5628;
	setp.eq.s64 	%p3677, %rd1241, -9223372036854775808;
	{ // callseq 438, 0
	.param .b64 param0;
	st.param.f64 	[param0], %fd3155;
	.param .b64 param1;
	st.param.f64 	[param1], %fd6786;
	.param .b64 retval0;
	call.uni (retval0), 
	__internal_accurate_pow, 
	(
	param0, 
	param1
	);
	ld.param.f64 	%fd6787, [retval0];
	} // callseq 438
	and.pred  	%p231, %p3676, %p3677;
	neg.f64 	%fd6789, %fd6787;
	selp.f64 	%fd8191, %fd6789, %fd6787, %p231;
	@%p3675 bra 	$L__BB1_2506;
	add.s32 	%r5629, %r6576, 1;
	cvt.rn.f64.u32 	%fd6790, %r5629;
	mov.b64 	%rd1243, %fd6790;
	shr.u32 	%r5630, %r760, 20;
	and.b32  	%r5631, %r5630, 2047;
	add.s32 	%r5632, %r5631, -1012;
	shl.b64 	%rd1244, %rd1243, %r5632;
	setp.eq.s64 	%p3678, %rd1244, -9223372036854775808;
	selp.b32 	%r5633, %r753, 0, %p3678;
	setp.lt.s32 	%p3679, %r760, 0;
	or.b32  	%r5634, %r5633, 2146435072;
	selp.b32 	%r5635, %r5634, %r5633, %p3679;
	mov.b32 	%r5636, 0;
	mov.b64 	%fd8191, {%r5636, %r5635};
$L__BB1_2506:
	mul.f64 	%fd6791, %fd248, 0d3FE0000000000000;
	sub.f64 	%fd6792, %fd6791, %fd3154;
	add.s32 	%r5637, %r6576, 1;
	cvt.rn.f64.u32 	%fd6793, %r5637;
	add.f64 	%fd6794, %fd6792, %fd6793;
	{
	.reg .b32 %temp; 
	mov.b64 	{%temp, %r5638}, %fd6794;
	}
	and.b32  	%r5639, %r5638, 2146435072;
	setp.ne.s32 	%p3680, %r5639, 2146435072;
	@%p3680 bra 	$L__BB1_2511;
	mul.f64 	%fd6795, %fd248, 0d3FE0000000000000;
	sub.f64 	%fd6796, %fd6795, %fd3154;
	setp.nan.f64 	%p3681, %fd6796, %fd6796;
	@%p3681 bra 	$L__BB1_2510;
	setp.neu.f64 	%p3682, %fd3155, 0d7FF0000000000000;
	@%p3682 bra 	$L__BB1_2511;
	setp.lt.s32 	%p3683, %r760, 0;
	selp.b32 	%r5640, 0, 2146435072, %p3683;
	and.b32  	%r5641, %r760, 2147483647;
	setp.ne.s32 	%p3684, %r5641, 1071644672;
	or.b32  	%r5642, %r5640, -2147483648;
	selp.b32 	%r5643, %r5642, %r5640, %p3684;
	selp.b32 	%r5644, %r5643, %r5640, %p231;
	mov.b32 	%r5645, 0;
	mov.b64 	%fd8191, {%r5645, %r5644};
	bra.uni 	$L__BB1_2511;
$L__BB1_2510:
	mul.f64 	%fd6797, %fd248, 0d3FE0000000000000;
	sub.f64 	%fd6798, %fd6797, %fd3154;
	add.s32 	%r5646, %r6576, 1;
	cvt.rn.f64.u32 	%fd6799, %r5646;
	add.rn.f64 	%fd8191, %fd6798, %fd6799;
$L__BB1_2511:
	mul.f64 	%fd6800, %fd248, 0d3FE0000000000000;
	sub.f64 	%fd6801, %fd6800, %fd3154;
	setp.eq.f64 	%p3685, %fd6801, 0d3FF0000000000000;
	selp.f64 	%fd6802, 0d3FF0000000000000, %fd8191, %p3685;
	add.s32 	%r5647, %r6576, 1;
	cvt.rn.f64.u32 	%fd6803, %r5647;
	div.rn.f64 	%fd6804, %fd3175, %fd6803;
	fma.rn.f64 	%fd8188, %fd6804, %fd6802, %fd8188;
$L__BB1_2512:
	ld.param.f64 	%fd7293, [_Z13distributor_PdPdS_S_iii_param_0];
	mul.f64 	%fd6805, %fd7293, 0d3FE0000000000000;
	sub.f64 	%fd8203, %fd6805, %fd8188;
	bra.uni 	$L__BB1_2541;
$L__BB1_2513:
	ld.param.u32 	%r6386, [_Z13distributor_PdPdS_S_iii_param_5];
	setp.lt.s32 	%p3610, %r6386, 1;
	mov.f64 	%fd8198, 0d0000000000000000;
	@%p3610 bra 	$L__BB1_2540;
	ld.param.u32 	%r6387, [_Z13distributor_PdPdS_S_iii_param_5];
	setp.eq.s32 	%p3611, %r6387, 1;
	fma.rn.f64 	%fd6689, %fd248, 0dBFE0000000000000, %fd3154;
	{
	.reg .b32 %temp; 
	mov.b64 	{%temp, %r761}, %fd6689;
	}
	abs.f64 	%fd3185, %fd6689;
	mov.f64 	%fd8198, 0d0000000000000000;
	mov.b32 	%r6578, 0;
	@%p3611 bra 	$L__BB1_2531;
	mov.f64 	%fd8198, 0d0000000000000000;
	mov.b32 	%r6577, 0;
$L__BB1_2516:
	fma.rn.f64 	%fd6691, %fd248, 0dBFE0000000000000, %fd3154;
	setp.neu.f64 	%p3612, %fd6691, 0d0000000000000000;
	setp.lt.s32 	%p3613, %r761, 0;
	mul.wide.u32 	%rd1203, %r6577, 8;
	add.s64 	%rd1204, %rd242, %rd1203;
	ld.f64 	%fd3187, [%rd1204];
	add.s32 	%r5516, %r6577, 1;
	cvt.rn.f64.u32 	%fd6692, %r5516;
	{
	.reg .b32 %temp; 
	mov.b64 	{%temp, %r763}, %fd6692;
	}
	shr.u32 	%r5517, %r763, 20;
	and.b32  	%r5518, %r5517, 2047;
	add.s32 	%r5519, %r5518, -1012;
	mov.b64 	%rd1205, %fd6692;
	shl.b64 	%rd1206, %rd1205, %r5519;
	setp.eq.s64 	%p3614, %rd1206, -9223372036854775808;
	{ // callseq 433, 0
	.param .b64 param0;
	st.param.f64 	[param0], %fd3185;
	.param .b64 param1;
	st.param.f64 	[param1], %fd6692;
	.param .b64 retval0;
	call.uni (retval0), 
	__internal_accurate_pow, 
	(
	param0, 
	param1
	);
	ld.param.f64 	%fd6693, [retval0];
	} // callseq 433
	and.pred  	%p232, %p3613, %p3614;
	neg.f64 	%fd6695, %fd6693;
	selp.f64 	%fd8195, %fd6695, %fd6693, %p232;
	@%p3612 bra 	$L__BB1_2518;
	add.s32 	%r5520, %r6577, 1;
	cvt.rn.f64.u32 	%fd6696, %r5520;
	mov.b64 	%rd1208, %fd6696;
	shr.u32 	%r5521, %r763, 20;
	and.b32  	%r5522, %r5521, 2047;
	add.s32 	%r5523, %r5522, -1012;
	shl.b64 	%rd1209, %rd1208, %r5523;
	setp.eq.s64 	%p3615, %rd1209, -9223372036854775808;
	selp.b32 	%r5524, %r761, 0, %p3615;
	setp.lt.s32 	%p3616, %r763, 0;
	or.b32  	%r5525, %r5524, 2146435072;
	selp.b32 	%r5526, %r5525, %r5524, %p3616;
	mov.b32 	%r5527, 0;
	mov.b64 	%fd8195, {%r5527, %r5526};
$L__BB1_2518:
	fma.rn.f64 	%fd6697, %fd248, 0dBFE0000000000000, %fd3154;
	add.s32 	%r5528, %r6577, 1;
	cvt.rn.f64.u32 	%fd6698, %r5528;
	add.f64 	%fd6699, %fd6697, %fd6698;
	{
	.reg .b32 %temp; 
	mov.b64 	{%temp, %r5529}, %fd6699;
	}
	and.b32  	%r5530, %r5529, 2146435072;
	setp.ne.s32 	%p3617, %r5530, 2146435072;
	@%p3617 bra 	$L__BB1_2523;
	fma.rn.f64 	%fd6700, %fd248, 0dBFE0000000000000, %fd3154;
	setp.num.f64 	%p3618, %fd6700, %fd6700;
	@%p3618 bra 	$L__BB1_2521;
	fma.rn.f64 	%fd6701, %fd248, 0dBFE0000000000000, %fd3154;
	add.s32 	%r5537, %r6577, 1;
	cvt.rn.f64.u32 	%fd6702, %r5537;
	add.rn.f64 	%fd8195, %fd6701, %fd6702;
	bra.uni 	$L__BB1_2523;
$L__BB1_2521:
	setp.neu.f64 	%p3619, %fd3185, 0d7FF0000000000000;
	@%p3619 bra 	$L__BB1_2523;
	setp.lt.s32 	%p3620, %r763, 0;
	selp.b32 	%r5531, 0, 2146435072, %p3620;
	and.b32  	%r5532, %r763, 2147483647;
	setp.ne.s32 	%p3621, %r5532, 1071644672;
	or.b32  	%r5533, %r5531, -2147483648;
	selp.b32 	%r5534, %r5533, %r5531, %p3621;
	selp.b32 	%r5535, %r5534, %r5531, %p232;
	mov.b32 	%r5536, 0;
	mov.b64 	%fd8195, {%r5536, %r5535};
$L__BB1_2523:
	fma.rn.f64 	%fd6703, %fd248, 0dBFE0000000000000, %fd3154;
	setp.eq.f64 	%p3622, %fd6703, 0d3FF0000000000000;
	setp.neu.f64 	%p3623, %fd6703, 0d0000000000000000;
	selp.f64 	%fd6704, 0d3FF0000000000000, %fd8195, %p3622;
	add.s32 	%r5538, %r6577, 1;
	cvt.rn.f64.u32 	%fd6705, %r5538;
	div.rn.f64 	%fd6706, %fd3187, %fd6705;
	fma.rn.f64 	%fd3194, %fd6706, %fd6704, %fd8198;
	mul.wide.u32 	%rd1210, %r6577, 8;
	add.s64 	%rd1211, %rd242, %rd1210;
	ld.f64 	%fd3195, [%rd1211+8];
	add.s32 	%r6577, %r6577, 2;
	cvt.rn.f64.u32 	%fd6707, %r6577;
	{
	.reg .b32 %temp; 
	mov.b64 	{%temp, %r765}, %fd6707;
	}
	shr.u32 	%r5539, %r765, 20;
	and.b32  	%r5540, %r5539, 2047;
	add.s32 	%r5541, %r5540, -1012;
	mov.b64 	%rd1212, %fd6707;
	shl.b64 	%rd1213, %rd1212, %r5541;
	setp.eq.s64 	%p3625, %rd1213, -9223372036854775808;
	{ // callseq 434, 0
	.param .b64 param0;
	st.param.f64 	[param0], %fd3185;
	.param .b64 param1;
	st.param.f64 	[param1], %fd6707;
	.param .b64 retval0;
	call.uni (retval0), 
	__internal_accurate_pow, 
	(
	param0, 
	param1
	);
	ld.param.f64 	%fd6708, [retval0];
	} // callseq 434
	and.pred  	%p233, %p3613, %p3625;
	neg.f64 	%fd6710, %fd6708;
	selp.f64 	%fd8197, %fd6710, %fd6708, %p233;
	@%p3623 bra 	$L__BB1_2525;
	cvt.rn.f64.u32 	%fd6711, %r6577;
	mov.b64 	%rd1215, %fd6711;
	shr.u32 	%r5542, %r765, 20;
	and.b32  	%r5543, %r5542, 2047;
	add.s32 	%r5544, %r5543, -1012;
	shl.b64 	%rd1216, %rd1215, %r5544;
	setp.eq.s64 	%p3626, %rd1216, -9223372036854775808;
	selp.b32 	%r5545, %r761, 0, %p3626;
	setp.lt.s32 	%p3627, %r765, 0;
	or.b32  	%r5546, %r5545, 2146435072;
	selp.b32 	%r5547, %r5546, %r5545, %p3627;
	mov.b32 	%r5548, 0;
	mov.b64 	%fd8197, {%r5548, %r5547};
$L__BB1_2525:
	fma.rn.f64 	%fd6712, %fd248, 0dBFE0000000000000, %fd3154;
	cvt.rn.f64.u32 	%fd6713, %r6577;
	add.f64 	%fd6714, %fd6712, %fd6713;
	{
	.reg .b32 %temp; 
	mov.b64 	{%temp, %r5549}, %fd6714;
	}
	and.b32  	%r5550, %r5549, 2146435072;
	setp.ne.s32 	%p3628, %r5550, 2146435072;
	@%p3628 bra 	$L__BB1_2530;
	fma.rn.f64 	%fd6715, %fd248, 0dBFE0000000000000, %fd3154;
	setp.nan.f64 	%p3629, %fd6715, %fd6715;
	@%p3629 bra 	$L__BB1_2529;
	setp.neu.f64 	%p3630, %fd3185, 0d7FF0000000000000;
	@%p3630 bra 	$L__BB1_2530;
	setp.lt.s32 	%p3631, %r765, 0;
	selp.b32 	%r5551, 0, 2146435072, %p3631;
	and.b32  	%r5552, %r765, 2147483647;
	setp.ne.s32 	%p3632, %r5552, 1071644672;
	or.b32  	%r5553, %r5551, -2147483648;
	selp.b32 	%r5554, %r5553, %r5551, %p3632;
	selp.b32 	%r5555, %r5554, %r5551, %p233;
	mov.b32 	%r5556, 0;
	mov.b64 	%fd8197, {%r5556, %r5555};
	bra.uni 	$L__BB1_2530;
$L__BB1_2529:
	fma.rn.f64 	%fd6716, %fd248, 0dBFE0000000000000, %fd3154;
	cvt.rn.f64.u32 	%fd6717, %r6577;
	add.rn.f64 	%fd8197, %fd6716, %fd6717;
$L__BB1_2530:
	ld.param.u32 	%r6388, [_Z13distributor_PdPdS_S_iii_param_5];
	fma.rn.f64 	%fd6718, %fd248, 0dBFE0000000000000, %fd3154;
	setp.eq.f64 	%p3633, %fd6718, 0d3FF0000000000000;
	selp.f64 	%fd6719, 0d3FF0000000000000, %fd8197, %p3633;
	cvt.rn.f64.u32 	%fd6720, %r6577;
	div.rn.f64 	%fd6721, %fd3195, %fd6720;
	fma.rn.f64 	%fd8198, %fd6721, %fd6719, %fd3194;
	and.b32  	%r6578, %r6388, 2147483646;
	setp.ne.s32 	%p3634, %r6577, %r6578;
	@%p3634 bra 	$L__BB1_2516;
$L__BB1_2531:
	ld.param.u32 	%r6389, [_Z13distributor_PdPdS_S_iii_param_5];
	and.b32  	%r5557, %r6389, 1;
	setp.eq.b32 	%p3635, %r5557, 1;
	not.pred 	%p3636, %p3635;
	@%p3636 bra 	$L__BB1_2540;
	fma.rn.f64 	%fd6722, %fd248, 0dBFE0000000000000, %fd3154;
	setp.neu.f64 	%p3637, %fd6722, 0d0000000000000000;
	setp.lt.s32 	%p3638, %r761, 0;
	mul.wide.u32 	%rd1217, %r6578, 8;
	add.s64 	%rd1218, %rd242, %rd1217;
	ld.f64 	%fd3205, [%rd1218];
	add.s32 	%r5558, %r6578, 1;
	cvt.rn.f64.u32 	%fd6723, %r5558;
	{
	.reg .b32 %temp; 
	mov.b64 	{%temp, %r768}, %fd6723;
	}
	shr.u32 	%r5559, %r768, 20;
	and.b32  	%r5560, %r5559, 2047;
	add.s32 	%r5561, %r5560, -1012;
	mov.b64 	%rd1219, %fd6723;
	shl.b64 	%rd1220, %rd1219, %r5561;
	setp.eq.s64 	%p3639, %rd1220, -9223372036854775808;
	{ // callseq 435, 0
	.param .b64 param0;
	st.param.f64 	[param0], %fd3185;
	.param .b64 param1;
	st.param.f64 	[param1], %fd6723;
	.param .b64 retval0;
	call.uni (retval0), 
	__internal_accurate_pow, 
	(
	param0, 
	param1
	);
	ld.param.f64 	%fd6724, [retval0];
	} // callseq 435
	and.pred  	%p234, %p3638, %p3639;
	neg.f64 	%fd6726, %fd6724;
	selp.f64 	%fd8201, %fd6726, %fd6724, %p234;
	@%p3637 bra 	$L__BB1_2534;
	add.s32 	%r5562, %r6578, 1;
	cvt.rn.f64.u32 	%fd6727, %r5562;
	mov.b64 	%rd1222, %fd6727;
	shr.u32 	%r5563, %r768, 20;
	and.b32  	%r5564, %r5563, 2047;
	add.s32 	%r5565, %r5564, -1012;
	shl.b64 	%rd1223, %rd1222, %r5565;
	setp.eq.s64 	%p3640, %rd1223, -9223372036854775808;
	selp.b32 	%r5566, %r761, 0, %p3640;
	setp.lt.s32 	%p3641, %r768, 0;
	or.b32  	%r5567, %r5566, 2146435072;
	selp.b32 	%r5568, %r5567, %r5566, %p3641;
	mov.b32 	%r5569, 0;
	mov.b64 	%fd8201, {%r5569, %r5568};
$L__BB1_2534:
	fma.rn.f64 	%fd6728, %fd248, 0dBFE0000000000000, %fd3154;
	add.s32 	%r5570, %r6578, 1;
	cvt.rn.f64.u32 	%fd6729, %r5570;
	add.f64 	%fd6730, %fd6728, %fd6729;
	{
	.reg .b32 %temp; 
	mov.b64 	{%temp, %r5571}, %fd6730;
	}
	and.b32  	%r5572, %r5571, 2146435072;
	setp.ne.s32 	%p3642, %r5572, 2146435072;
	@%p3642 bra 	$L__BB1_2539;
	fma.rn.f64 	%fd6731, %fd248, 0dBFE0000000000000, %fd3154;
	setp.nan.f64 	%p3643, %fd6731, %fd6731;
	@%p3643 bra 	$L__BB1_2538;
	setp.neu.f64 	%p3644, %fd3185, 0d7FF0000000000000;
	@%p3644 bra 	$L__BB1_2539;
	setp.lt.s32 	%p3645, %r768, 0;
	selp.b32 	%r5573, 0, 2146435072, %p3645;
	and.b32  	%r5574, %r768, 2147483647;
	setp.ne.s32 	%p3646, %r5574, 1071644672;
	or.b32  	%r5575, %r5573, -2147483648;
	selp.b32 	%r5576, %r5575, %r5573, %p3646;
	selp.b32 	%r5577, %r5576, %r5573, %p234;
	mov.b32 	%r5578, 0;
	mov.b64 	%fd8201, {%r5578, %r5577};
	bra.uni 	$L__BB1_2539;
$L__BB1_2538:
	fma.rn.f64 	%fd6732, %fd248, 0dBFE0000000000000, %fd3154;
	add.s32 	%r5579, %r6578, 1;
	cvt.rn.f64.u32 	%fd6733, %r5579;
	add.rn.f64 	%fd8201, %fd6732, %fd6733;
$L__BB1_2539:
	fma.rn.f64 	%fd6734, %fd248, 0dBFE0000000000000, %fd3154;
	setp.eq.f64 	%p3647, %fd6734, 0d3FF0000000000000;
	selp.f64 	%fd6735, 0d3FF0000000000000, %fd8201, %p3647;
	add.s32 	%r5580, %r6578, 1;
	cvt.rn.f64.u32 	%fd6736, %r5580;
	div.rn.f64 	%fd6737, %fd3205, %fd6736;
	fma.rn.f64 	%fd8198, %fd6737, %fd6735, %fd8198;
$L__BB1_2540:
	ld.param.f64 	%fd7292, [_Z13distributor_PdPdS_S_iii_param_0];
	fma.rn.f64 	%fd8203, %fd7292, 0d3FE0000000000000, %fd8198;
$L__BB1_2541:
	mul.f64 	%fd6806, %fd248, 0d3FE0000000000000;
	setp.geu.f64 	%p3686, %fd3154, %fd6806;
	sub.f64 	%fd3216, %fd3150, %fd8203;
	@%p3686 bra 	$L__BB1_2570;
	ld.param.u32 	%r6398, [_Z13distributor_PdPdS_S_iii_param_5];
	setp.lt.s32 	%p3725, %r6398, 1;
	mov.f64 	%fd8209, 0d0000000000000000;
	@%p3725 bra 	$L__BB1_2569;
	ld.param.u32 	%r6399, [_Z13distributor_PdPdS_S_iii_param_5];
	setp.eq.s32 	%p3726, %r6399, 1;
	sub.f64 	%fd6863, %fd6806, %fd3154;
	{
	.reg .b32 %temp; 
	mov.b64 	{%temp, %r769}, %fd6863;
	}
	abs.f64 	%fd3217, %fd6863;
	mov.f64 	%fd8209, 0d0000000000000000;
	mov.b32 	%r6580, 0;
	@%p3726 bra 	$L__BB1_2560;
	mov.f64 	%fd8209, 0d0000000000000000;
	mov.b32 	%r6579, 0;
$L__BB1_2545:
	mul.f64 	%fd6865, %fd248, 0d3FE0000000000000;
	sub.f64 	%fd6866, %fd6865, %fd3154;
	setp.neu.f64 	%p3727, %fd6866, 0d0000000000000000;
	setp.lt.s32 	%p3728, %r769, 0;
	mul.wide.u32 	%rd1266, %r6579, 8;
	add.s64 	%rd1267, %rd242, %rd1266;
	ld.f64 	%fd3219, [%rd1267];
	add.s32 	%r5717, %r6579, 1;
	cvt.rn.f64.u32 	%fd6867, %r5717;
	{
	.reg .b32 %temp; 
	mov.b64 	{%temp, %r771}, %fd6867;
	}
	shr.u32 	%r5718, %r771, 20;
	and.b32  	%r5719, %r5718, 2047;
	add.s32 	%r5720, %r5719, -1012;
	mov.b64 	%rd1268, %fd6867;
	shl.b64 	%rd1269, %rd1268, %r5720;
	setp.eq.s64 	%p3729, %rd1269, -9223372036854775808;
	{ // callseq 442, 0
	.param .b64 param0;
	st.param.f64 	[param0], %fd3217;
	.param .b64 param1;
	st.param.f64 	[param1], %fd6867;
	.param .b64 retval0;
	call.uni (retval0), 
	__internal_accurate_pow, 
	(
	param0, 
	param1
	);
	ld.param.f64 	%fd6868, [retval0];
	} // callseq 442
	and.pred  	%p235, %p3728, %p3729;
	neg.f64 	%fd6870, %fd6868;
	selp.f64 	%fd8206, %fd6870, %fd6868, %p235;
	@%p3727 bra 	$L__BB1_2547;
	add.s32 	%r5721, %r6579, 1;
	cvt.rn.f64.u32 	%fd6871, %r5721;
	mov.b64 	%rd1271, %fd6871;
	shr.u32 	%r5722, %r771, 20;
	and.b32  	%r5723, %r5722, 2047;
	add.s32 	%r5724, %r5723, -1012;
	shl.b64 	%rd1272, %rd1271, %r5724;
	setp.eq.s64 	%p3730, %rd1272, -9223372036854775808;
	selp.b32 	%r5725, %r769, 0, %p3730;
	setp.lt.s32 	%p3731, %r771, 0;
	or.b32  	%r5726, %r5725, 2146435072;
	selp.b32 	%r5727, %r5726, %r5725, %p3731;
	mov.b32 	%r5728, 0;
	mov.b64 	%fd8206, {%r5728, %r5727};
$L__BB1_2547:
	mul.f64 	%fd6872, %fd248, 0d3FE0000000000000;
	sub.f64 	%fd6873, %fd6872, %fd3154;
	add.s32 	%r5729, %r6579, 1;
	cvt.rn.f64.u32 	%fd6874, %r5729;
	add.f64 	%fd6875, %fd6873, %fd6874;
	{
	.reg .b32 %temp; 
	mov.b64 	{%temp, %r5730}, %fd6875;
	}
	and.b32  	%r5731, %r5730, 2146435072;
	setp.ne.s32 	%p3732, %r5731, 2146435072;
	@%p3732 bra 	$L__BB1_2552;
	mul.f64 	%fd6876, %fd248, 0d3FE0000000000000;
	sub.f64 	%fd6877, %fd6876, %fd3154;
	setp.num.f64 	%p3733, %fd6877, %fd6877;
	@%p3733 bra 	$L__BB1_2550;
	mul.f64 	%fd6878, %fd248, 0d3FE0000000000000;
	sub.f64 	%fd6879, %fd6878, %fd3154;
	add.s32 	%r5738, %r6579, 1;
	cvt.rn.f64.u32 	%fd6880, %r5738;
	add.rn.f64 	%fd8206, %fd6879, %fd6880;
	bra.uni 	$L__BB1_2552;
$L__BB1_2550:
	setp.neu.f64 	%p3734, %fd3217, 0d7FF0000000000000;
	@%p3734 bra 	$L__BB1_2552;
	setp.lt.s32 	%p3735, %r771, 0;
	selp.b32 	%r5732, 0, 2146435072, %p3735;
	and.b32  	%r5733, %r771, 2147483647;
	setp.ne.s32 	%p3736, %r5733, 1071644672;
	or.b32  	%r5734, %r5732, -2147483648;
	selp.b32 	%r5735, %r5734, %r5732, %p3736;
	selp.b32 	%r5736, %r5735, %r5732, %p235;
	mov.b32 	%r5737, 0;
	mov.b64 	%fd8206, {%r5737, %r5736};
$L__BB1_2552:
	mul.f64 	%fd6881, %fd248, 0d3FE0000000000000;
	sub.f64 	%fd6882, %fd6881, %fd3154;
	setp.eq.f64 	%p3737, %fd6882, 0d3FF0000000000000;
	setp.neu.f64 	%p3738, %fd6882, 0d0000000000000000;
	selp.f64 	%fd6883, 0d3FF0000000000000, %fd8206, %p3737;
	add.s32 	%r5739, %r6579, 1;
	cvt.rn.f64.u32 	%fd6884, %r5739;
	div.rn.f64 	%fd6885, %fd3219, %fd6884;
	fma.rn.f64 	%fd3226, %fd6885, %fd6883, %fd8209;
	mul.wide.u32 	%rd1273, %r6579, 8;
	add.s64 	%rd1274, %rd242, %rd1273;
	ld.f64 	%fd3227, [%rd1274+8];
	add.s32 	%r6579, %r6579, 2;
	cvt.rn.f64.u32 	%fd6886, %r6579;
	{
	.reg .b32 %temp; 
	mov.b64 	{%temp, %r773}, %fd6886;
	}
	shr.u32 	%r5740, %r773, 20;
	and.b32  	%r5741, %r5740, 2047;
	add.s32 	%r5742, %r5741, -1012;
	mov.b64 	%rd1275, %fd6886;
	shl.b64 	%rd1276, %rd1275, %r5742;
	setp.eq.s64 	%p3740, %rd1276, -9223372036854775808;
	{ // callseq 443, 0
	.param .b64 param0;
	st.param.f64 	[param0], %fd3217;
	.param .b64 param1;
	st.param.f64 	[param1], %fd6886;
	.param .b64 retval0;
	call.uni (retval0), 
	__internal_accurate_pow, 
	(
	param0, 
	param1
	);
	ld.param.f64 	%fd6887, [retval0];
	} // callseq 443
	and.pred  	%p236, %p3728, %p3740;
	neg.f64 	%fd6889, %fd6887;
	selp.f64 	%fd8208, %fd6889, %fd6887, %p236;
	@%p3738 bra 	$L__BB1_2554;
	cvt.rn.f64.u32 	%fd6890, %r6579;
	mov.b64 	%rd1278, %fd6890;
	shr.u32 	%r5743, %r773, 20;
	and.b32  	%r5744, %r5743, 2047;
	add.s32 	%r5745, %r5744, -1012;
	shl.b64 	%rd1279, %rd1278, %r5745;
	setp.eq.s64 	%p3741, %rd1279, -9223372036854775808;
	selp.b32 	%r5746, %r769, 0, %p3741;
	setp.lt.s32 	%p3742, %r773, 0;
	or.b32  	%r5747, %r5746, 2146435072;
	selp.b32 	%r5748, %r5747, %r5746, %p3742;
	mov.b32 	%r5749, 0;
	mov.b64 	%fd8208, {%r5749, %r5748};
$L__BB1_2554:
	mul.f64 	%fd6891, %fd248, 0d3FE0000000000000;
	sub.f64 	%fd6892, %fd6891, %fd3154;
	cvt.rn.f64.u32 	%fd6893, %r6579;
	add.f64 	%fd6894, %fd6892, %fd6893;
	{
	.reg .b32 %temp; 
	mov.b64 	{%temp, %r5750}, %fd6894;
	}
	and.b32  	%r5751, %r5750, 2146435072;
	setp.ne.s32 	%p3743, %r5751, 2146435072;
	@%p3743 bra 	$L__BB1_2559;
	mul.f64 	%fd6895, %fd248, 0d3FE0000000000000;
	sub.f64 	%fd6896, %fd6895, %fd3154;
	setp.nan.f64 	%p3744, %fd6896, %fd6896;
	@%p3744 bra 	$L__BB1_2558;
	setp.neu.f64 	%p3745, %fd3217, 0d7FF0000000000000;
	@%p3745 bra 	$L__BB1_2559;
	setp.lt.s32 	%p3746, %r773, 0;
	selp.b32 	%r5752, 0, 2146435072, %p3746;
	and.b32  	%r5753, %r773, 2147483647;
	setp.ne.s32 	%p3747, %r5753, 1071644672;
	or.b32  	%r5754, %r5752, -2147483648;
	selp.b32 	%r5755, %r5754, %r5752, %p3747;
	selp.b32 	%r5756, %r5755, %r5752, %p236;
	mov.b32 	%r5757, 0;
	mov.b64 	%fd8208, {%r5757, %r5756};
	bra.uni 	$L__BB1_2559;
$L__BB1_2558:
	mul.f64 	%fd6897, %fd248, 0d3FE0000000000000;
	sub.f64 	%fd6898, %fd6897, %fd3154;
	cvt.rn.f64.u32 	%fd6899, %r6579;
	add.rn.f64 	%fd8208, %fd6898, %fd6899;
$L__BB1_2559:
	ld.param.u32 	%r6400, [_Z13distributor_PdPdS_S_iii_param_5];
	mul.f64 	%fd6900, %fd248, 0d3FE0000000000000;
	sub.f64 	%fd6901, %fd6900, %fd3154;
	setp.eq.f64 	%p3748, %fd6901, 0d3FF0000000000000;
	selp.f64 	%fd6902, 0d3FF0000000000000, %fd8208, %p3748;
	cvt.rn.f64.u32 	%fd6903, %r6579;
	div.rn.f64 	%fd6904, %fd3227, %fd6903;
	fma.rn.f64 	%fd8209, %fd6904, %fd6902, %fd3226;
	and.b32  	%r6580, %r6400, 2147483646;
	setp.ne.s32 	%p3749, %r6579, %r6580;
	@%p3749 bra 	$L__BB1_2545;
$L__BB1_2560:
	ld.param.u32 	%r6401, [_Z13distributor_PdPdS_S_iii_param_5];
	and.b32  	%r5758, %r6401, 1;
	setp.eq.b32 	%p3750, %r5758, 1;
	not.pred 	%p3751, %p3750;
	@%p3751 bra 	$L__BB1_2569;
	mul.f64 	%fd6905, %fd248, 0d3FE0000000000000;
	sub.f64 	%fd6906, %fd6905, %fd3154;
	setp.neu.f64 	%p3752, %fd6906, 0d0000000000000000;
	setp.lt.s32 	%p3753, %r769, 0;
	mul.wide.u32 	%rd1280, %r6580, 8;
	add.s64 	%rd1281, %rd242, %rd1280;
	ld.f64 	%fd3237, [%rd1281];
	add.s32 	%r5759, %r6580, 1;
	cvt.rn.f64.u32 	%fd6907, %r5759;
	{
	.reg .b32 %temp; 
	mov.b64 	{%temp, %r776}, %fd6907;
	}
	shr.u32 	%r5760, %r776, 20;
	and.b32  	%r5761, %r5760, 2047;
	add.s32 	%r5762, %r5761, -1012;
	mov.b64 	%rd1282, %fd6907;
	shl.b64 	%rd1283, %rd1282, %r5762;
	setp.eq.s64 	%p3754, %rd1283, -9223372036854775808;
	{ // callseq 444, 0
	.param .b64 param0;
	st.param.f64 	[param0], %fd3217;
	.param .b64 param1;
	st.param.f64 	[param1], %fd6907;
	.param .b64 retval0;
	call.uni (retval0), 
	__internal_accurate_pow, 
	(
	param0, 
	param1
	);
	ld.param.f64 	%fd6908, [retval0];
	} // callseq 444
	and.pred  	%p237, %p3753, %p3754;
	neg.f64 	%fd6910, %fd6908;
	selp.f64 	%fd8212, %fd6910, %fd6908, %p237;
	@%p3752 bra 	$L__BB1_2563;
	add.s32 	%r5763, %r6580, 1;
	cvt.rn.f64.u32 	%fd6911, %r5763;
	mov.b64 	%rd1285, %fd6911;
	shr.u32 	%r5764, %r776, 20;
	and.b32  	%r5765, %r5764, 2047;
	add.s32 	%r5766, %r5765, -1012;
	shl.b64 	%rd1286, %rd1285, %r5766;
	setp.eq.s64 	%p3755, %rd1286, -9223372036854775808;
	selp.b32 	%r5767, %r769, 0, %p3755;
	setp.lt.s32 	%p3756, %r776, 0;
	or.b32  	%r5768, %r5767, 2146435072;
	selp.b32 	%r5769, %r5768, %r5767, %p3756;
	mov.b32 	%r5770, 0;
	mov.b64 	%fd8212, {%r5770, %r5769};
$L__BB1_2563:
	mul.f64 	%fd6912, %fd248, 0d3FE0000000000000;
	sub.f64 	%fd6913, %fd6912, %fd3154;
	add.s32 	%r5771, %r6580, 1;
	cvt.rn.f64.u32 	%fd6914, %r5771;
	add.f64 	%fd6915, %fd6913, %fd6914;
	{
	.reg .b32 %temp; 
	mov.b64 	{%temp, %r5772}, %fd6915;
	}
	and.b32  	%r5773, %r5772, 2146435072;
	setp.ne.s32 	%p3757, %r5773, 2146435072;
	@%p3757 bra 	$L__BB1_2568;
	mul.f64 	%fd6916, %fd248, 0d3FE0000000000000;
	sub.f64 	%fd6917, %fd6916, %fd3154;
	setp.nan.f64 	%p3758, %fd6917, %fd6917;
	@%p3758 bra 	$L__BB1_2567;
	setp.neu.f64 	%p3759, %fd3217, 0d7FF0000000000000;
	@%p3759 bra 	$L__BB1_2568;
	setp.lt.s32 	%p3760, %r776, 0;
	selp.b32 	%r5774, 0, 2146435072, %p3760;
	and.b32  	%r5775, %r776, 2147483647;
	setp.ne.s32 	%p3761, %r5775, 1071644672;
	or.b32  	%r5776, %r5774, -2147483648;
	selp.b32 	%r5777, %r5776, %r5774, %p3761;
	selp.b32 	%r5778, %r5777, %r5774, %p237;
	mov.b32 	%r5779, 0;
	mov.b64 	%fd8212, {%r5779, %r5778};
	bra.uni 	$L__BB1_2568;
$L__BB1_2567:
	mul.f64 	%fd6918, %fd248, 0d3FE0000000000000;
	sub.f64 	%fd6919, %fd6918, %fd3154;
	add.s32 	%r5780, %r6580, 1;
	cvt.rn.f64.u32 	%fd6920, %r5780;
	add.rn.f64 	%fd8212, %fd6919, %fd6920;
$L__BB1_2568:
	mul.f64 	%fd6921, %fd248, 0d3FE0000000000000;
	sub.f64 	%fd6922, %fd6921, %fd3154;
	setp.eq.f64 	%p3762, %fd6922, 0d3FF0000000000000;
	selp.f64 	%fd6923, 0d3FF0000000000000, %fd8212, %p3762;
	add.s32 	%r5781, %r6580, 1;
	cvt.rn.f64.u32 	%fd6924, %r5781;
	div.rn.f64 	%fd6925, %fd3237, %fd6924;
	fma.rn.f64 	%fd8209, %fd6925, %fd6923, %fd8209;
$L__BB1_2569:
	ld.param.f64 	%fd7295, [_Z13distributor_PdPdS_S_iii_param_0];
	mul.f64 	%fd6926, %fd7295, 0d3FE0000000000000;
	sub.f64 	%fd8224, %fd6926, %fd8209;
	bra.uni 	$L__BB1_2598;
$L__BB1_2570:
	ld.param.u32 	%r6394, [_Z13distributor_PdPdS_S_iii_param_5];
	setp.lt.s32 	%p3687, %r6394, 1;
	mov.f64 	%fd8219, 0d0000000000000000;
	@%p3687 bra 	$L__BB1_2597;
	ld.param.u32 	%r6395, [_Z13distributor_PdPdS_S_iii_param_5];
	setp.eq.s32 	%p3688, %r6395, 1;
	fma.rn.f64 	%fd6810, %fd248, 0dBFE0000000000000, %fd3154;
	{
	.reg .b32 %temp; 
	mov.b64 	{%temp, %r777}, %fd6810;
	}
	abs.f64 	%fd3247, %fd6810;
	mov.f64 	%fd8219, 0d0000000000000000;
	mov.b32 	%r6582, 0;
	@%p3688 bra 	$L__BB1_2588;
	mov.f64 	%fd8219, 0d0000000000000000;
	mov.b32 	%r6581, 0;
$L__BB1_2573:
	fma.rn.f64 	%fd6812, %fd248, 0dBFE0000000000000, %fd3154;
	setp.neu.f64 	%p3689, %fd6812, 0d0000000000000000;
	setp.lt.s32 	%p3690, %r777, 0;
	mul.wide.u32 	%rd1245, %r6581, 8;
	add.s64 	%rd1246, %rd242, %rd1245;
	ld.f64 	%fd3249, [%rd1246];
	add.s32 	%r5650, %r6581, 1;
	cvt.rn.f64.u32 	%fd6813, %r5650;
	{
	.reg .b32 %temp; 
	mov.b64 	{%temp, %r779}, %fd6813;
	}
	shr.u32 	%r5651, %r779, 20;
	and.b32  	%r5652, %r5651, 2047;
	add.s32 	%r5653, %r5652, -1012;
	mov.b64 	%rd1247, %fd6813;
	shl.b64 	%rd1248, %rd1247, %r5653;
	setp.eq.s64 	%p3691, %rd1248, -9223372036854775808;
	{ // callseq 439, 0
	.param .b64 param0;
	st.param.f64 	[param0], %fd3247;
	.param .b64 param1;
	st.param.f64 	[param1], %fd6813;
	.param .b64 retval0;
	call.uni (retval0), 
	__internal_accurate_pow, 
	(
	param0, 
	param1
	);
	ld.param.f64 	%fd6814, [retval0];
	} // callseq 439
	and.pred  	%p238, %p3690, %p3691;
	neg.f64 	%fd6816, %fd6814;
	selp.f64 	%fd8216, %fd6816, %fd6814, %p238;
	@%p3689 bra 	$L__BB1_2575;
	add.s32 	%r5654, %r6581, 1;
	cvt.rn.f64.u32 	%fd6817, %r5654;
	mov.b64 	%rd1250, %fd6817;
	shr.u32 	%r5655, %r779, 20;
	and.b32  	%r5656, %r5655, 2047;
	add.s32 	%r5657, %r5656, -1012;
	shl.b64 	%rd1251, %rd1250, %r5657;
	setp.eq.s64 	%p3692, %rd1251, -9223372036854775808;
	selp.b32 	%r5658, %r777, 0, %p3692;
	setp.lt.s32 	%p3693, %r779, 0;
	or.b32  	%r5659, %r5658, 2146435072;
	selp.b32 	%r5660, %r5659, %r5658, %p3693;
	mov.b32 	%r5661, 0;
	mov.b64 	%fd8216, {%r5661, %r5660};
$L__BB1_2575:
	fma.rn.f64 	%fd6818, %fd248, 0dBFE0000000000000, %fd3154;
	add.s32 	%r5662, %r6581, 1;
	cvt.rn.f64.u32 	%fd6819, %r5662;
	add.f64 	%fd6820, %fd6818, %fd6819;
	{
	.reg .b32 %temp; 
	mov.b64 	{%temp, %r5663}, %fd6820;
	}
	and.b32  	%r5664, %r5663, 2146435072;
	setp.ne.s32 	%p3694, %r5664, 2146435072;
	@%p3694 bra 	$L__BB1_2580;
	fma.rn.f64 	%fd6821, %fd248, 0dBFE0000000000000, %fd3154;
	setp.num.f64 	%p3695, %fd6821, %fd6821;
	@%p3695 bra 	$L__BB1_2578;
	fma.rn.f64 	%fd6822, %fd248, 0dBFE0000000000000, %fd3154;
	add.s32 	%r5671, %r6581, 1;
	cvt.rn.f64.u32 	%fd6823, %r5671;
	add.rn.f64 	%fd8216, %fd6822, %fd6823;
	bra.uni 	$L__BB1_2580;
$L__BB1_2578:
	setp.neu.f64 	%p3696, %fd3247, 0d7FF0000000000000;
	@%p3696 bra 	$L__BB1_2580;
	setp.lt.s32 	%p3697, %r779, 0;
	selp.b32 	%r5665, 0, 2146435072, %p3697;
	and.b32  	%r5666, %r779, 2147483647;
	setp.ne.s32 	%p3698, %r5666, 1071644672;
	or.b32  	%r5667, %r5665, -2147483648;
	selp.b32 	%r5668, %r5667, %r5665, %p3698;
	selp.b32 	%r5669, %r5668, %r5665, %p238;
	mov.b32 	%r5670, 0;
	mov.b64 	%fd8216, {%r5670, %r5669};
$L__BB1_2580:
	fma.rn.f64 	%fd6824, %fd248, 0dBFE0000000000000, %fd3154;
	setp.eq.f64 	%p3699, %fd6824, 0d3FF0000000000000;
	setp.neu.f64 	%p3700, %fd6824, 0d0000000000000000;
	selp.f64 	%fd6825, 0d3FF0000000000000, %fd8216, %p3699;
	add.s32 	%r5672, %r6581, 1;
	cvt.rn.f64.u32 	%fd6826, %r5672;
	div.rn.f64 	%fd6827, %fd3249, %fd6826;
	fma.rn.f64 	%fd3256, %fd6827, %fd6825, %fd8219;
	mul.wide.u32 	%rd1252, %r6581, 8;
	add.s64 	%rd1253, %rd242, %rd1252;
	ld.f64 	%fd3257, [%rd1253+8];
	add.s32 	%r6581, %r6581, 2;
	cvt.rn.f64.u32 	%fd6828, %r6581;
	{
	.reg .b32 %temp; 
	mov.b64 	{%temp, %r781}, %fd6828;
	}
	shr.u32 	%r5673, %r781, 20;
	and.b32  	%r5674, %r5673, 2047;
	add.s32 	%r5675, %r5674, -1012;
	mov.b64 	%rd1254, %fd6828;
	shl.b64 	%rd1255, %rd1254, %r5675;
	setp.eq.s64 	%p3702, %rd1255, -9223372036854775808;
	{ // callseq 440, 0
	.param .b64 param0;
	st.param.f64 	[param0], %fd3247;
	.param .b64 param1;
	st.param.f64 	[param1], %fd6828;
	.param .b64 retval0;
	call.uni (retval0), 
	__internal_accurate_pow, 
	(
	param0, 
	param1
	);
	ld.param.f64 	%fd6829, [retval0];
	} // callseq 440
	and.pred  	%p239, %p3690, %p3702;
	neg.f64 	%fd6831, %fd6829;
	selp.f64 	%fd8218, %fd6831, %fd6829, %p239;
	@%p3700 bra 	$L__BB1_2582;
	cvt.rn.f64.u32 	%fd6832, %r6581;
	mov.b64 	%rd1257, %fd6832;
	shr.u32 	%r5676, %r781, 20;
	and.b32  	%r5677, %r5676, 2047;
	add.s32 	%r5678, %r5677, -1012;
	shl.b64 	%rd1258, %rd1257, %r5678;
	setp.eq.s64 	%p3703, %rd1258, -9223372036854775808;
	selp.b32 	%r5679, %r777, 0, %p3703;
	setp.lt.s32 	%p3704, %r781, 0;
	or.b32  	%r5680, %r5679, 2146435072;
	selp.b32 	%r5681, %r5680, %r5679, %p3704;
	mov.b32 	%r5682, 0;
	mov.b64 	%fd8218, {%r5682, %r5681};
$L__BB1_2582:
	fma.rn.f64 	%fd6833, %fd248, 0dBFE0000000000000, %fd3154;
	cvt.rn.f64.u32 	%fd6834, %r6581;
	add.f64 	%fd6835, %fd6833, %fd6834;
	{
	.reg .b32 %temp; 
	mov.b64 	{%temp, %r5683}, %fd6835;
	}
	and.b32  	%r5684, %r5683, 2146435072;
	setp.ne.s32 	%p3705, %r5684, 2146435072;
	@%p3705 bra 	$L__BB1_2587;
	fma.rn.f64 	%fd6836, %fd248, 0dBFE0000000000000, %fd3154;
	setp.nan.f64 	%p3706, %fd6836, %fd6836;
	@%p3706 bra 	$L__BB1_2586;
	setp.neu.f64 	%p3707, %fd3247, 0d7FF0000000000000;
	@%p3707 bra 	$L__BB1_2587;
	setp.lt.s32 	%p3708, %r781, 0;
	selp.b32 	%r5685, 0, 2146435072, %p3708;
	and.b32  	%r5686, %r781, 2147483647;
	setp.ne.s32 	%p3709, %r5686, 1071644672;
	or.b32  	%r5687, %r5685, -2147483648;
	selp.b32 	%r5688, %r5687, %r5685, %p3709;
	selp.b32 	%r5689, %r5688, %r5685, %p239;
	mov.b32 	%r5690, 0;
	mov.b64 	%fd8218, {%r5690, %r5689};
	bra.uni 	$L__BB1_2587;
$L__BB1_2586:
	fma.rn.f64 	%fd6837, %fd248, 0dBFE0000000000000, %fd3154;
	cvt.rn.f64.u32 	%fd6838, %r6581;
	add.rn.f64 	%fd8218, %fd6837, %fd6838;
$L__BB1_2587:
	ld.param.u32 	%r6396, [_Z13distributor_PdPdS_S_iii_param_5];
	fma.rn.f64 	%fd6839, %fd248, 0dBFE0000000000000, %fd3154;
	setp.eq.f64 	%p3710, %fd6839, 0d3FF0000000000000;
	selp.f64 	%fd6840, 0d3FF0000000000000, %fd8218, %p3710;
	cvt.rn.f64.u32 	%fd6841, %r6581;
	div.rn.f64 	%fd6842, %fd3257, %fd6841;
	fma.rn.f64 	%fd8219, %fd6842, %fd6840, %fd3256;
	and.b32  	%r6582, %r6396, 2147483646;
	setp.ne.s32 	%p3711, %r6581, %r6582;
	@%p3711 bra 	$L__BB1_2573;
$L__BB1_2588:
	ld.param.u32 	%r6397, [_Z13distributor_PdPdS_S_iii_param_5];
	and.b32  	%r5691, %r6397, 1;
	setp.eq.b32 	%p3712, %r5691, 1;
	not.pred 	%p3713, %p3712;
	@%p3713 bra 	$L__BB1_2597;
	fma.rn.f64 	%fd6843, %fd248, 0dBFE0000000000000, %fd3154;
	setp.neu.f64 	%p3714, %fd6843, 0d0000000000000000;
	setp.lt.s32 	%p3715, %r777, 0;
	mul.wide.u32 	%rd1259, %r6582, 8;
	add.s64 	%rd1260, %rd242, %rd1259;
	ld.f64 	%fd3267, [%rd1260];
	add.s32 	%r5692, %r6582, 1;
	cvt.rn.f64.u32 	%fd6844, %r5692;
	{
	.reg .b32 %temp; 
	mov.b64 	{%temp, %r784}, %fd6844;
	}
	shr.u32 	%r5693, %r784, 20;
	and.b32  	%r5694, %r5693, 2047;
	add.s32 	%r5695, %r5694, -1012;
	mov.b64 	%rd1261, %fd6844;
	shl.b64 	%rd1262, %rd1261, %r5695;
	setp.eq.s64 	%p3716, %rd1262, -9223372036854775808;
	{ // callseq 441, 0
	.param .b64 param0;
	st.param.f64 	[param0], %fd3247;
	.param .b64 param1;
	st.param.f64 	[param1], %fd6844;
	.param .b64 retval0;
	call.uni (retval0), 
	__internal_accurate_pow, 
	(
	param0, 
	param1
	);
	ld.param.f64 	%fd6845, [retval0];
	} // callseq 441
	and.pred  	%p240, %p3715, %p3716;
	neg.f64 	%fd6847, %fd6845;
	selp.f64 	%fd8222, %fd6847, %fd6845, %p240;
	@%p3714 bra 	$L__BB1_2591;
	add.s32 	%r5696, %r6582, 1;
	cvt.rn.f64.u32 	%fd6848, %r5696;
	mov.b64 	%rd1264, %fd6848;
	shr.u32 	%r5697, %r784, 20;
	and.b32  	%r5698, %r5697, 2047;
	add.s32 	%r5699, %r5698, -1012;
	shl.b64 	%rd1265, %rd1264, %r5699;
	setp.eq.s64 	%p3717, %rd1265, -9223372036854775808;
	selp.b32 	%r5700, %r777, 0, %p3717;
	setp.lt.s32 	%p3718, %r784, 0;
	or.b32  	%r5701, %r5700, 2146435072;
	selp.b32 	%r5702, %r5701, %r5700, %p3718;
	mov.b32 	%r5703, 0;
	mov.b64 	%fd8222, {%r5703, %r5702};
$L__BB1_2591:
	fma.rn.f64 	%fd6849, %fd248, 0dBFE0000000000000, %fd3154;
	add.s32 	%r5704, %r6582, 1;
	cvt.rn.f64.u32 	%fd6850, %r5704;
	add.f64 	%fd6851, %fd6849, %fd6850;
	{
	.reg .b32 %temp; 
	mov.b64 	{%temp, %r5705}, %fd6851;
	}
	and.b32  	%r5706, %r5705, 2146435072;
	setp.ne.s32 	%p3719, %r5706, 2146435072;
	@%p3719 bra 	$L__BB1_2596;
	fma.rn.f64 	%fd6852, %fd248, 0dBFE0000000000000, %fd3154;
	setp.nan.f64 	%p3720, %fd6852, %fd6852;
	@%p3720 bra 	$L__BB1_2595;
	setp.neu.f64 	%p3721, %fd3247, 0d7FF0000000000000;
	@%p3721 bra 	$L__BB1_2596;
	setp.lt.s32 	%p3722, %r784, 0;
	selp.b32 	%r5707, 0, 2146435072, %p3722;
	and.b32  	%r5708, %r784, 2147483647;
	setp.ne.s32 	%p3723, %r5708, 1071644672;
	or.b32  	%r5709, %r5707, -2147483648;
	selp.b32 	%r5710, %r5709, %r5707, %p3723;
	selp.b32 	%r5711, %r5710, %r5707, %p240;
	mov.b32 	%r5712, 0;
	mov.b64 	%fd8222, {%r5712, %r5711};
	bra.uni 	$L__BB1_2596;
$L__BB1_2595:
	fma.rn.f64 	%fd6853, %fd248, 0dBFE0000000000000, %fd3154;
	add.s32 	%r5713, %r6582, 1;
	cvt.rn.f64.u32 	%fd6854, %r5713;
	add.rn.f64 	%fd8222, %fd6853, %fd6854;
$L__BB1_2596:
	fma.rn.f64 	%fd6855, %fd248, 0dBFE0000000000000, %fd3154;
	setp.eq.f64 	%p3724, %fd6855, 0d3FF0000000000000;
	selp.f64 	%fd6856, 0d3FF0000000000000, %fd8222, %p3724;
	add.s32 	%r5714, %r6582, 1;
	cvt.rn.f64.u32 	%fd6857, %r5714;
	div.rn.f64 	%fd6858, %fd3267, %fd6857;
	fma.rn.f64 	%fd8219, %fd6858, %fd6856, %fd8219;
$L__BB1_2597:
	ld.param.f64 	%fd7294, [_Z13distributor_PdPdS_S_iii_param_0];
	fma.rn.f64 	%fd8224, %fd7294, 0d3FE0000000000000, %fd8219;
$L__BB1_2598:
	setp.lt.s32 	%p3763, %r3449, 0;
	and.b32  	%r5782, %r3449, 2146435072;
	setp.eq.s32 	%p3764, %r5782, 1062207488;
	sub.f64 	%fd3278, %fd3150, %fd8224;
	{
	.reg .b32 %temp; 
	mov.b64 	{%temp, %r785}, %fd3278;
	}
	abs.f64 	%fd3279, %fd3278;
	{ // callseq 445, 0
	.param .b64 param0;
	st.param.f64 	[param0], %fd3279;
	.param .b64 param1;
	st.param.f64 	[param1], 0d4000000000000000;
	.param .b64 retval0;
	call.uni (retval0), 
	__internal_accurate_pow, 
	(
	param0, 
	param1
	);
	ld.param.f64 	%fd6927, [retval0];
	} // callseq 445
	setp.lt.s32 	%p3765, %r785, 0;
	neg.f64 	%fd6929, %fd6927;
	selp.f64 	%fd6930, %fd6929, %fd6927, %p3764;
	selp.f64 	%fd6931, %fd6930, %fd6927, %p3765;
	setp.eq.f64 	%p3766, %fd3278, 0d0000000000000000;
	selp.b32 	%r5783, %r785, 0, %p3764;
	or.b32  	%r5784, %r5783, 2146435072;
	selp.b32 	%r5785, %r5784, %r5783, %p3763;
	mov.b32 	%r5786, 0;
	mov.b64 	%fd6932, {%r5786, %r5785};
	selp.f64 	%fd8225, %fd6932, %fd6931, %p3766;
	add.f64 	%fd6933, %fd3278, 0d4000000000000000;
	{
	.reg .b32 %temp; 
	mov.b64 	{%temp, %r5787}, %fd6933;
	}
	and.b32  	%r5788, %r5787, 2146435072;
	setp.ne.s32 	%p3767, %r5788, 2146435072;
	@%p3767 bra 	$L__BB1_2603;
	setp.num.f64 	%p3768, %fd3278, %fd3278;
	@%p3768 bra 	$L__BB1_2601;
	mov.f64 	%fd6934, 0d4000000000000000;
	add.rn.f64 	%fd8225, %fd3278, %fd6934;
	bra.uni 	$L__BB1_2603;
$L__BB1_2601:
	setp.neu.f64 	%p3769, %fd3279, 0d7FF0000000000000;
	@%p3769 bra 	$L__BB1_2603;
	selp.b32 	%r5789, 0, 2146435072, %p3763;
	or.b32  	%r5790, %r5789, -2147483648;
	selp.b32 	%r5791, %r5790, %r5789, %p138;
	selp.b32 	%r5792, %r5791, %r5789, %p3765;
	mov.b32 	%r5793, 0;
	mov.b64 	%fd8225, {%r5793, %r5792};
$L__BB1_2603:
	and.b32  	%r5794, %r3449, 2146435072;
	setp.eq.s32 	%p3773, %r5794, 1062207488;
	setp.eq.f64 	%p3774, %fd3278, 0d3FF0000000000000;
	selp.f64 	%fd3284, 0d3FF0000000000000, %fd8225, %p3774;
	{
	.reg .b32 %temp; 
	mov.b64 	{%temp, %r786}, %fd3152;
	}
	abs.f64 	%fd3285, %fd3152;
	{ // callseq 446, 0
	.param .b64 param0;
	st.param.f64 	[param0], %fd3285;
	.param .b64 param1;
	st.param.f64 	[param1], 0d4000000000000000;
	.param .b64 retval0;
	call.uni (retval0), 
	__internal_accurate_pow, 
	(
	param0, 
	param1
	);
	ld.param.f64 	%fd6935, [retval0];
	} // callseq 446
	setp.lt.s32 	%p3775, %r786, 0;
	neg.f64 	%fd6937, %fd6935;
	selp.f64 	%fd6938, %fd6937, %fd6935, %p3773;
	selp.f64 	%fd6939, %fd6938, %fd6935, %p3775;
	setp.eq.f64 	%p3776, %fd3152, 0d0000000000000000;
	selp.b32 	%r5795, %r786, 0, %p3773;
	or.b32  	%r5796, %r5795, 2146435072;
	selp.b32 	%r5797, %r5796, %r5795, %p3763;
	mov.b32 	%r5798, 0;
	mov.b64 	%fd6940, {%r5798, %r5797};
	selp.f64 	%fd8250, %fd6940, %fd6939, %p3776;
	add.f64 	%fd6941, %fd3152, 0d4000000000000000;
	{
	.reg .b32 %temp; 
	mov.b64 	{%temp, %r5799}, %fd6941;
	}
	and.b32  	%r787, %r5799, 2146435072;
	setp.ne.s32 	%p3777, %r787, 2146435072;
	mov.f64 	%fd8226, %fd8250;
	@%p3777 bra 	$L__BB1_2608;
	setp.num.f64 	%p3778, %fd3152, %fd3152;
	@%p3778 bra 	$L__BB1_2606;
	mov.f64 	%fd6942, 0d4000000000000000;
	add.rn.f64 	%fd8226, %fd3152, %fd6942;
	bra.uni 	$L__BB1_2608;
$L__BB1_2606:
	setp.neu.f64 	%p3779, %fd3285, 0d7FF0000000000000;
	mov.f64 	%fd8226, %fd8250;
	@%p3779 bra 	$L__BB1_2608;
	selp.b32 	%r5800, 0, 2146435072, %p3763;
	or.b32  	%r5801, %r5800, -2147483648;
	selp.b32 	%r5802, %r5801, %r5800, %p138;
	selp.b32 	%r5803, %r5802, %r5800, %p3775;
	mov.b32 	%r5804, 0;
	mov.b64 	%fd8226, {%r5804, %r5803};
$L__BB1_2608:
	setp.eq.f64 	%p3782, %fd3152, 0d3FF0000000000000;
	selp.f64 	%fd6943, 0d3FF0000000000000, %fd8226, %p3782;
	add.f64 	%fd3290, %fd3284, %fd6943;
	neg.f64 	%fd6944, %fd3290;
	fma.rn.f64 	%fd6945, %fd3290, 0dBFF71547652B82FE, 0d4338000000000000;
	{
	.reg .b32 %temp; 
	mov.b64 	{%r788, %temp}, %fd6945;
	}
	mov.f64 	%fd6946, 0dC338000000000000;
	add.rn.f64 	%fd6947, %fd6945, %fd6946;
	fma.rn.f64 	%fd6948, %fd6947, 0dBFE62E42FEFA39EF, %fd6944;
	fma.rn.f64 	%fd6949, %fd6947, 0dBC7ABC9E3B39803F, %fd6948;
	fma.rn.f64 	%fd6950, %fd6949, 0d3E5ADE1569CE2BDF, 0d3E928AF3FCA213EA;
	fma.rn.f64 	%fd6951, %fd6950, %fd6949, 0d3EC71DEE62401315;
	fma.rn.f64 	%fd6952, %fd6951, %fd6949, 0d3EFA01997C89EB71;
	fma.rn.f64 	%fd6953, %fd6952, %fd6949, 0d3F2A01A014761F65;
	fma.rn.f64 	%fd6954, %fd6953, %fd6949, 0d3F56C16C1852B7AF;
	fma.rn.f64 	%fd6955, %fd6954, %fd6949, 0d3F81111111122322;
	fma.rn.f64 	%fd6956, %fd6955, %fd6949, 0d3FA55555555502A1;
	fma.rn.f64 	%fd6957, %fd6956, %fd6949, 0d3FC5555555555511;
	fma.rn.f64 	%fd6958, %fd6957, %fd6949, 0d3FE000000000000B;
	fma.rn.f64 	%fd6959, %fd6958, %fd6949, 0d3FF0000000000000;
	fma.rn.f64 	%fd6960, %fd6959, %fd6949, 0d3FF0000000000000;
	{
	.reg .b32 %temp; 
	mov.b64 	{%r789, %temp}, %fd6960;
	}
	{
	.reg .b32 %temp; 
	mov.b64 	{%temp, %r790}, %fd6960;
	}
	shl.b32 	%r5805, %r788, 20;
	add.s32 	%r5806, %r5805, %r790;
	mov.b64 	%fd8227, {%r789, %r5806};
	{
	.reg .b32 %temp; 
	mov.b64 	{%temp, %r5807}, %fd6944;
	}
	mov.b32 	%f54, %r5807;
	abs.f32 	%f24, %f54;
	setp.lt.f32 	%p3783, %f24, 0f4086232B;
	@%p3783 bra 	$L__BB1_2611;
	setp.gt.f64 	%p3784, %fd3290, 0d0000000000000000;
	mov.f64 	%fd6961, 0d7FF0000000000000;
	sub.f64 	%fd6962, %fd6961, %fd3290;
	selp.f64 	%fd8227, 0d0000000000000000, %fd6962, %p3784;
	setp.geu.f32 	%p3785, %f24, 0f40874800;
	@%p3785 bra 	$L__BB1_2611;
	shr.u32 	%r5808, %r788, 31;
	add.s32 	%r5809, %r788, %r5808;
	shr.s32 	%r5810, %r5809, 1;
	shl.b32 	%r5811, %r5810, 20;
	add.s32 	%r5812, %r790, %r5811;
	mov.b64 	%fd6963, {%r789, %r5812};
	sub.s32 	%r5813, %r788, %r5810;
	shl.b32 	%r5814, %r5813, 20;
	add.s32 	%r5815, %r5814, 1072693248;
	mov.b32 	%r5816, 0;
	mov.b64 	%fd6964, {%r5816, %r5815};
	mul.f64 	%fd8227, %fd6964, %fd6963;
$L__BB1_2611:
	mul.f64 	%fd6965, %fd248, 0d3FE0000000000000;
	setp.geu.f64 	%p3786, %fd3154, %fd6965;
	mul.f64 	%fd6966, %fd3216, 0dC043BD3CC9BE45DC;
	mul.f64 	%fd3295, %fd6966, %fd8227;
	@%p3786 bra 	$L__BB1_2640;
	ld.param.u32 	%r6406, [_Z13distributor_PdPdS_S_iii_param_5];
	setp.lt.s32 	%p3825, %r6406, 1;
	mul.f64 	%fd7005, %fd248, 0d3FE0000000000000;
	sub.f64 	%fd3296, %fd7005, %fd3154;
	mov.f64 	%fd8233, 0d0000000000000000;
	@%p3825 bra 	$L__BB1_2639;
	ld.param.u32 	%r6407, [_Z13distributor_PdPdS_S_iii_param_5];
	setp.eq.s32 	%p3826, %r6407, 1;
	{
	.reg .b32 %temp; 
	mov.b64 	{%temp, %r791}, %fd3296;
	}
	abs.f64 	%fd3297, %fd3296;
	mov.f64 	%fd8233, 0d0000000000000000;
	mov.b32 	%r6584, 0;
	@%p3826 bra 	$L__BB1_2630;
	mov.f64 	%fd8233, 0d0000000000000000;
	mov.b32 	%r6583, 0;
$L__BB1_2615:
	setp.neu.f64 	%p3827, %fd3296, 0d0000000000000000;
	setp.lt.s32 	%p3828, %r791, 0;
	mul.wide.u32 	%rd1308, %r6583, 8;
	add.s64 	%rd1309, %rd242, %rd1308;
	ld.f64 	%fd3299, [%rd1309];
	add.s32 	%r5886, %r6583, 1;
	cvt.rn.f64.u32 	%fd7009, %r5886;
	{
	.reg .b32 %temp; 
	mov.b64 	{%temp, %r793}, %fd7009;
	}
	shr.u32 	%r5887, %r793, 20;
	and.b32  	%r5888, %r5887, 2047;
	add.s32 	%r5889, %r5888, -1012;
	mov.b64 	%rd1310, %fd7009;
	shl.b64 	%rd1311, %rd1310, %r5889;
	setp.eq.s64 	%p3829, %rd1311, -9223372036854775808;
	{ // callseq 450, 0
	.param .b64 param0;
	st.param.f64 	[param0], %fd3297;
	.param .b64 param1;
	st.param.f64 	[param1], %fd7009;
	.param .b64 retval0;
	call.uni (retval0), 
	__internal_accurate_pow, 
	(
	param0, 
	param1
	);
	ld.param.f64 	%fd7010, [retval0];
	} // callseq 450
	and.pred  	%p241, %p3828, %p3829;
	neg.f64 	%fd7012, %fd7010;
	selp.f64 	%fd8230, %fd7012, %fd7010, %p241;
	@%p3827 bra 	$L__BB1_2617;
	add.s32 	%r5890, %r6583, 1;
	cvt.rn.f64.u32 	%fd7013, %r5890;
	mov.b64 	%rd1313, %fd7013;
	shr.u32 	%r5891, %r793, 20;
	and.b32  	%r5892, %r5891, 2047;
	add.s32 	%r5893, %r5892, -1012;
	shl.b64 	%rd1314, %rd1313, %r5893;
	setp.eq.s64 	%p3830, %rd1314, -9223372036854775808;
	selp.b32 	%r5894, %r791, 0, %p3830;
	setp.lt.s32 	%p3831, %r793, 0;
	or.b32  	%r5895, %r5894, 2146435072;
	selp.b32 	%r5896, %r5895, %r5894, %p3831;
	mov.b32 	%r5897, 0;
	mov.b64 	%fd8230, {%r5897, %r5896};
$L__BB1_2617:
	add.s32 	%r5898, %r6583, 1;
	cvt.rn.f64.u32 	%fd7014, %r5898;
	add.f64 	%fd7015, %fd3296, %fd7014;
	{
	.reg .b32 %temp; 
	mov.b64 	{%temp, %r5899}, %fd7015;
	}
	and.b32  	%r5900, %r5899, 2146435072;
	setp.ne.s32 	%p3832, %r5900, 2146435072;
	@%p3832 bra 	$L__BB1_2622;
	setp.num.f64 	%p3833, %fd3296, %fd3296;
	@%p3833 bra 	$L__BB1_2620;
	add.s32 	%r5907, %r6583, 1;
	cvt.rn.f64.u32 	%fd7016, %r5907;
	add.rn.f64 	%fd8230, %fd3296, %fd7016;
	bra.uni 	$L__BB1_2622;
$L__BB1_2620:
	setp.neu.f64 	%p3834, %fd3297, 0d7FF0000000000000;
	@%p3834 bra 	$L__BB1_2622;
	setp.lt.s32 	%p3835, %r793, 0;
	selp.b32 	%r5901, 0, 2146435072, %p3835;
	and.b32  	%r5902, %r793, 2147483647;
	setp.ne.s32 	%p3836, %r5902, 1071644672;
	or.b32  	%r5903, %r5901, -2147483648;
	selp.b32 	%r5904, %r5903, %r5901, %p3836;
	selp.b32 	%r5905, %r5904, %r5901, %p241;
	mov.b32 	%r5906, 0;
	mov.b64 	%fd8230, {%r5906, %r5905};
$L__BB1_2622:
	setp.eq.f64 	%p3837, %fd3296, 0d3FF0000000000000;
	selp.f64 	%fd7017, 0d3FF0000000000000, %fd8230, %p3837;
	add.s32 	%r5908, %r6583, 1;
	cvt.rn.f64.u32 	%fd7018, %r5908;
	div.rn.f64 	%fd7019, %fd3299, %fd7018;
	fma.rn.f64 	%fd3306, %fd7019, %fd7017, %fd8233;
	mul.wide.u32 	%rd1315, %r6583, 8;
	add.s64 	%rd1316, %rd242, %rd1315;
	ld.f64 	%fd3307, [%rd1316+8];
	add.s32 	%r6583, %r6583, 2;
	cvt.rn.f64.u32 	%fd7020, %r6583;
	{
	.reg .b32 %temp; 
	mov.b64 	{%temp, %r795}, %fd7020;
	}
	shr.u32 	%r5909, %r795, 20;
	and.b32  	%r5910, %r5909, 2047;
	add.s32 	%r5911, %r5910, -1012;
	mov.b64 	%rd1317, %fd7020;
	shl.b64 	%rd1318, %rd1317, %r5911;
	setp.eq.s64 	%p3840, %rd1318, -9223372036854775808;
	{ // callseq 451, 0
	.param .b64 param0;
	st.param.f64 	[param0], %fd3297;
	.param .b64 param1;
	st.param.f64 	[param1], %fd7020;
	.param .b64 retval0;
	call.uni (retval0), 
	__internal_accurate_pow, 
	(
	param0, 
	param1
	);
	ld.param.f64 	%fd7021, [retval0];
	} // callseq 451
	and.pred  	%p242, %p3828, %p3840;
	neg.f64 	%fd7023, %fd7021;
	selp.f64 	%fd8232, %fd7023, %fd7021, %p242;
	@%p3827 bra 	$L__BB1_2624;
	cvt.rn.f64.u32 	%fd7024, %r6583;
	mov.b64 	%rd1320, %fd7024;
	shr.u32 	%r5912, %r795, 20;
	and.b32  	%r5913, %r5912, 2047;
	add.s32 	%r5914, %r5913, -1012;
	shl.b64 	%rd1321, %rd1320, %r5914;
	setp.eq.s64 	%p3841, %rd1321, -9223372036854775808;
	selp.b32 	%r5915, %r791, 0, %p3841;
	setp.lt.s32 	%p3842, %r795, 0;
	or.b32  	%r5916, %r5915, 2146435072;
	selp.b32 	%r5917, %r5916, %r5915, %p3842;
	mov.b32 	%r5918, 0;
	mov.b64 	%fd8232, {%r5918, %r5917};
$L__BB1_2624:
	cvt.rn.f64.u32 	%fd7025, %r6583;
	add.f64 	%fd7026, %fd3296, %fd7025;
	{
	.reg .b32 %temp; 
	mov.b64 	{%temp, %r5919}, %fd7026;
	}
	and.b32  	%r5920, %r5919, 2146435072;
	setp.ne.s32 	%p3843, %r5920, 2146435072;
	@%p3843 bra 	$L__BB1_2629;
	setp.nan.f64 	%p3844, %fd3296, %fd3296;
	@%p3844 bra 	$L__BB1_2628;
	setp.neu.f64 	%p3845, %fd3297, 0d7FF0000000000000;
	@%p3845 bra 	$L__BB1_2629;
	setp.lt.s32 	%p3846, %r795, 0;
	selp.b32 	%r5921, 0, 2146435072, %p3846;
	and.b32  	%r5922, %r795, 2147483647;
	setp.ne.s32 	%p3847, %r5922, 1071644672;
	or.b32  	%r5923, %r5921, -2147483648;
	selp.b32 	%r5924, %r5923, %r5921, %p3847;
	selp.b32 	%r5925, %r5924, %r5921, %p242;
	mov.b32 	%r5926, 0;
	mov.b64 	%fd8232, {%r5926, %r5925};
	bra.uni 	$L__BB1_2629;
$L__BB1_2628:
	cvt.rn.f64.u32 	%fd7027, %r6583;
	add.rn.f64 	%fd8232, %fd3296, %fd7027;
$L__BB1_2629:
	ld.param.u32 	%r6408, [_Z13distributor_PdPdS_S_iii_param_5];
	selp.f64 	%fd7028, 0d3FF0000000000000, %fd8232, %p3837;
	cvt.rn.f64.u32 	%fd7029, %r6583;
	div.rn.f64 	%fd7030, %fd3307, %fd7029;
	fma.rn.f64 	%fd8233, %fd7030, %fd7028, %fd3306;
	and.b32  	%r6584, %r6408, 2147483646;
	setp.ne.s32 	%p3849, %r6583, %r6584;
	@%p3849 bra 	$L__BB1_2615;
$L__BB1_2630:
	ld.param.u32 	%r6409, [_Z13distributor_PdPdS_S_iii_param_5];
	and.b32  	%r5927, %r6409, 1;
	setp.eq.b32 	%p3850, %r5927, 1;
	not.pred 	%p3851, %p3850;
	@%p3851 bra 	$L__BB1_2639;
	setp.neu.f64 	%p3852, %fd3296, 0d0000000000000000;
	setp.lt.s32 	%p3853, %r791, 0;
	mul.wide.u32 	%rd1322, %r6584, 8;
	add.s64 	%rd1323, %rd242, %rd1322;
	ld.f64 	%fd3317, [%rd1323];
	add.s32 	%r5928, %r6584, 1;
	cvt.rn.f64.u32 	%fd7031, %r5928;
	{
	.reg .b32 %temp; 
	mov.b64 	{%temp, %r798}, %fd7031;
	}
	shr.u32 	%r5929, %r798, 20;
	and.b32  	%r5930, %r5929, 2047;
	add.s32 	%r5931, %r5930, -1012;
	mov.b64 	%rd1324, %fd7031;
	shl.b64 	%rd1325, %rd1324, %r5931;
	setp.eq.s64 	%p3854, %rd1325, -9223372036854775808;
	{ // callseq 452, 0
	.param .b64 param0;
	st.param.f64 	[param0], %fd3297;
	.param .b64 param1;
	st.param.f64 	[param1], %fd7031;
	.param .b64 retval0;
	call.uni (retval0), 
	__internal_accurate_pow, 
	(
	param0, 
	param1
	);
	ld.param.f64 	%fd7032, [retval0];
	} // callseq 452
	and.pred  	%p243, %p3853, %p3854;
	neg.f64 	%fd7034, %fd7032;
	selp.f64 	%fd8236, %fd7034, %fd7032, %p243;
	@%p3852 bra 	$L__BB1_2633;
	add.s32 	%r5932, %r6584, 1;
	cvt.rn.f64.u32 	%fd7035, %r5932;
	mov.b64 	%rd1327, %fd7035;
	shr.u32 	%r5933, %r798, 20;
	and.b32  	%r5934, %r5933, 2047;
	add.s32 	%r5935, %r5934, -1012;
	shl.b64 	%rd1328, %rd1327, %r5935;
	setp.eq.s64 	%p3855, %rd1328, -9223372036854775808;
	selp.b32 	%r5936, %r791, 0, %p3855;
	setp.lt.s32 	%p3856, %r798, 0;
	or.b32  	%r5937, %r5936, 2146435072;
	selp.b32 	%r5938, %r5937, %r5936, %p3856;
	mov.b32 	%r5939, 0;
	mov.b64 	%fd8236, {%r5939, %r5938};
$L__BB1_2633:
	add.s32 	%r5940, %r6584, 1;
	cvt.rn.f64.u32 	%fd7036, %r5940;
	add.f64 	%fd7037, %fd3296, %fd7036;
	{
	.reg .b32 %temp; 
	mov.b64 	{%temp, %r5941}, %fd7037;
	}
	and.b32  	%r5942, %r5941, 2146435072;
	setp.ne.s32 	%p3857, %r5942, 2146435072;
	@%p3857 bra 	$L__BB1_2638;
	setp.nan.f64 	%p3858, %fd3296, %fd3296;
	@%p3858 bra 	$L__BB1_2637;
	setp.neu.f64 	%p3859, %fd3297, 0d7FF0000000000000;
	@%p3859 bra 	$L__BB1_2638;
	setp.lt.s32 	%p3860, %r798, 0;
	selp.b32 	%r5943, 0, 2146435072, %p3860;
	and.b32  	%r5944, %r798, 2147483647;
	setp.ne.s32 	%p3861, %r5944, 1071644672;
	or.b32  	%r5945, %r5943, -2147483648;
	selp.b32 	%r5946, %r5945, %r5943, %p3861;
	selp.b32 	%r5947, %r5946, %r5943, %p243;
	mov.b32 	%r5948, 0;
	mov.b64 	%fd8236, {%r5948, %r5947};
	bra.uni 	$L__BB1_2638;
$L__BB1_2637:
	add.s32 	%r5949, %r6584, 1;
	cvt.rn.f64.u32 	%fd7038, %r5949;
	add.rn.f64 	%fd8236, %fd3296, %fd7038;
$L__BB1_2638:
	setp.eq.f64 	%p3862, %fd3296, 0d3FF0000000000000;
	selp.f64 	%fd7039, 0d3FF0000000000000, %fd8236, %p3862;
	add.s32 	%r5950, %r6584, 1;
	cvt.rn.f64.u32 	%fd7040, %r5950;
	div.rn.f64 	%fd7041, %fd3317, %fd7040;
	fma.rn.f64 	%fd8233, %fd7041, %fd7039, %fd8233;
$L__BB1_2639:
	ld.param.f64 	%fd7297, [_Z13distributor_PdPdS_S_iii_param_0];
	mul.f64 	%fd7042, %fd7297, 0d3FE0000000000000;
	sub.f64 	%fd8248, %fd7042, %fd8233;
	bra.uni 	$L__BB1_2668;
$L__BB1_2640:
	ld.param.u32 	%r6402, [_Z13distributor_PdPdS_S_iii_param_5];
	setp.lt.s32 	%p3787, %r6402, 1;
	fma.rn.f64 	%fd3327, %fd248, 0dBFE0000000000000, %fd3154;
	mov.f64 	%fd8243, 0d0000000000000000;
	@%p3787 bra 	$L__BB1_2667;
	ld.param.u32 	%r6403, [_Z13distributor_PdPdS_S_iii_param_5];
	setp.eq.s32 	%p3788, %r6403, 1;
	{
	.reg .b32 %temp; 
	mov.b64 	{%temp, %r799}, %fd3327;
	}
	abs.f64 	%fd3328, %fd3327;
	mov.f64 	%fd8243, 0d0000000000000000;
	mov.b32 	%r6586, 0;
	@%p3788 bra 	$L__BB1_2658;
	mov.f64 	%fd8243, 0d0000000000000000;
	mov.b32 	%r6585, 0;
$L__BB1_2643:
	setp.neu.f64 	%p3789, %fd3327, 0d0000000000000000;
	setp.lt.s32 	%p3790, %r799, 0;
	mul.wide.u32 	%rd1287, %r6585, 8;
	add.s64 	%rd1288, %rd242, %rd1287;
	ld.f64 	%fd3330, [%rd1288];
	add.s32 	%r5819, %r6585, 1;
	cvt.rn.f64.u32 	%fd6971, %r5819;
	{
	.reg .b32 %temp; 
	mov.b64 	{%temp, %r801}, %fd6971;
	}
	shr.u32 	%r5820, %r801, 20;
	and.b32  	%r5821, %r5820, 2047;
	add.s32 	%r5822, %r5821, -1012;
	mov.b64 	%rd1289, %fd6971;
	shl.b64 	%rd1290, %rd1289, %r5822;
	setp.eq.s64 	%p3791, %rd1290, -9223372036854775808;
	{ // callseq 447, 0
	.param .b64 param0;
	st.param.f64 	[param0], %fd3328;
	.param .b64 param1;
	st.param.f64 	[param1], %fd6971;
	.param .b64 retval0;
	call.uni (retval0), 
	__internal_accurate_pow, 
	(
	param0, 
	param1
	);
	ld.param.f64 	%fd6972, [retval0];
	} // callseq 447
	and.pred  	%p244, %p3790, %p3791;
	neg.f64 	%fd6974, %fd6972;
	selp.f64 	%fd8240, %fd6974, %fd6972, %p244;
	@%p3789 bra 	$L__BB1_2645;
	add.s32 	%r5823, %r6585, 1;
	cvt.rn.f64.u32 	%fd6975, %r5823;
	mov.b64 	%rd1292, %fd6975;
	shr.u32 	%r5824, %r801, 20;
	and.b32  	%r5825, %r5824, 2047;
	add.s32 	%r5826, %r5825, -1012;
	shl.b64 	%rd1293, %rd1292, %r5826;
	setp.eq.s64 	%p3792, %rd1293, -9223372036854775808;
	selp.b32 	%r5827, %r799, 0, %p3792;
	setp.lt.s32 	%p3793, %r801, 0;
	or.b32  	%r5828, %r5827, 2146435072;
	selp.b32 	%r5829, %r5828, %r5827, %p3793;
	mov.b32 	%r5830, 0;
	mov.b64 	%fd8240, {%r5830, %r5829};
$L__BB1_2645:
	add.s32 	%r5831, %r6585, 1;
	cvt.rn.f64.u32 	%fd6976, %r5831;
	add.f64 	%fd6977, %fd3327, %fd6976;
	{
	.reg .b32 %temp; 
	mov.b64 	{%temp, %r5832}, %fd6977;
	}
	and.b32  	%r5833, %r5832, 2146435072;
	setp.ne.s32 	%p3794, %r5833, 2146435072;
	@%p3794 bra 	$L__BB1_2650;
	setp.num.f64 	%p3795, %fd3327, %fd3327;
	@%p3795 bra 	$L__BB1_2648;
	add.s32 	%r5840, %r6585, 1;
	cvt.rn.f64.u32 	%fd6978, %r5840;
	add.rn.f64 	%fd8240, %fd3327, %fd6978;
	bra.uni 	$L__BB1_2650;
$L__BB1_2648:
	setp.neu.f64 	%p3796, %fd3328, 0d7FF0000000000000;
	@%p3796 bra 	$L__BB1_2650;
	setp.lt.s32 	%p3797, %r801, 0;
	selp.b32 	%r5834, 0, 2146435072, %p3797;
	and.b32  	%r5835, %r801, 2147483647;
	setp.ne.s32 	%p3798, %r5835, 1071644672;
	or.b32  	%r5836, %r5834, -2147483648;
	selp.b32 	%r5837, %r5836, %r5834, %p3798;
	selp.b32 	%r5838, %r5837, %r5834, %p244;
	mov.b32 	%r5839, 0;
	mov.b64 	%fd8240, {%r5839, %r5838};
$L__BB1_2650:
	setp.eq.f64 	%p3799, %fd3327, 0d3FF0000000000000;
	selp.f64 	%fd6979, 0d3FF0000000000000, %fd8240, %p3799;
	add.s32 	%r5841, %r6585, 1;
	cvt.rn.f64.u32 	%fd6980, %r5841;
	div.rn.f64 	%fd6981, %fd3330, %fd6980;
	fma.rn.f64 	%fd3337, %fd6981, %fd6979, %fd8243;
	mul.wide.u32 	%rd1294, %r6585, 8;
	add.s64 	%rd1295, %rd242, %rd1294;
	ld.f64 	%fd3338, [%rd1295+8];
	add.s32 	%r6585, %r6585, 2;
	cvt.rn.f64.u32 	%fd6982, %r6585;
	{
	.reg .b32 %temp; 
	mov.b64 	{%temp, %r803}, %fd6982;
	}
	shr.u32 	%r5842, %r803, 20;
	and.b32  	%r5843, %r5842, 2047;
	add.s32 	%r5844, %r5843, -1012;
	mov.b64 	%rd1296, %fd6982;
	shl.b64 	%rd1297, %rd1296, %r5844;
	setp.eq.s64 	%p3802, %rd1297, -9223372036854775808;
	{ // callseq 448, 0
	.param .b64 param0;
	st.param.f64 	[param0], %fd3328;
	.param .b64 param1;
	st.param.f64 	[param1], %fd6982;
	.param .b64 retval0;
	call.uni (retval0), 
	__internal_accurate_pow, 
	(
	param0, 
	param1
	);
	ld.param.f64 	%fd6983, [retval0];
	} // callseq 448
	and.pred  	%p245, %p3790, %p3802;
	neg.f64 	%fd6985, %fd6983;
	selp.f64 	%fd8242, %fd6985, %fd6983, %p245;
	@%p3789 bra 	$L__BB1_2652;
	cvt.rn.f64.u32 	%fd6986, %r6585;
	mov.b64 	%rd1299, %fd6986;
	shr.u32 	%r5845, %r803, 20;
	and.b32  	%r5846, %r5845, 2047;
	add.s32 	%r5847, %r5846, -1012;
	shl.b64 	%rd1300, %rd1299, %r5847;
	setp.eq.s64 	%p3803, %rd1300, -9223372036854775808;
	selp.b32 	%r5848, %r799, 0, %p3803;
	setp.lt.s32 	%p3804, %r803, 0;
	or.b32  	%r5849, %r5848, 2146435072;
	selp.b32 	%r5850, %r5849, %r5848, %p3804;
	mov.b32 	%r5851, 0;
	mov.b64 	%fd8242, {%r5851, %r5850};
$L__BB1_2652:
	cvt.rn.f64.u32 	%fd6987, %r6585;
	add.f64 	%fd6988, %fd3327, %fd6987;
	{
	.reg .b32 %temp; 
	mov.b64 	{%temp, %r5852}, %fd6988;
	}
	and.b32  	%r5853, %r5852, 2146435072;
	setp.ne.s32 	%p3805, %r5853, 2146435072;
	@%p3805 bra 	$L__BB1_2657;
	setp.nan.f64 	%p3806, %fd3327, %fd3327;
	@%p3806 bra 	$L__BB1_2656;
	setp.neu.f64 	%p3807, %fd3328, 0d7FF0000000000000;
	@%p3807 bra 	$L__BB1_2657;
	setp.lt.s32 	%p3808, %r803, 0;
	selp.b32 	%r5854, 0, 2146435072, %p3808;
	and.b32  	%r5855, %r803, 2147483647;
	setp.ne.s32 	%p3809, %r5855, 1071644672;
	or.b32  	%r5856, %r5854, -2147483648;
	selp.b32 	%r5857, %r5856, %r5854, %p3809;
	selp.b32 	%r5858, %r5857, %r5854, %p245;
	mov.b32 	%r5859, 0;
	mov.b64 	%fd8242, {%r5859, %r5858};
	bra.uni 	$L__BB1_2657;
$L__BB1_2656:
	cvt.rn.f64.u32 	%fd6989, %r6585;
	add.rn.f64 	%fd8242, %fd3327, %fd6989;
$L__BB1_2657:
	ld.param.u32 	%r6404, [_Z13distributor_PdPdS_S_iii_param_5];
	selp.f64 	%fd6990, 0d3FF0000000000000, %fd8242, %p3799;
	cvt.rn.f64.u32 	%fd6991, %r6585;
	div.rn.f64 	%fd6992, %fd3338, %fd6991;
	fma.rn.f64 	%fd8243, %fd6992, %fd6990, %fd3337;
	and.b32  	%r6586, %r6404, 2147483646;
	setp.ne.s32 	%p3811, %r6585, %r6586;
	@%p3811 bra 	$L__BB1_2643;
$L__BB1_2658:
	ld.param.u32 	%r6405, [_Z13distributor_PdPdS_S_iii_param_5];
	and.b32  	%r5860, %r6405, 1;
	setp.eq.b32 	%p3812, %r5860, 1;
	not.pred 	%p3813, %p3812;
	@%p3813 bra 	$L__BB1_2667;
	setp.neu.f64 	%p3814, %fd3327, 0d0000000000000000;
	setp.lt.s32 	%p3815, %r799, 0;
	mul.wide.u32 	%rd1301, %r6586, 8;
	add.s64 	%rd1302, %rd242, %rd1301;
	ld.f64 	%fd3348, [%rd1302];
	add.s32 	%r5861, %r6586, 1;
	cvt.rn.f64.u32 	%fd6993, %r5861;
	{
	.reg .b32 %temp; 
	mov.b64 	{%temp, %r806}, %fd6993;
	}
	shr.u32 	%r5862, %r806, 20;
	and.b32  	%r5863, %r5862, 2047;
	add.s32 	%r5864, %r5863, -1012;
	mov.b64 	%rd1303, %fd6993;
	shl.b64 	%rd1304, %rd1303, %r5864;
	setp.eq.s64 	%p3816, %rd1304, -9223372036854775808;
	{ // callseq 449, 0
	.param .b64 param0;
	st.param.f64 	[param0], %fd3328;
	.param .b64 param1;
	st.param.f64 	[param1], %fd6993;
	.param .b64 retval0;
	call.uni (retval0), 
	__internal_accurate_pow, 
	(
	param0, 
	param1
	);
	ld.param.f64 	%fd6994, [retval0];
	} // callseq 449
	and.pred  	%p246, %p3815, %p3816;
	neg.f64 	%fd6996, %fd6994;
	selp.f64 	%fd8246, %fd6996, %fd6994, %p246;
	@%p3814 bra 	$L__BB1_2661;
	add.s32 	%r5865, %r6586, 1;
	cvt.rn.f64.u32 	%fd6997, %r5865;
	mov.b64 	%rd1306, %fd6997;
	shr.u32 	%r5866, %r806, 20;
	and.b32  	%r5867, %r5866, 2047;
	add.s32 	%r5868, %r5867, -1012;
	shl.b64 	%rd1307, %rd1306, %r5868;
	setp.eq.s64 	%p3817, %rd1307, -9223372036854775808;
	selp.b32 	%r5869, %r799, 0, %p3817;
	setp.lt.s32 	%p3818, %r806, 0;
	or.b32  	%r5870, %r5869, 2146435072;
	selp.b32 	%r5871, %r5870, %r5869, %p3818;
	mov.b32 	%r5872, 0;
	mov.b64 	%fd8246, {%r5872, %r5871};
$L__BB1_2661:
	add.s32 	%r5873, %r6586, 1;
	cvt.rn.f64.u32 	%fd6998, %r5873;
	add.f64 	%fd6999, %fd3327, %fd6998;
	{
	.reg .b32 %temp; 
	mov.b64 	{%temp, %r5874}, %fd6999;
	}
	and.b32  	%r5875, %r5874, 2146435072;
	setp.ne.s32 	%p3819, %r5875, 2146435072;
	@%p3819 bra 	$L__BB1_2666;
	setp.nan.f64 	%p3820, %fd3327, %fd3327;
	@%p3820 bra 	$L__BB1_2665;
	setp.neu.f64 	%p3821, %fd3328, 0d7FF0000000000000;
	@%p3821 bra 	$L__BB1_2666;
	setp.lt.s32 	%p3822, %r806, 0;
	selp.b32 	%r5876, 0, 2146435072, %p3822;
	and.b32  	%r5877, %r806, 2147483647;
	setp.ne.s32 	%p3823, %r5877, 1071644672;
	or.b32  	%r5878, %r5876, -2147483648;
	selp.b32 	%r5879, %r5878, %r5876, %p3823;
	selp.b32 	%r5880, %r5879, %r5876, %p246;
	mov.b32 	%r5881, 0;
	mov.b64 	%fd8246, {%r5881, %r5880};
	bra.uni 	$L__BB1_2666;
$L__BB1_2665:
	add.s32 	%r5882, %r6586, 1;
	cvt.rn.f64.u32 	%fd7000, %r5882;
	add.rn.f64 	%fd8246, %fd3327, %fd7000;
$L__BB1_2666:
	setp.eq.f64 	%p3824, %fd3327, 0d3FF0000000000000;
	selp.f64 	%fd7001, 0d3FF0000000000000, %fd8246, %p3824;
	add.s32 	%r5883, %r6586, 1;
	cvt.rn.f64.u32 	%fd7002, %r5883;
	div.rn.f64 	%fd7003, %fd3348, %fd7002;
	fma.rn.f64 	%fd8243, %fd7003, %fd7001, %fd8243;
$L__BB1_2667:
	ld.param.f64 	%fd7296, [_Z13distributor_PdPdS_S_iii_param_0];
	fma.rn.f64 	%fd8248, %fd7296, 0d3FE0000000000000, %fd8243;
$L__BB1_2668:
	setp.lt.s32 	%p3863, %r3449, 0;
	and.b32  	%r5951, %r3449, 2146435072;
	setp.eq.s32 	%p3864, %r5951, 1062207488;
	sub.f64 	%fd3359, %fd3150, %fd8248;
	{
	.reg .b32 %temp; 
	mov.b64 	{%temp, %r807}, %fd3359;
	}
	abs.f64 	%fd3360, %fd3359;
	{ // callseq 453, 0
	.param .b64 param0;
	st.param.f64 	[param0], %fd3360;
	.param .b64 param1;
	st.param.f64 	[param1], 0d4000000000000000;
	.param .b64 retval0;
	call.uni (retval0), 
	__internal_accurate_pow, 
	(
	param0, 
	param1
	);
	ld.param.f64 	%fd7043, [retval0];
	} // callseq 453
	setp.lt.s32 	%p3865, %r807, 0;
	neg.f64 	%fd7045, %fd7043;
	selp.f64 	%fd7046, %fd7045, %fd7043, %p3864;
	selp.f64 	%fd7047, %fd7046, %fd7043, %p3865;
	setp.eq.f64 	%p3866, %fd3359, 0d0000000000000000;
	selp.b32 	%r5952, %r807, 0, %p3864;
	or.b32  	%r5953, %r5952, 2146435072;
	selp.b32 	%r5954, %r5953, %r5952, %p3863;
	mov.b32 	%r5955, 0;
	mov.b64 	%fd7048, {%r5955, %r5954};
	selp.f64 	%fd8249, %fd7048, %fd7047, %p3866;
	add.f64 	%fd7049, %fd3359, 0d4000000000000000;
	{
	.reg .b32 %temp; 
	mov.b64 	{%temp, %r5956}, %fd7049;
	}
	and.b32  	%r5957, %r5956, 2146435072;
	setp.ne.s32 	%p3867, %r5957, 2146435072;
	@%p3867 bra 	$L__BB1_2673;
	setp.num.f64 	%p3868, %fd3359, %fd3359;
	@%p3868 bra 	$L__BB1_2671;
	mov.f64 	%fd7050, 0d4000000000000000;
	add.rn.f64 	%fd8249, %fd3359, %fd7050;
	bra.uni 	$L__BB1_2673;
$L__BB1_2671:
	setp.neu.f64 	%p3869, %fd3360, 0d7FF0000000000000;
	@%p3869 bra 	$L__BB1_2673;
	selp.b32 	%r5958, 0, 2146435072, %p3863;
	or.b32  	%r5959, %r5958, -2147483648;
	selp.b32 	%r5960, %r5959, %r5958, %p138;
	selp.b32 	%r5961, %r5960, %r5958, %p3865;
	mov.b32 	%r5962, 0;
	mov.b64 	%fd8249, {%r5962, %r5961};
$L__BB1_2673:
	setp.ne.s32 	%p3872, %r787, 2146435072;
	setp.eq.f64 	%p3873, %fd3359, 0d3FF0000000000000;
	selp.f64 	%fd3365, 0d3FF0000000000000, %fd8249, %p3873;
	@%p3872 bra 	$L__BB1_2678;
	setp.num.f64 	%p3874, %fd3152, %fd3152;
	@%p3874 bra 	$L__BB1_2676;
	mov.f64 	%fd7051, 0d4000000000000000;
	add.rn.f64 	%fd8250, %fd3152, %fd7051;
	bra.uni 	$L__BB1_2678;
$L__BB1_2676:
	setp.neu.f64 	%p3875, %fd3285, 0d7FF0000000000000;
	@%p3875 bra 	$L__BB1_2678;
	setp.lt.s32 	%p3876, %r786, 0;
	selp.b32 	%r5963, 0, 2146435072, %p3863;
	or.b32  	%r5964, %r5963, -2147483648;
	selp.b32 	%r5965, %r5964, %r5963, %p138;
	selp.b32 	%r5966, %r5965, %r5963, %p3876;
	mov.b32 	%r5967, 0;
	mov.b64 	%fd8250, {%r5967, %r5966};
$L__BB1_2678:
	setp.eq.f64 	%p3878, %fd3152, 0d3FF0000000000000;
	selp.f64 	%fd7052, 0d3FF0000000000000, %fd8250, %p3878;
	add.f64 	%fd3369, %fd3365, %fd7052;
	neg.f64 	%fd7053, %fd3369;
	fma.rn.f64 	%fd7054, %fd3369, 0dBFF71547652B82FE, 0d4338000000000000;
	{
	.reg .b32 %temp; 
	mov.b64 	{%r808, %temp}, %fd7054;
	}
	mov.f64 	%fd7055, 0dC338000000000000;
	add.rn.f64 	%fd7056, %fd7054, %fd7055;
	fma.rn.f64 	%fd7057, %fd7056, 0dBFE62E42FEFA39EF, %fd7053;
	fma.rn.f64 	%fd7058, %fd7056, 0dBC7ABC9E3B39803F, %fd7057;
	fma.rn.f64 	%fd7059, %fd7058, 0d3E5ADE1569CE2BDF, 0d3E928AF3FCA213EA;
	fma.rn.f64 	%fd7060, %fd7059, %fd7058, 0d3EC71DEE62401315;
	fma.rn.f64 	%fd7061, %fd7060, %fd7058, 0d3EFA01997C89EB71;
	fma.rn.f64 	%fd7062, %fd7061, %fd7058, 0d3F2A01A014761F65;
	fma.rn.f64 	%fd7063, %fd7062, %fd7058, 0d3F56C16C1852B7AF;
	fma.rn.f64 	%fd7064, %fd7063, %fd7058, 0d3F81111111122322;
	fma.rn.f64 	%fd7065, %fd7064, %fd7058, 0d3FA55555555502A1;
	fma.rn.f64 	%fd7066, %fd7065, %fd7058, 0d3FC5555555555511;
	fma.rn.f64 	%fd7067, %fd7066, %fd7058, 0d3FE000000000000B;
	fma.rn.f64 	%fd7068, %fd7067, %fd7058, 0d3FF0000000000000;
	fma.rn.f64 	%fd7069, %fd7068, %fd7058, 0d3FF0000000000000;
	{
	.reg .b32 %temp; 
	mov.b64 	{%r809, %temp}, %fd7069;
	}
	{
	.reg .b32 %temp; 
	mov.b64 	{%temp, %r810}, %fd7069;
	}
	shl.b32 	%r5968, %r808, 20;
	add.s32 	%r5969, %r5968, %r810;
	mov.b64 	%fd8251, {%r809, %r5969};
	{
	.reg .b32 %temp; 
	mov.b64 	{%temp, %r5970}, %fd7053;
	}
	mov.b32 	%f55, %r5970;
	abs.f32 	%f25, %f55;
	setp.lt.f32 	%p3879, %f25, 0f4086232B;
	@%p3879 bra 	$L__BB1_2681;
	setp.gt.f64 	%p3880, %fd3369, 0d0000000000000000;
	mov.f64 	%fd7070, 0d7FF0000000000000;
	sub.f64 	%fd7071, %fd7070, %fd3369;
	selp.f64 	%fd8251, 0d0000000000000000, %fd7071, %p3880;
	setp.geu.f32 	%p3881, %f25, 0f40874800;
	@%p3881 bra 	$L__BB1_2681;
	shr.u32 	%r5971, %r808, 31;
	add.s32 	%r5972, %r808, %r5971;
	shr.s32 	%r5973, %r5972, 1;
	shl.b32 	%r5974, %r5973, 20;
	add.s32 	%r5975, %r810, %r5974;
	mov.b64 	%fd7072, {%r809, %r5975};
	sub.s32 	%r5976, %r808, %r5973;
	shl.b32 	%r5977, %r5976, 20;
	add.s32 	%r5978, %r5977, 1072693248;
	mov.b32 	%r5979, 0;
	mov.b64 	%fd7073, {%r5979, %r5978};
	mul.f64 	%fd8251, %fd7073, %fd7072;
$L__BB1_2681:
	mul.f64 	%fd7074, %fd7837, %fd3070;
	mul.f64 	%fd7075, %fd7837, %fd3147;
	mul.f64 	%fd7076, %fd3152, 0dC043BD3CC9BE45DC;
	mul.f64 	%fd7077, %fd7076, %fd8251;
	mul.f64 	%fd7078, %fd7074, 0d3FD199999999999A;
	sub.f64 	%fd7079, %fd3151, %fd7078;
	mul.f64 	%fd7080, %fd7837, %fd7079;
	mul.f64 	%fd7081, %fd7837, %fd3295;
	mul.f64 	%fd7082, %fd7075, 0d3FD199999999999A;
	sub.f64 	%fd7083, %fd3153, %fd7082;
	mul.f64 	%fd7084, %fd7837, %fd7083;
	mul.f64 	%fd7085, %fd7837, %fd7077;
	mul.f64 	%fd7086, %fd7837, %fd8254;
	mul.f64 	%fd7087, %fd2634, 0d3FE09B89459AA352;
	fma.rn.f64 	%fd7088, %fd7086, 0d3FBE573AC901E574, %fd7087;
	fma.rn.f64 	%fd7089, %fd2903, 0d3FE0323AAACFD498, %fd7088;
	mul.f64 	%fd7090, %fd3148, 0d3FC70A3D70A3D70A;
	sub.f64 	%fd7091, %fd7089, %fd7090;
	fma.rn.f64 	%fd7092, %fd7080, 0d3FA29E4129E4129E, %fd7091;
	add.f64 	%fd8255, %fd8255, %fd7092;
	mul.f64 	%fd7093, %fd2635, 0d3FE09B89459AA352;
	fma.rn.f64 	%fd7094, %fd2135, 0d3FBE573AC901E574, %fd7093;
	fma.rn.f64 	%fd7095, %fd2904, 0d3FE0323AAACFD498, %fd7094;
	mul.f64 	%fd7096, %fd7074, 0d3FC70A3D70A3D70A;
	sub.f64 	%fd7097, %fd7095, %fd7096;
	fma.rn.f64 	%fd7098, %fd7081, 0d3FA29E4129E4129E, %fd7097;
	add.f64 	%fd8254, %fd8254, %fd7098;
	mul.f64 	%fd7099, %fd7837, %fd8252;
	mul.f64 	%fd7100, %fd2636, 0d3FE09B89459AA352;
	fma.rn.f64 	%fd7101, %fd7099, 0d3FBE573AC901E574, %fd7100;
	fma.rn.f64 	%fd7102, %fd2905, 0d3FE0323AAACFD498, %fd7101;
	mul.f64 	%fd7103, %fd3149, 0d3FC70A3D70A3D70A;
	sub.f64 	%fd7104, %fd7102, %fd7103;
	fma.rn.f64 	%fd7105, %fd7084, 0d3FA29E4129E4129E, %fd7104;
	add.f64 	%fd8253, %fd8253, %fd7105;
	mul.f64 	%fd7106, %fd2637, 0d3FE09B89459AA352;
	fma.rn.f64 	%fd7107, %fd2136, 0d3FBE573AC901E574, %fd7106;
	fma.rn.f64 	%fd7108, %fd2906, 0d3FE0323AAACFD498, %fd7107;
	mul.f64 	%fd7109, %fd7075, 0d3FC70A3D70A3D70A;
	sub.f64 	%fd7110, %fd7108, %fd7109;
	fma.rn.f64 	%fd7111, %fd7085, 0d3FA29E4129E4129E, %fd7110;
	add.f64 	%fd8252, %fd8252, %fd7111;
	setp.lt.f64 	%p3882, %fd7836, %fd248;
	@%p3882 bra 	$L__BB1_1499;
$L__BB1_2682:
	setp.lt.s32 	%p3883, %r3449, 0;
	selp.b32 	%r811, 0, 2146435072, %p3883;
	or.b32  	%r812, %r811, -2147483648;
	and.b32  	%r813, %r3449, 2146435072;
	setp.eq.s32 	%p3884, %r813, 1062207488;
	{
	.reg .b32 %temp; 
	mov.b64 	{%temp, %r814}, %fd8254;
	}
	abs.f64 	%fd3382, %fd8254;
	{ // callseq 454, 0
	.param .b64 param0;
	st.param.f64 	[param0], %fd3382;
	.param .b64 param1;
	st.param.f64 	[param1], 0d4000000000000000;
	.param .b64 retval0;
	call.uni (retval0), 
	__internal_accurate_pow, 
	(
	param0, 
	param1
	);
	ld.param.f64 	%fd7112, [retval0];
	} // callseq 454
	setp.lt.s32 	%p3885, %r814, 0;
	neg.f64 	%fd7114, %fd7112;
	selp.f64 	%fd7115, %fd7114, %fd7112, %p3884;
	selp.f64 	%fd7116, %fd7115, %fd7112, %p3885;
	setp.eq.f64 	%p3886, %fd8254, 0d0000000000000000;
	selp.b32 	%r5980, %r814, 0, %p3884;
	or.b32  	%r5981, %r5980, 2146435072;
	selp.b32 	%r5982, %r5981, %r5980, %p3883;
	mov.b32 	%r5983, 0;
	mov.b64 	%fd7117, {%r5983, %r5982};
	selp.f64 	%fd8256, %fd7117, %fd7116, %p3886;
	add.f64 	%fd7118, %fd8254, 0d4000000000000000;
	{
	.reg .b32 %temp; 
	mov.b64 	{%temp, %r5984}, %fd7118;
	}
	and.b32  	%r5985, %r5984, 2146435072;
	setp.ne.s32 	%p3887, %r5985, 2146435072;
	@%p3887 bra 	$L__BB1_2687;
	setp.num.f64 	%p3888, %fd8254, %fd8254;
	@%p3888 bra 	$L__BB1_2685;
	mov.f64 	%fd7119, 0d4000000000000000;
	add.rn.f64 	%fd8256, %fd8254, %fd7119;
	bra.uni 	$L__BB1_2687;
$L__BB1_2685:
	setp.neu.f64 	%p3889, %fd3382, 0d7FF0000000000000;
	@%p3889 bra 	$L__BB1_2687;
	setp.lt.s32 	%p3890, %r814, 0;
	selp.b32 	%r5986, %r812, %r811, %p138;
	selp.b32 	%r5987, %r5986, %r811, %p3890;
	mov.b32 	%r5988, 0;
	mov.b64 	%fd8256, {%r5988, %r5987};
$L__BB1_2687:
	setp.lt.s32 	%p3891, %r3449, 0;
	setp.eq.s32 	%p3892, %r813, 1062207488;
	setp.eq.f64 	%p3894, %fd8254, 0d3FF0000000000000;
	selp.f64 	%fd3387, 0d3FF0000000000000, %fd8256, %p3894;
	{
	.reg .b32 %temp; 
	mov.b64 	{%temp, %r815}, %fd8252;
	}
	abs.f64 	%fd3388, %fd8252;
	{ // callseq 455, 0
	.param .b64 param0;
	st.param.f64 	[param0], %fd3388;
	.param .b64 param1;
	st.param.f64 	[param1], 0d4000000000000000;
	.param .b64 retval0;
	call.uni (retval0), 
	__internal_accurate_pow, 
	(
	param0, 
	param1
	);
	ld.param.f64 	%fd7120, [retval0];
	} // callseq 455
	setp.lt.s32 	%p3895, %r815, 0;
	neg.f64 	%fd7122, %fd7120;
	selp.f64 	%fd7123, %fd7122, %fd7120, %p3892;
	selp.f64 	%fd7124, %fd7123, %fd7120, %p3895;
	setp.eq.f64 	%p3896, %fd8252, 0d0000000000000000;
	selp.b32 	%r5989, %r815, 0, %p3892;
	or.b32  	%r5990, %r5989, 2146435072;
	selp.b32 	%r5991, %r5990, %r5989, %p3891;
	mov.b32 	%r5992, 0;
	mov.b64 	%fd7125, {%r5992, %r5991};
	selp.f64 	%fd8257, %fd7125, %fd7124, %p3896;
	add.f64 	%fd7126, %fd8252, 0d4000000000000000;
	{
	.reg .b32 %temp; 
	mov.b64 	{%temp, %r5993}, %fd7126;
	}
	and.b32  	%r5994, %r5993, 2146435072;
	setp.ne.s32 	%p3897, %r5994, 2146435072;
	@%p3897 bra 	$L__BB1_2692;
	setp.num.f64 	%p3898, %fd8252, %fd8252;
	@%p3898 bra 	$L__BB1_2690;
	mov.f64 	%fd7127, 0d4000000000000000;
	add.rn.f64 	%fd8257, %fd8252, %fd7127;
	bra.uni 	$L__BB1_2692;
$L__BB1_2690:
	setp.neu.f64 	%p3899, %fd3388, 0d7FF0000000000000;
	@%p3899 bra 	$L__BB1_2692;
	setp.lt.s32 	%p3900, %r815, 0;
	selp.b32 	%r5995, %r812, %r811, %p138;
	selp.b32 	%r5996, %r5995, %r811, %p3900;
	mov.b32 	%r5997, 0;
	mov.b64 	%fd8257, {%r5997, %r5996};
$L__BB1_2692:
	ld.param.u32 	%r6410, [_Z13distributor_PdPdS_S_iii_param_5];
	ld.param.f64 	%fd7298, [_Z13distributor_PdPdS_S_iii_param_0];
	mul.f64 	%fd3393, %fd7298, 0d3FE0000000000000;
	and.b32  	%r816, %r6410, 2147483646;
	add.s32 	%r817, %r6410, -1;
	and.b32  	%r818, %r6410, 1;
	mul.f64 	%fd3394, %fd248, 0d3FE0000000000000;
	setp.geu.f64 	%p3901, %fd248, %fd3394;
	setp.eq.f64 	%p3902, %fd8252, 0d3FF0000000000000;
	selp.f64 	%fd7128, 0d3FF0000000000000, %fd8257, %p3902;
	add.f64 	%fd3395, %fd3387, %fd7128;
	@%p3901 bra 	$L__BB1_2721;
	ld.param.u32 	%r6412, [_Z13distributor_PdPdS_S_iii_param_5];
	setp.lt.s32 	%p3940, %r6412, 1;
	mov.f64 	%fd8263, 0d0000000000000000;
	@%p3940 bra 	$L__BB1_2720;
	sub.f64 	%fd3396, %fd3394, %fd248;
	setp.eq.s32 	%p3941, %r817, 0;
	mov.f64 	%fd8263, 0d0000000000000000;
	mov.b32 	%r6588, 0;
	@%p3941 bra 	$L__BB1_2711;
	mov.f64 	%fd8263, 0d0000000000000000;
	mov.b32 	%r6587, 0;
$L__BB1_2696:
	setp.neu.f64 	%p3942, %fd3396, 0d0000000000000000;
	setp.lt.s32 	%p3943, %r451, 0;
	mul.wide.u32 	%rd1338, %r6587, 8;
	add.s64 	%rd226, %rd242, %rd1338;
	ld.f64 	%fd3398, [%rd226];
	add.s32 	%r6049, %r6587, 1;
	cvt.rn.f64.u32 	%fd3399, %r6049;
	{
	.reg .b32 %temp; 
	mov.b64 	{%temp, %r820}, %fd3399;
	}
	shr.u32 	%r6050, %r820, 20;
	and.b32  	%r6051, %r6050, 2047;
	add.s32 	%r6052, %r6051, -1012;
	mov.b64 	%rd1339, %fd3399;
	shl.b64 	%rd1340, %rd1339, %r6052;
	setp.eq.s64 	%p3944, %rd1340, -9223372036854775808;
	{ // callseq 459, 0
	.param .b64 param0;
	st.param.f64 	[param0], %fd1878;
	.param .b64 param1;
	st.param.f64 	[param1], %fd3399;
	.param .b64 retval0;
	call.uni (retval0), 
	__internal_accurate_pow, 
	(
	param0, 
	param1
	);
	ld.param.f64 	%fd7155, [retval0];
	} // callseq 459
	and.pred  	%p247, %p3943, %p3944;
	neg.f64 	%fd7157, %fd7155;
	selp.f64 	%fd8260, %fd7157, %fd7155, %p247;
	@%p3942 bra 	$L__BB1_2698;
	setp.eq.s64 	%p3945, %rd1340, -9223372036854775808;
	selp.b32 	%r6053, %r451, 0, %p3945;
	setp.lt.s32 	%p3946, %r820, 0;
	or.b32  	%r6054, %r6053, 2146435072;
	selp.b32 	%r6055, %r6054, %r6053, %p3946;
	mov.b32 	%r6056, 0;
	mov.b64 	%fd8260, {%r6056, %r6055};
$L__BB1_2698:
	add.f64 	%fd7158, %fd3396, %fd3399;
	{
	.reg .b32 %temp; 
	mov.b64 	{%temp, %r6057}, %fd7158;
	}
	and.b32  	%r6058, %r6057, 2146435072;
	setp.ne.s32 	%p3947, %r6058, 2146435072;
	@%p3947 bra 	$L__BB1_2703;
	setp.num.f64 	%p3948, %fd3396, %fd3396;
	@%p3948 bra 	$L__BB1_2701;
	add.rn.f64 	%fd8260, %fd3396, %fd3399;
	bra.uni 	$L__BB1_2703;
$L__BB1_2701:
	setp.neu.f64 	%p3949, %fd1878, 0d7FF0000000000000;
	@%p3949 bra 	$L__BB1_2703;
	setp.lt.s32 	%p3950, %r820, 0;
	selp.b32 	%r6059, 0, 2146435072, %p3950;
	and.b32  	%r6060, %r820, 2147483647;
	setp.ne.s32 	%p3951, %r6060, 1071644672;
	or.b32  	%r6061, %r6059, -2147483648;
	selp.b32 	%r6062, %r6061, %r6059, %p3951;
	selp.b32 	%r6063, %r6062, %r6059, %p247;
	mov.b32 	%r6064, 0;
	mov.b64 	%fd8260, {%r6064, %r6063};
$L__BB1_2703:
	setp.eq.f64 	%p3952, %fd3396, 0d3FF0000000000000;
	setp.neu.f64 	%p3953, %fd3396, 0d0000000000000000;
	setp.lt.s32 	%p3954, %r451, 0;
	selp.f64 	%fd7159, 0d3FF0000000000000, %fd8260, %p3952;
	div.rn.f64 	%fd7160, %fd3398, %fd3399;
	fma.rn.f64 	%fd3406, %fd7160, %fd7159, %fd8263;
	ld.f64 	%fd3407, [%rd226+8];
	add.s32 	%r6587, %r6587, 2;
	cvt.rn.f64.u32 	%fd3408, %r6587;
	{
	.reg .b32 %temp; 
	mov.b64 	{%temp, %r822}, %fd3408;
	}
	shr.u32 	%r6065, %r822, 20;
	and.b32  	%r6066, %r6065, 2047;
	add.s32 	%r6067, %r6066, -1012;
	mov.b64 	%rd1341, %fd3408;
	shl.b64 	%rd1342, %rd1341, %r6067;
	setp.eq.s64 	%p3955, %rd1342, -9223372036854775808;
	{ // callseq 460, 0
	.param .b64 param0;
	st.param.f64 	[param0], %fd1878;
	.param .b64 param1;
	st.param.f64 	[param1], %fd3408;
	.param .b64 retval0;
	call.uni (retval0), 
	__internal_accurate_pow, 
	(
	param0, 
	param1
	);
	ld.param.f64 	%fd7161, [retval0];
	} // callseq 460
	and.pred  	%p248, %p3954, %p3955;
	neg.f64 	%fd7163, %fd7161;
	selp.f64 	%fd8262, %fd7163, %fd7161, %p248;
	@%p3953 bra 	$L__BB1_2705;
	setp.eq.s64 	%p3956, %rd1342, -9223372036854775808;
	selp.b32 	%r6068, %r451, 0, %p3956;
	setp.lt.s32 	%p3957, %r822, 0;
	or.b32  	%r6069, %r6068, 2146435072;
	selp.b32 	%r6070, %r6069, %r6068, %p3957;
	mov.b32 	%r6071, 0;
	mov.b64 	%fd8262, {%r6071, %r6070};
$L__BB1_2705:
	add.f64 	%fd7164, %fd3396, %fd3408;
	{
	.reg .b32 %temp; 
	mov.b64 	{%temp, %r6072}, %fd7164;
	}
	and.b32  	%r6073, %r6072, 2146435072;
	setp.ne.s32 	%p3958, %r6073, 2146435072;
	@%p3958 bra 	$L__BB1_2710;
	setp.nan.f64 	%p3959, %fd3396, %fd3396;
	@%p3959 bra 	$L__BB1_2709;
	setp.neu.f64 	%p3960, %fd1878, 0d7FF0000000000000;
	@%p3960 bra 	$L__BB1_2710;
	setp.lt.s32 	%p3961, %r822, 0;
	selp.b32 	%r6074, 0, 2146435072, %p3961;
	and.b32  	%r6075, %r822, 2147483647;
	setp.ne.s32 	%p3962, %r6075, 1071644672;
	or.b32  	%r6076, %r6074, -2147483648;
	selp.b32 	%r6077, %r6076, %r6074, %p3962;
	selp.b32 	%r6078, %r6077, %r6074, %p248;
	mov.b32 	%r6079, 0;
	mov.b64 	%fd8262, {%r6079, %r6078};
	bra.uni 	$L__BB1_2710;
$L__BB1_2709:
	add.rn.f64 	%fd8262, %fd3396, %fd3408;
$L__BB1_2710:
	setp.eq.f64 	%p3963, %fd3396, 0d3FF0000000000000;
	selp.f64 	%fd7165, 0d3FF0000000000000, %fd8262, %p3963;
	div.rn.f64 	%fd7166, %fd3407, %fd3408;
	fma.rn.f64 	%fd8263, %fd7166, %fd7165, %fd3406;
	setp.ne.s32 	%p3964, %r6587, %r816;
	mov.u32 	%r6588, %r816;
	@%p3964 bra 	$L__BB1_2696;
$L__BB1_2711:
	setp.eq.s32 	%p3965, %r818, 0;
	@%p3965 bra 	$L__BB1_2720;
	setp.neu.f64 	%p3966, %fd3396, 0d0000000000000000;
	setp.lt.s32 	%p3967, %r451, 0;
	mul.wide.u32 	%rd1343, %r6588, 8;
	add.s64 	%rd1344, %rd242, %rd1343;
	ld.f64 	%fd3418, [%rd1344];
	add.s32 	%r6080, %r6588, 1;
	cvt.rn.f64.u32 	%fd3419, %r6080;
	{
	.reg .b32 %temp; 
	mov.b64 	{%temp, %r824}, %fd3419;
	}
	shr.u32 	%r6081, %r824, 20;
	and.b32  	%r6082, %r6081, 2047;
	add.s32 	%r6083, %r6082, -1012;
	mov.b64 	%rd1345, %fd3419;
	shl.b64 	%rd1346, %rd1345, %r6083;
	setp.eq.s64 	%p3968, %rd1346, -9223372036854775808;
	{ // callseq 461, 0
	.param .b64 param0;
	st.param.f64 	[param0], %fd1878;
	.param .b64 param1;
	st.param.f64 	[param1], %fd3419;
	.param .b64 retval0;
	call.uni (retval0), 
	__internal_accurate_pow, 
	(
	param0, 
	param1
	);
	ld.param.f64 	%fd7167, [retval0];
	} // callseq 461
	and.pred  	%p249, %p3967, %p3968;
	neg.f64 	%fd7169, %fd7167;
	selp.f64 	%fd8266, %fd7169, %fd7167, %p249;
	@%p3966 bra 	$L__BB1_2714;
	setp.eq.s64 	%p3969, %rd1346, -9223372036854775808;
	selp.b32 	%r6084, %r451, 0, %p3969;
	setp.lt.s32 	%p3970, %r824, 0;
	or.b32  	%r6085, %r6084, 2146435072;
	selp.b32 	%r6086, %r6085, %r6084, %p3970;
	mov.b32 	%r6087, 0;
	mov.b64 	%fd8266, {%r6087, %r6086};
$L__BB1_2714:
	add.f64 	%fd7170, %fd3396, %fd3419;
	{
	.reg .b32 %temp; 
	mov.b64 	{%temp, %r6088}, %fd7170;
	}
	and.b32  	%r6089, %r6088, 2146435072;
	setp.ne.s32 	%p3971, %r6089, 2146435072;
	@%p3971 bra 	$L__BB1_2719;
	setp.nan.f64 	%p3972, %fd3396, %fd3396;
	@%p3972 bra 	$L__BB1_2718;
	setp.neu.f64 	%p3973, %fd1878, 0d7FF0000000000000;
	@%p3973 bra 	$L__BB1_2719;
	setp.lt.s32 	%p3974, %r824, 0;
	selp.b32 	%r6090, 0, 2146435072, %p3974;
	and.b32  	%r6091, %r824, 2147483647;
	setp.ne.s32 	%p3975, %r6091, 1071644672;
	or.b32  	%r6092, %r6090, -2147483648;
	selp.b32 	%r6093, %r6092, %r6090, %p3975;
	selp.b32 	%r6094, %r6093, %r6090, %p249;
	mov.b32 	%r6095, 0;
	mov.b64 	%fd8266, {%r6095, %r6094};
	bra.uni 	$L__BB1_2719;
$L__BB1_2718:
	add.rn.f64 	%fd8266, %fd3396, %fd3419;
$L__BB1_2719:
	setp.eq.f64 	%p3976, %fd3396, 0d3FF0000000000000;
	selp.f64 	%fd7171, 0d3FF0000000000000, %fd8266, %p3976;
	div.rn.f64 	%fd7172, %fd3418, %fd3419;
	fma.rn.f64 	%fd8263, %fd7172, %fd7171, %fd8263;
$L__BB1_2720:
	sub.f64 	%fd8278, %fd3393, %fd8263;
	bra.uni 	$L__BB1_2749;
$L__BB1_2721:
	ld.param.u32 	%r6411, [_Z13distributor_PdPdS_S_iii_param_5];
	setp.lt.s32 	%p3903, %r6411, 1;
	mov.f64 	%fd8273, 0d0000000000000000;
	@%p3903 bra 	$L__BB1_2748;
	sub.f64 	%fd3429, %fd248, %fd3394;
	setp.eq.s32 	%p3904, %r817, 0;
	mov.f64 	%fd8273, 0d0000000000000000;
	mov.b32 	%r6590, 0;
	@%p3904 bra 	$L__BB1_2739;
	mov.f64 	%fd8273, 0d0000000000000000;
	mov.b32 	%r6589, 0;
$L__BB1_2724:
	setp.neu.f64 	%p3905, %fd3429, 0d0000000000000000;
	setp.lt.s32 	%p3906, %r450, 0;
	mul.wide.u32 	%rd1329, %r6589, 8;
	add.s64 	%rd230, %rd242, %rd1329;
	ld.f64 	%fd3431, [%rd230];
	add.s32 	%r6000, %r6589, 1;
	cvt.rn.f64.u32 	%fd3432, %r6000;
	{
	.reg .b32 %temp; 
	mov.b64 	{%temp, %r826}, %fd3432;
	}
	shr.u32 	%r6001, %r826, 20;
	and.b32  	%r6002, %r6001, 2047;
	add.s32 	%r6003, %r6002, -1012;
	mov.b64 	%rd1330, %fd3432;
	shl.b64 	%rd1331, %rd1330, %r6003;
	setp.eq.s64 	%p3907, %rd1331, -9223372036854775808;
	{ // callseq 456, 0
	.param .b64 param0;
	st.param.f64 	[param0], %fd1877;
	.param .b64 param1;
	st.param.f64 	[param1], %fd3432;
	.param .b64 retval0;
	call.uni (retval0), 
	__internal_accurate_pow, 
	(
	param0, 
	param1
	);
	ld.param.f64 	%fd7133, [retval0];
	} // callseq 456
	and.pred  	%p250, %p3906, %p3907;
	neg.f64 	%fd7135, %fd7133;
	selp.f64 	%fd8270, %fd7135, %fd7133, %p250;
	@%p3905 bra 	$L__BB1_2726;
	setp.eq.s64 	%p3908, %rd1331, -9223372036854775808;
	selp.b32 	%r6004, %r450, 0, %p3908;
	setp.lt.s32 	%p3909, %r826, 0;
	or.b32  	%r6005, %r6004, 2146435072;
	selp.b32 	%r6006, %r6005, %r6004, %p3909;
	mov.b32 	%r6007, 0;
	mov.b64 	%fd8270, {%r6007, %r6006};
$L__BB1_2726:
	add.f64 	%fd7136, %fd3429, %fd3432;
	{
	.reg .b32 %temp; 
	mov.b64 	{%temp, %r6008}, %fd7136;
	}
	and.b32  	%r6009, %r6008, 2146435072;
	setp.ne.s32 	%p3910, %r6009, 2146435072;
	@%p3910 bra 	$L__BB1_2731;
	setp.num.f64 	%p3911, %fd3429, %fd3429;
	@%p3911 bra 	$L__BB1_2729;
	add.rn.f64 	%fd8270, %fd3429, %fd3432;
	bra.uni 	$L__BB1_2731;
$L__BB1_2729:
	setp.neu.f64 	%p3912, %fd1877, 0d7FF0000000000000;
	@%p3912 bra 	$L__BB1_2731;
	setp.lt.s32 	%p3913, %r826, 0;
	selp.b32 	%r6010, 0, 2146435072, %p3913;
	and.b32  	%r6011, %r826, 2147483647;
	setp.ne.s32 	%p3914, %r6011, 1071644672;
	or.b32  	%r6012, %r6010, -2147483648;
	selp.b32 	%r6013, %r6012, %r6010, %p3914;
	selp.b32 	%r6014, %r6013, %r6010, %p250;
	mov.b32 	%r6015, 0;
	mov.b64 	%fd8270, {%r6015, %r6014};
$L__BB1_2731:
	setp.eq.f64 	%p3915, %fd3429, 0d3FF0000000000000;
	setp.neu.f64 	%p3916, %fd3429, 0d0000000000000000;
	setp.lt.s32 	%p3917, %r450, 0;
	selp.f64 	%fd7137, 0d3FF0000000000000, %fd8270, %p3915;
	div.rn.f64 	%fd7138, %fd3431, %fd3432;
	fma.rn.f64 	%fd3439, %fd7138, %fd7137, %fd8273;
	ld.f64 	%fd3440, [%rd230+8];
	add.s32 	%r6589, %r6589, 2;
	cvt.rn.f64.u32 	%fd3441, %r6589;
	{
	.reg .b32 %temp; 
	mov.b64 	{%temp, %r828}, %fd3441;
	}
	shr.u32 	%r6016, %r828, 20;
	and.b32  	%r6017, %r6016, 2047;
	add.s32 	%r6018, %r6017, -1012;
	mov.b64 	%rd1332, %fd3441;
	shl.b64 	%rd1333, %rd1332, %r6018;
	setp.eq.s64 	%p3918, %rd1333, -9223372036854775808;
	{ // callseq 457, 0
	.param .b64 param0;
	st.param.f64 	[param0], %fd1877;
	.param .b64 param1;
	st.param.f64 	[param1], %fd3441;
	.param .b64 retval0;
	call.uni (retval0), 
	__internal_accurate_pow, 
	(
	param0, 
	param1
	);
	ld.param.f64 	%fd7139, [retval0];
	} // callseq 457
	and.pred  	%p251, %p3917, %p3918;
	neg.f64 	%fd7141, %fd7139;
	selp.f64 	%fd8272, %fd7141, %fd7139, %p251;
	@%p3916 bra 	$L__BB1_2733;
	setp.eq.s64 	%p3919, %rd1333, -9223372036854775808;
	selp.b32 	%r6019, %r450, 0, %p3919;
	setp.lt.s32 	%p3920, %r828, 0;
	or.b32  	%r6020, %r6019, 2146435072;
	selp.b32 	%r6021, %r6020, %r6019, %p3920;
	mov.b32 	%r6022, 0;
	mov.b64 	%fd8272, {%r6022, %r6021};
$L__BB1_2733:
	add.f64 	%fd7142, %fd3429, %fd3441;
	{
	.reg .b32 %temp; 
	mov.b64 	{%temp, %r6023}, %fd7142;
	}
	and.b32  	%r6024, %r6023, 2146435072;
	setp.ne.s32 	%p3921, %r6024, 2146435072;
	@%p3921 bra 	$L__BB1_2738;
	setp.nan.f64 	%p3922, %fd3429, %fd3429;
	@%p3922 bra 	$L__BB1_2737;
	setp.neu.f64 	%p3923, %fd1877, 0d7FF0000000000000;
	@%p3923 bra 	$L__BB1_2738;
	setp.lt.s32 	%p3924, %r828, 0;
	selp.b32 	%r6025, 0, 2146435072, %p3924;
	and.b32  	%r6026, %r828, 2147483647;
	setp.ne.s32 	%p3925, %r6026, 1071644672;
	or.b32  	%r6027, %r6025, -2147483648;
	selp.b32 	%r6028, %r6027, %r6025, %p3925;
	selp.b32 	%r6029, %r6028, %r6025, %p251;
	mov.b32 	%r6030, 0;
	mov.b64 	%fd8272, {%r6030, %r6029};
	bra.uni 	$L__BB1_2738;
$L__BB1_2737:
	add.rn.f64 	%fd8272, %fd3429, %fd3441;
$L__BB1_2738:
	setp.eq.f64 	%p3926, %fd3429, 0d3FF0000000000000;
	selp.f64 	%fd7143, 0d3FF0000000000000, %fd8272, %p3926;
	div.rn.f64 	%fd7144, %fd3440, %fd3441;
	fma.rn.f64 	%fd8273, %fd7144, %fd7143, %fd3439;
	setp.ne.s32 	%p3927, %r6589, %r816;
	mov.u32 	%r6590, %r816;
	@%p3927 bra 	$L__BB1_2724;
$L__BB1_2739:
	setp.eq.s32 	%p3928, %r818, 0;
	@%p3928 bra 	$L__BB1_2748;
	setp.neu.f64 	%p3929, %fd3429, 0d0000000000000000;
	setp.lt.s32 	%p3930, %r450, 0;
	mul.wide.u32 	%rd1334, %r6590, 8;
	add.s64 	%rd1335, %rd242, %rd1334;
	ld.f64 	%fd3451, [%rd1335];
	add.s32 	%r6031, %r6590, 1;
	cvt.rn.f64.u32 	%fd3452, %r6031;
	{
	.reg .b32 %temp; 
	mov.b64 	{%temp, %r830}, %fd3452;
	}
	shr.u32 	%r6032, %r830, 20;
	and.b32  	%r6033, %r6032, 2047;
	add.s32 	%r6034, %r6033, -1012;
	mov.b64 	%rd1336, %fd3452;
	shl.b64 	%rd1337, %rd1336, %r6034;
	setp.eq.s64 	%p3931, %rd1337, -9223372036854775808;
	{ // callseq 458, 0
	.param .b64 param0;
	st.param.f64 	[param0], %fd1877;
	.param .b64 param1;
	st.param.f64 	[param1], %fd3452;
	.param .b64 retval0;
	call.uni (retval0), 
	__internal_accurate_pow, 
	(
	param0, 
	param1
	);
	ld.param.f64 	%fd7145, [retval0];
	} // callseq 458
	and.pred  	%p252, %p3930, %p3931;
	neg.f64 	%fd7147, %fd7145;
	selp.f64 	%fd8276, %fd7147, %fd7145, %p252;
	@%p3929 bra 	$L__BB1_2742;
	setp.eq.s64 	%p3932, %rd1337, -9223372036854775808;
	selp.b32 	%r6035, %r450, 0, %p3932;
	setp.lt.s32 	%p3933, %r830, 0;
	or.b32  	%r6036, %r6035, 2146435072;
	selp.b32 	%r6037, %r6036, %r6035, %p3933;
	mov.b32 	%r6038, 0;
	mov.b64 	%fd8276, {%r6038, %r6037};
$L__BB1_2742:
	add.f64 	%fd7148, %fd3429, %fd3452;
	{
	.reg .b32 %temp; 
	mov.b64 	{%temp, %r6039}, %fd7148;
	}
	and.b32  	%r6040, %r6039, 2146435072;
	setp.ne.s32 	%p3934, %r6040, 2146435072;
	@%p3934 bra 	$L__BB1_2747;
	setp.nan.f64 	%p3935, %fd3429, %fd3429;
	@%p3935 bra 	$L__BB1_2746;
	setp.neu.f64 	%p3936, %fd1877, 0d7FF0000000000000;
	@%p3936 bra 	$L__BB1_2747;
	setp.lt.s32 	%p3937, %r830, 0;
	selp.b32 	%r6041, 0, 2146435072, %p3937;
	and.b32  	%r6042, %r830, 2147483647;
	setp.ne.s32 	%p3938, %r6042, 1071644672;
	or.b32  	%r6043, %r6041, -2147483648;
	selp.b32 	%r6044, %r6043, %r6041, %p3938;
	selp.b32 	%r6045, %r6044, %r6041, %p252;
	mov.b32 	%r6046, 0;
	mov.b64 	%fd8276, {%r6046, %r6045};
	bra.uni 	$L__BB1_2747;
$L__BB1_2746:
	add.rn.f64 	%fd8276, %fd3429, %fd3452;
$L__BB1_2747:
	setp.eq.f64 	%p3939, %fd3429, 0d3FF0000000000000;
	selp.f64 	%fd7149, 0d3FF0000000000000, %fd8276, %p3939;
	div.rn.f64 	%fd7150, %fd3451, %fd3452;
	fma.rn.f64 	%fd8273, %fd7150, %fd7149, %fd8273;
$L__BB1_2748:
	add.f64 	%fd8278, %fd3393, %fd8273;
$L__BB1_2749:
	setp.lt.s32 	%p3977, %r3449, 0;
	setp.eq.s32 	%p3978, %r813, 1062207488;
	sub.f64 	%fd3463, %fd8255, %fd8278;
	{
	.reg .b32 %temp; 
	mov.b64 	{%temp, %r831}, %fd3463;
	}
	abs.f64 	%fd3464, %fd3463;
	{ // callseq 462, 0
	.param .b64 param0;
	st.param.f64 	[param0], %fd3464;
	.param .b64 param1;
	st.param.f64 	[param1], 0d4000000000000000;
	.param .b64 retval0;
	call.uni (retval0), 
	__internal_accurate_pow, 
	(
	param0, 
	param1
	);
	ld.param.f64 	%fd7173, [retval0];
	} // callseq 462
	setp.lt.s32 	%p3980, %r831, 0;
	neg.f64 	%fd7175, %fd7173;
	selp.f64 	%fd7176, %fd7175, %fd7173, %p3978;
	selp.f64 	%fd7177, %fd7176, %fd7173, %p3980;
	setp.eq.f64 	%p3981, %fd3463, 0d0000000000000000;
	selp.b32 	%r6096, %r831, 0, %p3978;
	or.b32  	%r6097, %r6096, 2146435072;
	selp.b32 	%r6098, %r6097, %r6096, %p3977;
	mov.b32 	%r6099, 0;
	mov.b64 	%fd7178, {%r6099, %r6098};
	selp.f64 	%fd8279, %fd7178, %fd7177, %p3981;
	add.f64 	%fd7179, %fd3463, 0d4000000000000000;
	{
	.reg .b32 %temp; 
	mov.b64 	{%temp, %r6100}, %fd7179;
	}
	and.b32  	%r6101, %r6100, 2146435072;
	setp.ne.s32 	%p3982, %r6101, 2146435072;
	@%p3982 bra 	$L__BB1_2754;
	setp.num.f64 	%p3983, %fd3463, %fd3463;
	@%p3983 bra 	$L__BB1_2752;
	mov.f64 	%fd7180, 0d4000000000000000;
	add.rn.f64 	%fd8279, %fd3463, %fd7180;
	bra.uni 	$L__BB1_2754;
$L__BB1_2752:
	setp.neu.f64 	%p3984, %fd3464, 0d7FF0000000000000;
	@%p3984 bra 	$L__BB1_2754;
	setp.lt.s32 	%p3985, %r831, 0;
	selp.b32 	%r6102, %r812, %r811, %p138;
	selp.b32 	%r6103, %r6102, %r811, %p3985;
	mov.b32 	%r6104, 0;
	mov.b64 	%fd8279, {%r6104, %r6103};
$L__BB1_2754:
	setp.lt.s32 	%p3986, %r3449, 0;
	setp.eq.s32 	%p3987, %r813, 1062207488;
	setp.eq.f64 	%p3989, %fd3463, 0d3FF0000000000000;
	selp.f64 	%fd3469, 0d3FF0000000000000, %fd8279, %p3989;
	{
	.reg .b32 %temp; 
	mov.b64 	{%temp, %r832}, %fd8253;
	}
	abs.f64 	%fd3470, %fd8253;
	{ // callseq 463, 0
	.param .b64 param0;
	st.param.f64 	[param0], %fd3470;
	.param .b64 param1;
	st.param.f64 	[param1], 0d4000000000000000;
	.param .b64 retval0;
	call.uni (retval0), 
	__internal_accurate_pow, 
	(
	param0, 
	param1
	);
	ld.param.f64 	%fd7181, [retval0];
	} // callseq 463
	setp.lt.s32 	%p3990, %r832, 0;
	neg.f64 	%fd7183, %fd7181;
	selp.f64 	%fd7184, %fd7183, %fd7181, %p3987;
	selp.f64 	%fd7185, %fd7184, %fd7181, %p3990;
	setp.eq.f64 	%p3991, %fd8253, 0d0000000000000000;
	selp.b32 	%r6105, %r832, 0, %p3987;
	or.b32  	%r6106, %r6105, 2146435072;
	selp.b32 	%r6107, %r6106, %r6105, %p3986;
	mov.b32 	%r6108, 0;
	mov.b64 	%fd7186, {%r6108, %r6107};
	selp.f64 	%fd8280, %fd7186, %fd7185, %p3991;
	add.f64 	%fd7187, %fd8253, 0d4000000000000000;
	{
	.reg .b32 %temp; 
	mov.b64 	{%temp, %r6109}, %fd7187;
	}
	and.b32  	%r6110, %r6109, 2146435072;
	setp.ne.s32 	%p3992, %r6110, 2146435072;
	@%p3992 bra 	$L__BB1_2759;
	setp.num.f64 	%p3993, %fd8253, %fd8253;
	@%p3993 bra 	$L__BB1_2757;
	mov.f64 	%fd7188, 0d4000000000000000;
	add.rn.f64 	%fd8280, %fd8253, %fd7188;
	bra.uni 	$L__BB1_2759;
$L__BB1_2757:
	setp.neu.f64 	%p3994, %fd3470, 0d7FF0000000000000;
	@%p3994 bra 	$L__BB1_2759;
	setp.lt.s32 	%p3995, %r832, 0;
	selp.b32 	%r6111, %r812, %r811, %p138;
	selp.b32 	%r6112, %r6111, %r811, %p3995;
	mov.b32 	%r6113, 0;
	mov.b64 	%fd8280, {%r6113, %r6112};
$L__BB1_2759:
	setp.eq.f64 	%p3996, %fd8253, 0d3FF0000000000000;
	selp.f64 	%fd7189, 0d3FF0000000000000, %fd8280, %p3996;
	add.f64 	%fd3475, %fd3469, %fd7189;
	neg.f64 	%fd7190, %fd3475;
	fma.rn.f64 	%fd7191, %fd3475, 0dBFF71547652B82FE, 0d4338000000000000;
	{
	.reg .b32 %temp; 
	mov.b64 	{%r833, %temp}, %fd7191;
	}
	mov.f64 	%fd7192, 0dC338000000000000;
	add.rn.f64 	%fd7193, %fd7191, %fd7192;
	fma.rn.f64 	%fd7194, %fd7193, 0dBFE62E42FEFA39EF, %fd7190;
	fma.rn.f64 	%fd7195, %fd7193, 0dBC7ABC9E3B39803F, %fd7194;
	fma.rn.f64 	%fd7196, %fd7195, 0d3E5ADE1569CE2BDF, 0d3E928AF3FCA213EA;
	fma.rn.f64 	%fd7197, %fd7196, %fd7195, 0d3EC71DEE62401315;
	fma.rn.f64 	%fd7198, %fd7197, %fd7195, 0d3EFA01997C89EB71;
	fma.rn.f64 	%fd7199, %fd7198, %fd7195, 0d3F2A01A014761F65;
	fma.rn.f64 	%fd7200, %fd7199, %fd7195, 0d3F56C16C1852B7AF;
	fma.rn.f64 	%fd7201, %fd7200, %fd7195, 0d3F81111111122322;
	fma.rn.f64 	%fd7202, %fd7201, %fd7195, 0d3FA55555555502A1;
	fma.rn.f64 	%fd7203, %fd7202, %fd7195, 0d3FC5555555555511;
	fma.rn.f64 	%fd7204, %fd7203, %fd7195, 0d3FE000000000000B;
	fma.rn.f64 	%fd7205, %fd7204, %fd7195, 0d3FF0000000000000;
	fma.rn.f64 	%fd7206, %fd7205, %fd7195, 0d3FF0000000000000;
	{
	.reg .b32 %temp; 
	mov.b64 	{%r834, %temp}, %fd7206;
	}
	{
	.reg .b32 %temp; 
	mov.b64 	{%temp, %r835}, %fd7206;
	}
	shl.b32 	%r6114, %r833, 20;
	add.s32 	%r6115, %r6114, %r835;
	mov.b64 	%fd8281, {%r834, %r6115};
	{
	.reg .b32 %temp; 
	mov.b64 	{%temp, %r6116}, %fd7190;
	}
	mov.b32 	%f56, %r6116;
	abs.f32 	%f26, %f56;
	setp.lt.f32 	%p3997, %f26, 0f4086232B;
	@%p3997 bra 	$L__BB1_2762;
	setp.gt.f64 	%p3998, %fd3475, 0d0000000000000000;
	mov.f64 	%fd7207, 0d7FF0000000000000;
	sub.f64 	%fd7208, %fd7207, %fd3475;
	selp.f64 	%fd8281, 0d0000000000000000, %fd7208, %p3998;
	setp.geu.f32 	%p3999, %f26, 0f40874800;
	@%p3999 bra 	$L__BB1_2762;
	shr.u32 	%r6117, %r833, 31;
	add.s32 	%r6118, %r833, %r6117;
	shr.s32 	%r6119, %r6118, 1;
	shl.b32 	%r6120, %r6119, 20;
	add.s32 	%r6121, %r835, %r6120;
	mov.b64 	%fd7209, {%r834, %r6121};
	sub.s32 	%r6122, %r833, %r6119;
	shl.b32 	%r6123, %r6122, 20;
	add.s32 	%r6124, %r6123, 1072693248;
	mov.b32 	%r6125, 0;
	mov.b64 	%fd7210, {%r6125, %r6124};
	mul.f64 	%fd8281, %fd7210, %fd7209;
$L__BB1_2762:
	ld.param.u32 	%r6230, [_Z13distributor_PdPdS_S_iii_param_4];
	fma.rn.f64 	%fd7211, %fd8281, 0dC043BD3CC9BE45DC, %fd3395;
	setp.lt.f64 	%p4000, %fd7211, 0d0000000000000000;
	add.f64 	%fd7212, %fd8282, %fd7211;
	add.f64 	%fd7213, %fd8283, 0d3FF0000000000000;
	selp.f64 	%fd8282, %fd7212, %fd8282, %p4000;
	selp.f64 	%fd8283, %fd7213, %fd8283, %p4000;
	add.s32 	%r6513, %r6513, 1;
	setp.ne.s32 	%p4001, %r6513, %r6230;
	@%p4001 bra 	$L__BB1_1497;
$L__BB1_2763:
	ld.param.u32 	%r6231, [_Z13distributor_PdPdS_S_iii_param_4];
	setp.eq.f64 	%p4002, %fd8283, 0d0000000000000000;
	div.rn.f64 	%fd7214, %fd8282, %fd8283;
	selp.f64 	%fd8286, 0d0000000000000000, %fd7214, %p4002;
	cvt.rn.f64.s32 	%fd7215, %r6231;
	div.rn.f64 	%fd8287, %fd8283, %fd7215;
	mov.f64 	%fd8284, %fd248;
$L__BB1_2764:
	ld.param.u64 	%rd1369, [_Z13distributor_PdPdS_S_iii_param_3];
	mov.u32 	%r6224, %ctaid.x;
	mov.u32 	%r6225, %ntid.x;
	mov.u32 	%r6226, %tid.x;
	mad.lo.s32 	%r6227, %r6224, %r6225, %r6226;
	shl.b32 	%r6228, %r6227, 2;
	cvta.to.global.u64 	%rd1365, %rd1369;
	mul.wide.s32 	%rd1366, %r6228, 8;
	add.s64 	%rd1367, %rd1365, %rd1366;
	st.global.f64 	[%rd1367], %fd8284;
	st.global.f64 	[%rd1367+8], %fd8285;
	st.global.f64 	[%rd1367+16], %fd8287;
	st.global.f64 	[%rd1367+24], %fd8286;
	{ // callseq 470, 0
	.param .b64 param0;
	st.param.b64 	[param0], %rd242;
	call.uni 
	free, 
	(
	param0
	);
	} // callseq 470
$L__BB1_2765:
	ret;

}
.func  (.param .b64 func_retval0) __internal_accurate_pow(
	.param .b64 __internal_accurate_pow_param_0,
	.param .b64 __internal_accurate_pow_param_1
)
{
	.reg .pred 	%p<8>;
	.reg .b32 	%r<49>;
	.reg .b32 	%f<3>;
	.reg .b64 	%fd<109>;

	ld.param.f64 	%fd10, [__internal_accurate_pow_param_0];
	ld.param.f64 	%fd11, [__internal_accurate_pow_param_1];
	{
	.reg .b32 %temp; 
	mov.b64 	{%temp, %r46}, %fd10;
	}
	{
	.reg .b32 %temp; 
	mov.b64 	{%r45, %temp}, %fd10;
	}
	shr.u32 	%r47, %r46, 20;
	setp.gt.u32 	%p1, %r46, 1048575;
	@%p1 bra 	$L__BB2_2;
	mul.f64 	%fd12, %fd10, 0d4350000000000000;
	{
	.reg .b32 %temp; 
	mov.b64 	{%temp, %r46}, %fd12;
	}
	{
	.reg .b32 %temp; 
	mov.b64 	{%r45, %temp}, %fd12;
	}
	shr.u32 	%r16, %r46, 20;
	add.s32 	%r47, %r16, -54;
$L__BB2_2:
	add.s32 	%r48, %r47, -1023;
	and.b32  	%r17, %r46, -2146435073;
	or.b32  	%r18, %r17, 1072693248;
	mov.b64 	%fd107, {%r45, %r18};
	setp.lt.u32 	%p2, %r18, 1073127583;
	@%p2 bra 	$L__BB2_4;
	{
	.reg .b32 %temp; 
	mov.b64 	{%r19, %temp}, %fd107;
	}
	{
	.reg .b32 %temp; 
	mov.b64 	{%temp, %r20}, %fd107;
	}
	add.s32 	%r21, %r20, -1048576;
	mov.b64 	%fd107, {%r19, %r21};
	add.s32 	%r48, %r47, -1022;
$L__BB2_4:
	add.f64 	%fd13, %fd107, 0dBFF0000000000000;
	add.f64 	%fd14, %fd107, 0d3FF0000000000000;
	rcp.approx.ftz.f64 	%fd15, %fd14;
	neg.f64 	%fd16, %fd14;
	fma.rn.f64 	%fd17, %fd16, %fd15, 0d3FF0000000000000;
	fma.rn.f64 	%fd18, %fd17, %fd17, %fd17;
	fma.rn.f64 	%fd19, %fd18, %fd15, %fd15;
	mul.f64 	%fd20, %fd13, %fd19;
	fma.rn.f64 	%fd21, %fd13, %fd19, %fd20;
	mul.f64 	%fd22, %fd21, %fd21;
	fma.rn.f64 	%fd23, %fd22, 0d3EB0F5FF7D2CAFE2, 0d3ED0F5D241AD3B5A;
	fma.rn.f64 	%fd24, %fd23, %fd22, 0d3EF3B20A75488A3F;
	fma.rn.f64 	%fd25, %fd24, %fd22, 0d3F1745CDE4FAECD5;
	fma.rn.f64 	%fd26, %fd25, %fd22, 0d3F3C71C7258A578B;
	fma.rn.f64 	%fd27, %fd26, %fd22, 0d3F6249249242B910;
	fma.rn.f64 	%fd28, %fd27, %fd22, 0d3F89999999999DFB;
	sub.f64 	%fd29, %fd13, %fd21;
	add.f64 	%fd30, %fd29, %fd29;
	neg.f64 	%fd31, %fd21;
	fma.rn.f64 	%fd32, %fd31, %fd13, %fd30;
	mul.f64 	%fd33, %fd19, %fd32;
	fma.rn.f64 	%fd34, %fd22, %fd28, 0d3FB5555555555555;
	mov.f64 	%fd35, 0d3FB5555555555555;
	sub.f64 	%fd36, %fd35, %fd34;
	fma.rn.f64 	%fd37, %fd22, %fd28, %fd36;
	add.f64 	%fd38, %fd37, 0dBC46A4CB00B9E7B0;
	add.f64 	%fd39, %fd34, %fd38;
	sub.f64 	%fd40, %fd34, %fd39;
	add.f64 	%fd41, %fd38, %fd40;
	mul.rn.f64 	%fd42, %fd21, %fd21;
	neg.f64 	%fd43, %fd42;
	fma.rn.f64 	%fd44, %fd21, %fd21, %fd43;
	{
	.reg .b32 %temp; 
	mov.b64 	{%r22, %temp}, %fd33;
	}
	{
	.reg .b32 %temp; 
	mov.b64 	{%temp, %r23}, %fd33;
	}
	add.s32 	%r24, %r23, 1048576;
	mov.b64 	%fd45, {%r22, %r24};
	fma.rn.f64 	%fd46, %fd21, %fd45, %fd44;
	mul.rn.f64 	%fd47, %fd42, %fd21;
	neg.f64 	%fd48, %fd47;
	fma.rn.f64 	%fd49, %fd42, %fd21, %fd48;
	fma.rn.f64 	%fd50, %fd42, %fd33, %fd49;
	fma.rn.f64 	%fd51, %fd46, %fd21, %fd50;
	mul.rn.f64 	%fd52, %fd39, %fd47;
	neg.f64 	%fd53, %fd52;
	fma.rn.f64 	%fd54, %fd39, %fd47, %fd53;
	fma.rn.f64 	%fd55, %fd39, %fd51, %fd54;
	fma.rn.f64 	%fd56, %fd41, %fd47, %fd55;
	add.f64 	%fd57, %fd52, %fd56;
	sub.f64 	%fd58, %fd52, %fd57;
	add.f64 	%fd59, %fd56, %fd58;
	add.f64 	%fd60, %fd21, %fd57;
	sub.f64 	%fd61, %fd21, %fd60;
	add.f64 	%fd62, %fd57, %fd61;
	add.f64 	%fd63, %fd59, %fd62;
	add.f64 	%fd64, %fd33, %fd63;
	add.f64 	%fd65, %fd60, %fd64;
	sub.f64 	%fd66, %fd60, %fd65;
	add.f64 	%fd67, %fd64, %fd66;
	xor.b32  	%r25, %r48, -2147483648;
	mov.b32 	%r26, 1127219200;
	mov.b64 	%fd68, {%r25, %r26};
	mov.b32 	%r27, -2147483648;
	mov.b64 	%fd69, {%r27, %r26};
	sub.f64 	%fd70, %fd68, %fd69;
	fma.rn.f64 	%fd71, %fd70, 0d3FE62E42FEFA39EF, %fd65;
	fma.rn.f64 	%fd72, %fd70, 0dBFE62E42FEFA39EF, %fd71;
	sub.f64 	%fd73, %fd72, %fd65;
	sub.f64 	%fd74, %fd67, %fd73;
	fma.rn.f64 	%fd75, %fd70, 0d3C7ABC9E3B39803F, %fd74;
	add.f64 	%fd76, %fd71, %fd75;
	sub.f64 	%fd77, %fd71, %fd76;
	add.f64 	%fd78, %fd75, %fd77;
	{
	.reg .b32 %temp; 
	mov.b64 	{%temp, %r28}, %fd11;
	}
	{
	.reg .b32 %temp; 
	mov.b64 	{%r29, %temp}, %fd11;
	}
	shl.b32 	%r30, %r28, 1;
	setp.gt.u32 	%p3, %r30, -33554433;
	and.b32  	%r31, %r28, -15728641;
	selp.b32 	%r32, %r31, %r28, %p3;
	mov.b64 	%fd79, {%r29, %r32};
	mul.rn.f64 	%fd80, %fd76, %fd79;
	neg.f64 	%fd81, %fd80;
	fma.rn.f64 	%fd82, %fd76, %fd79, %fd81;
	fma.rn.f64 	%fd83, %fd78, %fd79, %fd82;
	add.f64 	%fd4, %fd80, %fd83;
	sub.f64 	%fd84, %fd80, %fd4;
	add.f64 	%fd5, %fd83, %fd84;
	fma.rn.f64 	%fd85, %fd4, 0d3FF71547652B82FE, 0d4338000000000000;
	{
	.reg .b32 %temp; 
	mov.b64 	{%r13, %temp}, %fd85;
	}
	mov.f64 	%fd86, 0dC338000000000000;
	add.rn.f64 	%fd87, %fd85, %fd86;
	fma.rn.f64 	%fd88, %fd87, 0dBFE62E42FEFA39EF, %fd4;
	fma.rn.f64 	%fd89, %fd87, 0dBC7ABC9E3B39803F, %fd88;
	fma.rn.f64 	%fd90, %fd89, 0d3E5ADE1569CE2BDF, 0d3E928AF3FCA213EA;
	fma.rn.f64 	%fd91, %fd90, %fd89, 0d3EC71DEE62401315;
	fma.rn.f64 	%fd92, %fd91, %fd89, 0d3EFA01997C89EB71;
	fma.rn.f64 	%fd93, %fd92, %fd89, 0d3F2A01A014761F65;
	fma.rn.f64 	%fd94, %fd93, %fd89, 0d3F56C16C1852B7AF;
	fma.rn.f64 	%fd95, %fd94, %fd89, 0d3F81111111122322;
	fma.rn.f64 	%fd96, %fd95, %fd89, 0d3FA55555555502A1;
	fma.rn.f64 	%fd97, %fd96, %fd89, 0d3FC5555555555511;
	fma.rn.f64 	%fd98, %fd97, %fd89, 0d3FE000000000000B;
	fma.rn.f64 	%fd99, %fd98, %fd89, 0d3FF0000000000000;
	fma.rn.f64 	%fd100, %fd99, %fd89, 0d3FF0000000000000;
	{
	.reg .b32 %temp; 
	mov.b64 	{%r14, %temp}, %fd100;
	}
	{
	.reg .b32 %temp; 
	mov.b64 	{%temp, %r15}, %fd100;
	}
	shl.b32 	%r33, %r13, 20;
	add.s32 	%r34, %r33, %r15;
	mov.b64 	%fd108, {%r14, %r34};
	{
	.reg .b32 %temp; 
	mov.b64 	{%temp, %r35}, %fd4;
	}
	mov.b32 	%f2, %r35;
	abs.f32 	%f1, %f2;
	setp.lt.f32 	%p4, %f1, 0f4086232B;
	@%p4 bra 	$L__BB2_7;
	setp.lt.f64 	%p5, %fd4, 0d0000000000000000;
	add.f64 	%fd101, %fd4, 0d7FF0000000000000;
	selp.f64 	%fd108, 0d0000000000000000, %fd101, %p5;
	setp.geu.f32 	%p6, %f1, 0f40874800;
	@%p6 bra 	$L__BB2_7;
	shr.u32 	%r36, %r13, 31;
	add.s32 	%r37, %r13, %r36;
	shr.s32 	%r38, %r37, 1;
	shl.b32 	%r39, %r38, 20;
	add.s32 	%r40, %r15, %r39;
	mov.b64 	%fd102, {%r14, %r40};
	sub.s32 	%r41, %r13, %r38;
	shl.b32 	%r42, %r41, 20;
	add.s32 	%r43, %r42, 1072693248;
	mov.b32 	%r44, 0;
	mov.b64 	%fd103, {%r44, %r43};
	mul.f64 	%fd108, %fd103, %fd102;
$L__BB2_7:
	abs.f64 	%fd104, %fd108;
	setp.eq.f64 	%p7, %fd104, 0d7FF0000000000000;
	fma.rn.f64 	%fd105, %fd108, %fd5, %fd108;
	selp.f64 	%fd106, %fd108, %fd105, %p7;
	st.param.f64 	[func_retval0], %fd106;
	ret;

}


// ===== COMPILED SASS (sm_100) =====

	.target	sm_100

	.elftype	@"ET_EXEC"


//--------------------- .note.nv.tkinfo           --------------------------
	.section	.note.nv.tkinfo,"",@"SHT_NOTE"
	.sectionflags	@"SHF_NOTE_NV_TKINFO"
	.tkinfo
        /*0018*/ 	.word	0x00000002
        /*0030*/ 	.string	""
        /*0030*/ 	.string	"ptxas"
        /*0030*/ 	.string	"Cuda compilation tools, release 13.0, V13.0.88"
        /*0030*/ 	.string	"Build cuda_13.0.r13.0/compiler.36424714_0"
        /*0030*/ 	.string	"-arch sm_100 -m 64 "



//--------------------- .note.nv.cuinfo           --------------------------
	.section	.note.nv.cuinfo,"",@"SHT_NOTE"
	.sectionflags	@"SHF_NOTE_NV_CUINFO"
        /*0018*/ 	.short	0x0002
        /*001a*/ 	.short	0x0064
        /*001c*/ 	.short	0x0082
	.zero		2


//--------------------- .nv.info                  --------------------------
	.section	.nv.info,"",@"SHT_CUDA_INFO"
	.align	4


	//----- nvinfo : EIATTR_REGCOUNT
	.align		4
        /*0000*/ 	.byte	0x04, 0x2f
        /*0002*/ 	.short	(.L_11 - .L_10)
	.align		4
.L_10:
        /*0004*/ 	.word	index@(_Z11distributordPdS_ii)
        /*0008*/ 	.word	0x00000062


	//----- nvinfo : EIATTR_FRAME_SIZE
	.align		4
.L_11:
        /*000c*/ 	.byte	0x04, 0x11
        /*000e*/ 	.short	(.L_13 - .L_12)
	.align		4
.L_12:
        /*0010*/ 	.word	index@($_Z11distributordPdS_ii$__internal_accurate_pow)
        /*0014*/ 	.word	0x00000000


	//----- nvinfo : EIATTR_FRAME_SIZE
	.align		4
.L_13:
        /*0018*/ 	.byte	0x04, 0x11
        /*001a*/ 	.short	(.L_15 - .L_14)
	.align		4
.L_14:
        /*001c*/ 	.word	index@($__internal_2_$__cuda_sm20_div_rn_f64_full)
        /*0020*/ 	.word	0x00000000


	//----- nvinfo : EIATTR_FRAME_SIZE
	.align		4
.L_15:
        /*0024*/ 	.byte	0x04, 0x11
        /*0026*/ 	.short	(.L_17 - .L_16)
	.align		4
.L_16:
        /*0028*/ 	.word	index@(_Z11distributordPdS_ii)
        /*002c*/ 	.word	0x00000000


	//----- nvinfo : EIATTR_REGCOUNT
	.align		4
.L_17:
        /*0030*/ 	.byte	0x04, 0x2f
        /*0032*/ 	.short	(.L_19 - .L_18)
	.align		4
.L_18:
        /*0034*/ 	.word	index@(_Z13distributor_PdPdS_S_iii)
        /*0038*/ 	.word	0x00000072


	//----- nvinfo : EIATTR_FRAME_SIZE
	.align		4
.L_19:
        /*003c*/ 	.byte	0x04, 0x11
        /*003e*/ 	.short	(.L_21 - .L_20)
	.align		4
.L_20:
        /*0040*/ 	.word	index@($_Z13distributor_PdPdS_S_iii$__internal_accurate_pow)
        /*0044*/ 	.word	0x00000010


	//----- nvinfo : EIATTR_FRAME_SIZE
	.align		4
.L_21:
        /*0048*/ 	.byte	0x04, 0x11
        /*004a*/ 	.short	(.L_23 - .L_22)
	.align		4
.L_22:
        /*004c*/ 	.word	index@($__internal_1_$__cuda_sm3x_div_rn_noftz_f32_slowpath)
        /*0050*/ 	.word	0x00000010


	//----- nvinfo : EIATTR_FRAME_SIZE
	.align		4
.L_23:
        /*0054*/ 	.byte	0x04, 0x11
        /*0056*/ 	.short	(.L_25 - .L_24)
	.align		4
.L_24:
        /*0058*/ 	.word	index@($__internal_0_$__cuda_sm20_div_rn_f64_full)
        /*005c*/ 	.word	0x00000010


	//----- nvinfo : EIATTR_FRAME_SIZE
	.align		4
.L_25:
        /*0060*/ 	.byte	0x04, 0x11
        /*0062*/ 	.short	(.L_27 - .L_26)
	.align		4
.L_26:
        /*0064*/ 	.word	index@(_Z13distributor_PdPdS_S_iii)
        /*0068*/ 	.word	0x00000010


	//----- nvinfo : EIATTR_MIN_STACK_SIZE
	.align		4
.L_27:
        /*006c*/ 	.byte	0x04, 0x12
        /*006e*/ 	.short	(.L_29 - .L_28)
	.align		4
.L_28:
        /*0070*/ 	.word	index@(_Z13distributor_PdPdS_S_iii)
        /*0074*/ 	.word	0x00000010


	//----- nvinfo : EIATTR_MIN_STACK_SIZE
	.align		4
.L_29:
        /*0078*/ 	.byte	0x04, 0x12
        /*007a*/ 	.short	(.L_31 - .L_30)
	.align		4
.L_30:
        /*007c*/ 	.word	index@(_Z11distributordPdS_ii)
        /*0080*/ 	.word	0x00000000
.L_31:


//--------------------- .nv.compat                --------------------------
	.section	.nv.compat,"",@"SHT_CUDA_COMPAT_INFO"
	.align	4
        /*0000*/ 	.byte	0x02, 0x09, 0x00, 0x00, 0x02, 0x02, 0x01, 0x00, 0x02, 0x05, 0x05, 0x00, 0x03, 0x07, 0x01, 0x01
        /*0010*/ 	.byte	0x02, 0x03, 0x00, 0x00, 0x02, 0x06, 0x01, 0x00, 0x04, 0x0b, 0x08, 0x00, 0x01, 0x00, 0x00, 0x00
        /*0020*/ 	.byte	0x00, 0x00, 0x00, 0x00


//--------------------- .nv.info._Z13distributor_PdPdS_S_iii --------------------------
	.section	.nv.info._Z13distributor_PdPdS_S_iii,"",@"SHT_CUDA_INFO"
	.sectionflags	@""
	.align	4


	//----- nvinfo : EIATTR_CUDA_API_VERSION
	.align		4
        /*0000*/ 	.byte	0x04, 0x37
        /*0002*/ 	.short	(.L_33 - .L_32)
.L_32:
        /*0004*/ 	.word	0x00000082


	//----- nvinfo : EIATTR_KPARAM_INFO
	.align		4
.L_33:
        /*0008*/ 	.byte	0x04, 0x17
        /*000a*/ 	.short	(.L_35 - .L_34)
.L_34:
        /*000c*/ 	.word	0x00000000
        /*0010*/ 	.short	0x0006
        /*0012*/ 	.short	0x0028
        /*0014*/ 	.byte	0x00, 0xf0, 0x11, 0x00


	//----- nvinfo : EIATTR_KPARAM_INFO
	.align		4
.L_35:
        /*0018*/ 	.byte	0x04, 0x17
        /*001a*/ 	.short	(.L_37 - .L_36)
.L_36:
        /*001c*/ 	.word	0x00000000
        /*0020*/ 	.short	0x0005
        /*0022*/ 	.short	0x0024
        /*0024*/ 	.byte	0x00, 0xf0, 0x11, 0x00


	//----- nvinfo : EIATTR_KPARAM_INFO
	.align		4
.L_37:
        /*0028*/ 	.byte	0x04, 0x17
        /*002a*/ 	.short	(.L_39 - .L_38)
.L_38:
        /*002c*/ 	.word	0x00000000
        /*0030*/ 	.short	0x0004
        /*0032*/ 	.short	0x0020
        /*0034*/ 	.byte	0x00, 0xf0, 0x11, 0x00


	//----- nvinfo : EIATTR_KPARAM_INFO
	.align		4
.L_39:
        /*0038*/ 	.byte	0x04, 0x17
        /*003a*/ 	.short	(.L_41 - .L_40)
.L_40:
        /*003c*/ 	.word	0x00000000
        /*0040*/ 	.short	0x0003
        /*0042*/ 	.short	0x0018
        /*0044*/ 	.byte	0x00, 0xf5, 0x21, 0x00


	//----- nvinfo : EIATTR_KPARAM_INFO
	.align		4
.L_41:
        /*0048*/ 	.byte	0x04, 0x17
        /*004a*/ 	.short	(.L_43 - .L_42)
.L_42:
        /*004c*/ 	.word	0x00000000
        /*0050*/ 	.short	0x0002
        /*0052*/ 	.short	0x0010
        /*0054*/ 	.byte	0x00, 0xf5, 0x21, 0x00


	//----- nvinfo : EIATTR_KPARAM_INFO
	.align		4
.L_43:
        /*0058*/ 	.byte	0x04, 0x17
        /*005a*/ 	.short	(.L_45 - .L_44)
.L_44:
        /*005c*/ 	.word	0x00000000
        /*0060*/ 	.short	0x0001
        /*0062*/ 	.short	0x0008
        /*0064*/ 	.byte	0x00, 0xf5, 0x21, 0x00


	//----- nvinfo : EIATTR_KPARAM_INFO
	.align		4
.L_45:
        /*0068*/ 	.byte	0x04, 0x17
        /*006a*/ 	.short	(.L_47 - .L_46)
.L_46:
        /*006c*/ 	.word	0x00000000
        /*0070*/ 	.short	0x0000
        /*0072*/ 	.short	0x0000
        /*0074*/ 	.byte	0x00, 0xf0, 0x21, 0x00


	//----- nvinfo : EIATTR_SPARSE_MMA_MASK
	.align		4
.L_47:
        /*0078*/ 	.byte	0x03, 0x50
        /*007a*/ 	.short	0x0000


	//----- nvinfo : EIATTR_MAXREG_COUNT
	.align		4
        /*007c*/ 	.byte	0x03, 0x1b
        /*007e*/ 	.short	0x00ff


	//----- nvinfo : EIATTR_EXTERNS
	.align		4
        /*0080*/ 	.byte	0x04, 0x0f
        /*0082*/ 	.short	(.L_49 - .L_48)


	//   ....[0]....
	.align		4
.L_48:
        /*0084*/ 	.word	index@(malloc)


	//   ....[1]....
	.align		4
        /*0088*/ 	.word	index@(free)


	//   ....[2]....
	.align		4
        /*008c*/ 	.word	index@(vprintf)


	//----- nvinfo : EIATTR_MERCURY_ISA_VERSION
	.align		4
.L_49:
        /*0090*/ 	.byte	0x03, 0x5f
        /*0092*/ 	.short	0x0101


	//----- nvinfo : EIATTR_VRC_CTA_INIT_COUNT
	.align		4
        /*0094*/ 	.byte	0x02, 0x4a
	.zero		1
	.zero		1


	//----- nvinfo : EIATTR_SYSCALL_OFFSETS
	.align		4
        /*0098*/ 	.byte	0x04, 0x46
        /*009a*/ 	.short	(.L_51 - .L_50)


	//   ....[0]....
.L_50:
        /*009c*/ 	.word	0x000002c0


	//   ....[1]....
        /*00a0*/ 	.word	0x00000380


	//   ....[2]....
        /*00a4*/ 	.word	0x000669d0


	//----- nvinfo : EIATTR_EXIT_INSTR_OFFSETS
	.align		4
.L_51:
        /*00a8*/ 	.byte	0x04, 0x1c
        /*00aa*/ 	.short	(.L_53 - .L_52)


	//   ....[0]....
.L_52:
        /*00ac*/ 	.word	0x000000c0


	//   ....[1]....
        /*00b0*/ 	.word	0x000669e0


	//----- nvinfo : EIATTR_CRS_STACK_SIZE
	.align		4
.L_53:
        /*00b4*/ 	.byte	0x04, 0x1e
        /*00b6*/ 	.short	(.L_55 - .L_54)
.L_54:
        /*00b8*/ 	.word	0x00000000


	//----- nvinfo : EIATTR_CBANK_PARAM_SIZE
	.align		4
.L_55:
        /*00bc*/ 	.byte	0x03, 0x19
        /*00be*/ 	.short	0x002c


	//----- nvinfo : EIATTR_PARAM_CBANK
	.align		4
        /*00c0*/ 	.byte	0x04, 0x0a
        /*00c2*/ 	.short	(.L_57 - .L_56)
	.align		4
.L_56:
        /*00c4*/ 	.word	index@(.nv.constant0._Z13distributor_PdPdS_S_iii)
        /*00c8*/ 	.short	0x0380
        /*00ca*/ 	.short	0x002c


	//----- nvinfo : EIATTR_SW_WAR
	.align		4
.L_57:
        /*00cc*/ 	.byte	0x04, 0x36
        /*00ce*/ 	.short	(.L_59 - .L_58)
.L_58:
        /*00d0*/ 	.word	0x00000008
.L_59:


//--------------------- .nv.info._Z11distributordPdS_ii --------------------------
	.section	.nv.info._Z11distributordPdS_ii,"",@"SHT_CUDA_INFO"
	.sectionflags	@""
	.align	4


	//----- nvinfo : EIATTR_CUDA_API_VERSION
	.align		4
        /*0000*/ 	.byte	0x04, 0x37
        /*0002*/ 	.short	(.L_61 - .L_60)
.L_60:
        /*0004*/ 	.word	0x00000082


	//----- nvinfo : EIATTR_KPARAM_INFO
	.align		4
.L_61:
        /*0008*/ 	.byte	0x04, 0x17
        /*000a*/ 	.short	(.L_63 - .L_62)
.L_62:
        /*000c*/ 	.word	0x00000000
        /*0010*/ 	.short	0x0004
        /*0012*/ 	.short	0x001c
        /*0014*/ 	.byte	0x00, 0xf0, 0x11, 0x00


	//----- nvinfo : EIATTR_KPARAM_INFO
	.align		4
.L_63:
        /*0018*/ 	.byte	0x04, 0x17
        /*001a*/ 	.short	(.L_65 - .L_64)
.L_64:
        /*001c*/ 	.word	0x00000000
        /*0020*/ 	.short	0x0003
        /*0022*/ 	.short	0x0018
        /*0024*/ 	.byte	0x00, 0xf0, 0x11, 0x00


	//----- nvinfo : EIATTR_KPARAM_INFO
	.align		4
.L_65:
        /*0028*/ 	.byte	0x04, 0x17
        /*002a*/ 	.short	(.L_67 - .L_66)
.L_66:
        /*002c*/ 	.word	0x00000000
        /*0030*/ 	.short	0x0002
        /*0032*/ 	.short	0x0010
        /*0034*/ 	.byte	0x00, 0xf5, 0x21, 0x00


	//----- nvinfo : EIATTR_KPARAM_INFO
	.align		4
.L_67:
        /*0038*/ 	.byte	0x04, 0x17
        /*003a*/ 	.short	(.L_69 - .L_68)
.L_68:
        /*003c*/ 	.word	0x00000000
        /*0040*/ 	.short	0x0001
        /*0042*/ 	.short	0x0008
        /*0044*/ 	.byte	0x00, 0xf5, 0x21, 0x00


	//----- nvinfo : EIATTR_KPARAM_INFO
	.align		4
.L_69:
        /*0048*/ 	.byte	0x04, 0x17
        /*004a*/ 	.short	(.L_71 - .L_70)
.L_70:
        /*004c*/ 	.word	0x00000000
        /*0050*/ 	.short	0x0000
        /*0052*/ 	.short	0x0000
        /*0054*/ 	.byte	0x00, 0xf0, 0x21, 0x00


	//----- nvinfo : EIATTR_SPARSE_MMA_MASK
	.align		4
.L_71:
        /*0058*/ 	.byte	0x03, 0x50
        /*005a*/ 	.short	0x0000


	//----- nvinfo : EIATTR_MAXREG_COUNT
	.align		4
        /*005c*/ 	.byte	0x03, 0x1b
        /*005e*/ 	.short	0x00ff


	//----- nvinfo : EIATTR_EXTERNS
	.align		4
        /*0060*/ 	.byte	0x04, 0x0f
        /*0062*/ 	.short	(.L_73 - .L_72)


	//   ....[0]....
	.align		4
.L_72:
        /*0064*/ 	.word	index@(malloc)


	//   ....[1]....
	.align		4
        /*0068*/ 	.word	index@(free)


	//----- nvinfo : EIATTR_MERCURY_ISA_VERSION
	.align		4
.L_73:
        /*006c*/ 	.byte	0x03, 0x5f
        /*006e*/ 	.short	0x0101


	//----- nvinfo : EIATTR_VRC_CTA_INIT_COUNT
	.align		4
        /*0070*/ 	.byte	0x02, 0x4a
	.zero		1
	.zero		1


	//----- nvinfo : EIATTR_SYSCALL_OFFSETS
	.align		4
        /*0074*/ 	.byte	0x04, 0x46
        /*0076*/ 	.short	(.L_75 - .L_74)


	//   ....[0]....
.L_74:
        /*0078*/ 	.word	0x00000120


	//   ....[1]....
        /*007c*/ 	.word	0x000381b0


	//----- nvinfo : EIATTR_EXIT_INSTR_OFFSETS
	.align		4
.L_75:
        /*0080*/ 	.byte	0x04, 0x1c
        /*0082*/ 	.short	(.L_77 - .L_76)


	//   ....[0]....
.L_76:
        /*0084*/ 	.word	0x00000070


	//   ....[1]....
        /*0088*/ 	.word	0x000381c0


	//----- nvinfo : EIATTR_CRS_STACK_SIZE
	.align		4
.L_77:
        /*008c*/ 	.byte	0x04, 0x1e
        /*008e*/ 	.short	(.L_79 - .L_78)
.L_78:
        /*0090*/ 	.word	0x00000000


	//----- nvinfo : EIATTR_CBANK_PARAM_SIZE
	.align		4
.L_79:
        /*0094*/ 	.byte	0x03, 0x19
        /*0096*/ 	.short	0x0020


	//----- nvinfo : EIATTR_PARAM_CBANK
	.align		4
        /*0098*/ 	.byte	0x04, 0x0a
        /*009a*/ 	.short	(.L_81 - .L_80)
	.align		4
.L_80:
        /*009c*/ 	.word	index@(.nv.constant0._Z11distributordPdS_ii)
        /*00a0*/ 	.short	0x0380
        /*00a2*/ 	.short	0x0020


	//----- nvinfo : EIATTR_SW_WAR
	.align		4
.L_81:
        /*00a4*/ 	.byte	0x04, 0x36
        /*00a6*/ 	.short	(.L_83 - .L_82)
.L_82:
        /*00a8*/ 	.word	0x00000008
.L_83:


//--------------------- .nv.callgraph             --------------------------
	.section	.nv.callgraph,"",@"SHT_CUDA_CALLGRAPH"
	.align	4
	.sectionentsize	8
	.align		4
        /*0000*/ 	.word	0x00000000
	.align		4
        /*0004*/ 	.word	0xffffffff
	.align		4
        /*0008*/ 	.word	index@(_Z13distributor_PdPdS_S_iii)
	.align		4
        /*000c*/ 	.word	index@(free)
	.align		4
        /*0010*/ 	.word	index@(_Z13distributor_PdPdS_S_iii)
	.align		4
        /*0014*/ 	.word	index@(malloc)
	.align		4
        /*0018*/ 	.word	index@(_Z13distributor_PdPdS_S_iii)
	.align		4
        /*001c*/ 	.word	index@(vprintf)
	.align		4
        /*0020*/ 	.word	index@(_Z11distributordPdS_ii)
	.align		4
        /*0024*/ 	.word	index@(free)
	.align		4
        /*0028*/ 	.word	index@(_Z11distributordPdS_ii)
	.align		4
        /*002c*/ 	.word	index@(malloc)
	.align		4
        /*0030*/ 	.word	0x00000000
	.align		4
        /*0034*/ 	.word	0xfffffffe
	.align		4
        /*0038*/ 	.word	0x00000000
	.align		4
        /*003c*/ 	.word	0xfffffffd
	.align		4
        /*0040*/ 	.word	0x00000000
	.align		4
        /*0044*/ 	.word	0xfffffffc


//--------------------- .nv.constant4             --------------------------
	.section	.nv.constant4,"a",@progbits
	.align	8
	.align		8
.nv.constant4:
        /*0000*/ 	.dword	malloc
	.align		8
        /*0008*/ 	.dword	free
	.align		8
        /*0010*/ 	.dword	vprintf
	.align		8
        /*0018*/ 	.dword	precalc_xorwow_matrix
	.align		8
        /*0020*/ 	.dword	precalc_xorwow_offset_matrix
	.align		8
        /*0028*/ 	.dword	mrg32k3aM1
	.align		8
        /*0030*/ 	.dword	mrg32k3aM2
	.align		8
        /*0038*/ 	.dword	mrg32k3aM1SubSeq
	.align		8
        /*0040*/ 	.dword	mrg32k3aM2SubSeq
	.align		8
        /*0048*/ 	.dword	mrg32k3aM1Seq
	.align		8
        /*0050*/ 	.dword	mrg32k3aM2Seq
	.align		8
        /*0058*/ 	.dword	$str


//--------------------- .nv.constant3             --------------------------
	.section	.nv.constant3,"a",@progbits
	.align	8
.nv.constant3:
	.type		__cr_lgamma_table,@object
	.size		__cr_lgamma_table,(.L_8 - __cr_lgamma_table)
__cr_lgamma_table:
        /*0000*/ 	.byte	0x00, 0x00, 0x00, 0x00, 0x00, 0x00, 0x00, 0x00, 0x00, 0x00, 0x00, 0x00, 0x00, 0x00, 0x00, 0x00
        /*0010*/ 	.byte	0xef, 0x39, 0xfa, 0xfe, 0x42, 0x2e, 0xe6, 0x3f, 0x02, 0x20, 0x2a, 0xfa, 0x0b, 0xab, 0xfc, 0x3f
        /*0020*/ 	.byte	0xf9, 0x2c, 0x92, 0x7c, 0xa7, 0x6c, 0x09, 0x40, 0xc9, 0x79, 0x44, 0x3c, 0x64, 0x26, 0x13, 0x40
        /*0030*/ 	.byte	0xca, 0x01, 0xcf, 0x3a, 0x27, 0x51, 0x1a, 0x40, 0x30, 0xcc, 0x2d, 0xf3, 0xe1, 0x0c, 0x21, 0x40
        /*0040*/ 	.byte	0x0d, 0xb7, 0xfc, 0x82, 0x8e, 0x35, 0x25, 0x40
.L_8:


//--------------------- .text._Z13distributor_PdPdS_S_iii --------------------------
	.section	.text._Z13distributor_PdPdS_S_iii,"ax",@progbits
	.align	128
        .global         _Z13distributor_PdPdS_S_iii
        .type           _Z13distributor_PdPdS_S_iii,@function
        .size           _Z13distributor_PdPdS_S_iii,(.L_x_3467 - _Z13distributor_PdPdS_S_iii)
        .other          _Z13distributor_PdPdS_S_iii,@"STO_CUDA_ENTRY STV_DEFAULT"
_Z13distributor_PdPdS_S_iii:
.text._Z13distributor_PdPdS_S_iii:
[----:B------:R-:W0:Y:S01]  /*0000*/  LDC R1, c[0x0][0x37c] ;  /* 0x0000df00ff017b82 */ /* 0x000e220000000800 */
[----:B------:R-:W1:Y:S01]  /*0010*/  S2R R3, SR_TID.X ;  /* 0x0000000000037919 */ /* 0x000e620000002100 */
[----:B------:R-:W2:Y:S06]  /*0020*/  LDCU UR5, c[0x0][0x2fc] ;  /* 0x00005f80ff0577ac */ /* 0x000eac0008000800 */
[----:B------:R-:W1:Y:S01]  /*0030*/  S2UR UR6, SR_CTAID.X ;  /* 0x00000000000679c3 */ /* 0x000e620000002500 */
[----:B0-----:R-:W-:Y:S01]  /*0040*/  VIADD R1, R1, 0xfffffff0 ;  /* 0xfffffff001017836 */ /* 0x001fe20000000000 */
[----:B------:R-:W0:Y:S01]  /*0050*/  LDCU UR36, c[0x0][0x3a8] ;  /* 0x00007500ff2477ac */ /* 0x000e220008000800 */
[----:B------:R-:W3:Y:S05]  /*0060*/  LDCU UR4, c[0x0][0x2f8] ;  /* 0x00005f00ff0477ac */ /* 0x000eea0008000800 */
[----:B------:R-:W1:Y:S01]  /*0070*/  LDC R16, c[0x0][0x360] ;  /* 0x0000d800ff107b82 */ /* 0x000e620000000800 */
[----:B---3--:R-:W-:-:S05]  /*0080*/  IADD3 R6, P1, PT, R1, UR4, RZ ;  /* 0x0000000401067c10 */ /* 0x008fca000ff3e0ff */
[----:B--2---:R-:W-:Y:S02]  /*0090*/  IMAD.X R7, RZ, RZ, UR5, P1 ;  /* 0x00000005ff077e24 */ /* 0x004fe400088e06ff */
[----:B-1----:R-:W-:-:S05]  /*00a0*/  IMAD R16, R16, UR6, R3 ;  /* 0x0000000610107c24 */ /* 0x002fca000f8e0203 */
[----:B0-----:R-:W-:-:S13]  /*00b0*/  ISETP.GE.AND P0, PT, R16, UR36, PT ;  /* 0x0000002410007c0c */ /* 0x001fda000bf06270 */
[----:B------:R-:W-:Y:S05]  /*00c0*/  @P0 EXIT ;  /* 0x000000000000094d */ /* 0x000fea0003800000 */
[----:B------:R-:W-:Y:S01]  /*00d0*/  IMAD.MOV.U32 R3, RZ, RZ, 0x19999998 ;  /* 0x19999998ff037424 */ /* 0x000fe200078e00ff */
[----:B------:R-:W-:Y:S03]  /*00e0*/  BSSY.RECONVERGENT B6, `(.L_x_0) ;  /* 0x000001f000067945 */ /* 0x000fe60003800200 */
[----:B------:R-:W-:-:S05]  /*00f0*/  IMAD R0, R16, -0x33333333, R3 ;  /* 0xcccccccd10007824 */ /* 0x000fca00078e0203 */
[----:B------:R-:W-:-:S04]  /*0100*/  SHF.L.W.U32.HI R0, R0, 0x1f, R0 ;  /* 0x0000001f00007819 */ /* 0x000fc80000010e00 */
[----:B------:R-:W-:-:S13]  /*0110*/  ISETP.GT.U32.AND P0, PT, R0, 0x19999998, PT ;  /* 0x199999980000780c */ /* 0x000fda0003f04070 */
[----:B------:R-:W-:Y:S05]  /*0120*/  @P0 BRA `(.L_x_1) ;  /* 0x0000000000680947 */ /* 0x000fea0003800000 */
[----:B------:R-:W-:Y:S01]  /*0130*/  I2FP.F32.S32 R3, UR36 ;  /* 0x0000002400037c45 */ /* 0x000fe20008201400 */
[----:B------:R-:W-:Y:S01]  /*0140*/  BSSY.RECONVERGENT B0, `(.L_x_2) ;  /* 0x000000e000007945 */ /* 0x000fe20003800200 */
[----:B------:R-:W-:Y:S02]  /*0150*/  I2FP.F32.S32 R0, R16 ;  /* 0x0000001000007245 */ /* 0x000fe40000201400 */
[----:B------:R-:W0:Y:S03]  /*0160*/  MUFU.RCP R2, R3 ;  /* 0x0000000300027308 */ /* 0x000e260000001000 */
[----:B------:R-:W-:-:S05]  /*0170*/  FMUL R0, R0, 100 ;  /* 0x42c8000000007820 */ /* 0x000fca0000400000 */
[----:B------:R-:W1:Y:S01]  /*0180*/  FCHK P0, R0, R3 ;  /* 0x0000000300007302 */ /* 0x000e620000000000 */
[----:B0-----:R-:W-:-:S04]  /*0190*/  FFMA R5, -R3, R2, 1 ;  /* 0x3f80000003057423 */ /* 0x001fc80000000102 */
[----:B------:R-:W-:-:S04]  /*01a0*/  FFMA R5, R2, R5, R2 ;  /* 0x0000000502057223 */ /* 0x000fc80000000002 */
[----:B------:R-:W-:-:S04]  /*01b0*/  FFMA R2, R0, R5, RZ ;  /* 0x0000000500027223 */ /* 0x000fc800000000ff */
[----:B------:R-:W-:-:S04]  /*01c0*/  FFMA R4, -R3, R2, R0 ;  /* 0x0000000203047223 */ /* 0x000fc80000000100 */
[----:B------:R-:W-:Y:S01]  /*01d0*/  FFMA R2, R5, R4, R2 ;  /* 0x0000000405027223 */ /* 0x000fe20000000002 */
[----:B-1----:R-:W-:Y:S06]  /*01e0*/  @!P0 BRA `(.L_x_3) ;  /* 0x00000000000c8947 */ /* 0x002fec0003800000 */
[----:B------:R-:W-:-:S07]  /*01f0*/  MOV R10, 0x210 ;  /* 0x00000210000a7802 */ /* 0x000fce0000000f00 */
[----:B------:R-:W-:Y:S05]  /*0200*/  CALL.REL.NOINC `($__internal_1_$__cuda_sm3x_div_rn_noftz_f32_slowpath) ;  /* 0x0000066c00947944 */ /* 0x000fea0003c00000 */
[----:B------:R-:W-:-:S07]  /*0210*/  IMAD.MOV.U32 R2, RZ, RZ, R5 ;  /* 0x000000ffff027224 */ /* 0x000fce00078e0005 */
.L_x_3:
[----:B------:R-:W-:Y:S05]  /*0220*/  BSYNC.RECONVERGENT B0 ;  /* 0x0000000000007941 */ /* 0x000fea0003800200 */
.L_x_2:
[----:B------:R-:W0:Y:S01]  /*0230*/  LDC.64 R12, c[0x0][0x380] ;  /* 0x0000e000ff0c7b82 */ /* 0x000e220000000a00 */
[----:B------:R-:W0:Y:S01]  /*0240*/  F2F.F64.F32 R14, R2 ;  /* 0x00000002000e7310 */ /* 0x000e220000201800 */
[----:B------:R-:W-:Y:S01]  /*0250*/  MOV R0, 0x10 ;  /* 0x0000001000007802 */ /* 0x000fe20000000f00 */
[----:B------:R-:W1:Y:S05]  /*0260*/  LDCU.64 UR4, c[0x4][0x58] ;  /* 0x01000b00ff0477ac */ /* 0x000e6a0008000a00 */
[----:B------:R2:W3:Y:S01]  /*0270*/  LDC.64 R8, c[0x4][R0] ;  /* 0x0100000000087b82 */ /* 0x0004e20000000a00 */
[----:B-1----:R-:W-:Y:S02]  /*0280*/  IMAD.U32 R4, RZ, RZ, UR4 ;  /* 0x00000004ff047e24 */ /* 0x002fe4000f8e00ff */
[----:B------:R-:W-:Y:S01]  /*0290*/  IMAD.U32 R5, RZ, RZ, UR5 ;  /* 0x00000005ff057e24 */ /* 0x000fe2000f8e00ff */
[----:B0-----:R2:W-:Y:S06]  /*02a0*/  STL.128 [R1], R12 ;  /* 0x0000000c01007387 */ /* 0x0015ec0000100c00 */
[----:B------:R-:W-:-:S07]  /*02b0*/  LEPC R20, `(.L_x_1) ;  /* 0x000000001014794e */ /* 0x000fce0000000000 */
[----:B--23--:R-:W-:Y:S05]  /*02c0*/  CALL.ABS.NOINC R8 ;  /* 0x0000000008007343 */ /* 0x00cfea0003c00000 */
.L_x_1:
[----:B------:R-:W-:Y:S05]  /*02d0*/  BSYNC.RECONVERGENT B6 ;  /* 0x0000000000067941 */ /* 0x000fea0003800200 */
.L_x_0:
[----:B------:R-:W0:Y:S01]  /*02e0*/  LDCU UR4, c[0x0][0x3a4] ;  /* 0x00007480ff0477ac */ /* 0x000e220008000800 */
[----:B------:R-:W-:-:S04]  /*02f0*/  MOV R0, 0x0 ;  /* 0x0000000000007802 */ /* 0x000fc80000000f00 */
[----:B------:R1:W2:Y:S01]  /*0300*/  LDC.64 R2, c[0x4][R0] ;  /* 0x0100000000027b82 */ /* 0x0002a20000000a00 */
[----:B0-----:R-:W-:-:S06]  /*0310*/  UIMAD.WIDE UR4, UR4, 0x8, URZ ;  /* 0x00000008040478a5 */ /* 0x001fcc000f8e02ff */
[----:B------:R-:W-:Y:S02]  /*0320*/  IMAD.U32 R7, RZ, RZ, UR5 ;  /* 0x00000005ff077e24 */ /* 0x000fe4000f8e00ff */
[----:B------:R-:W-:Y:S02]  /*0330*/  IMAD.U32 R5, RZ, RZ, UR5 ;  /* 0x00000005ff057e24 */ /* 0x000fe4000f8e00ff */
[----:B------:R-:W-:Y:S02]  /*0340*/  IMAD.U32 R4, RZ, RZ, UR4 ;  /* 0x00000004ff047e24 */ /* 0x000fe4000f8e00ff */
[----:B------:R-:W-:Y:S02]  /*0350*/  IMAD.U32 R6, RZ, RZ, UR4 ;  /* 0x00000004ff067e24 */ /* 0x000fe4000f8e00ff */
[----:B-1----:R-:W-:-:S07]  /*0360*/  IMAD.MOV.U32 R5, RZ, RZ, R7 ;  /* 0x000000ffff057224 */ /* 0x002fce00078e0007 */
[----:B------:R-:W-:-:S07]  /*0370*/  LEPC R20, `(.L_x_4) ;  /* 0x000000001014794e */ /* 0x000fce0000000000 */
[----:B--2---:R-:W-:Y:S05]  /*0380*/  CALL.ABS.NOINC R2 ;  /* 0x0000000002007343 */ /* 0x004fea0003c00000 */
.L_x_4:
[----:B------:R-:W0:Y:S08]  /*0390*/  LDC R25, c[0x0][0x3a4] ;  /* 0x0000e900ff197b82 */ /* 0x000e300000000800 */
[----:B------:R-:W1:Y:S01]  /*03a0*/  LDC.64 R50, c[0x0][0x358] ;  /* 0x0000d600ff327b82 */ /* 0x000e620000000a00 */
[C---:B0-----:R-:W-:Y:S01]  /*03b0*/  ISETP.GE.AND P0, PT, R25.reuse, 0x1, PT ;  /* 0x000000011900780c */ /* 0x041fe20003f06270 */
[----:B------:R-:W-:-:S12]  /*03c0*/  VIADD R55, R25, 0xffffffff ;  /* 0xffffffff19377836 */ /* 0x000fd80000000000 */
[----:B-1----:R-:W-:Y:S05]  /*03d0*/  @!P0 BRA `(.L_x_5) ;  /* 0x0000000400e08947 */ /* 0x002fea0003800000 */
[----:B------:R-:W-:Y:S01]  /*03e0*/  ISETP.GE.U32.AND P0, PT, R55, 0xf, PT ;  /* 0x0000000f3700780c */ /* 0x000fe20003f06070 */
[----:B------:R-:W-:Y:S01]  /*03f0*/  IMAD.MOV.U32 R17, RZ, RZ, RZ ;  /* 0x000000ffff117224 */ /* 0x000fe200078e00ff */
[----:B------:R-:W-:-:S04]  /*0400*/  LOP3.LUT R0, R25, 0xf, RZ, 0xc0, !PT ;  /* 0x0000000f19007812 */ /* 0x000fc800078ec0ff */
[----:B------:R-:W-:-:S07]  /*0410*/  ISETP.NE.AND P1, PT, R0, RZ, PT ;  /* 0x000000ff0000720c */ /* 0x000fce0003f25270 */
[----:B------:R-:W-:Y:S06]  /*0420*/  @!P0 BRA `(.L_x_6) ;  /* 0x0000000000bc8947 */ /* 0x000fec0003800000 */
[----:B------:R-:W-:Y:S01]  /*0430*/  BSSY.RECONVERGENT B0, `(.L_x_6) ;  /* 0x000002e000007945 */ /* 0x000fe20003800200 */
[----:B------:R-:W-:Y:S01]  /*0440*/  LOP3.LUT R17, R25, 0x7ffffff0, RZ, 0xc0, !PT ;  /* 0x7ffffff019117812 */ /* 0x000fe200078ec0ff */
[----:B------:R-:W-:-:S07]  /*0450*/  IMAD.MOV.U32 R19, RZ, RZ, RZ ;  /* 0x000000ffff137224 */ /* 0x000fce00078e00ff */
.L_x_7:
[----:B0-----:R-:W0:Y:S01]  /*0460*/  LDC.64 R2, c[0x0][0x388] ;  /* 0x0000e200ff027b82 */ /* 0x001e220000000a00 */
[----:B------:R-:W-:Y:S01]  /*0470*/  R2UR UR4, R50 ;  /* 0x00000000320472ca */ /* 0x000fe200000e0000 */
[----:B------:R-:W-:Y:S01]  /*0480*/  IMAD R7, R16, R25, R19 ;  /* 0x0000001910077224 */ /* 0x000fe200078e0213 */
[----:B------:R-:W-:-:S03]  /*0490*/  R2UR UR5, R51 ;  /* 0x00000000330572ca */ /* 0x000fc600000e0000 */
[----:B0-----:R-:W-:-:S10]  /*04a0*/  IMAD.WIDE R2, R7, 0x8, R2 ;  /* 0x0000000807027825 */ /* 0x001fd400078e0202 */
[----:B------:R-:W2:Y:S01]  /*04b0*/  LDG.E.64 R6, desc[UR4][R2.64] ;  /* 0x0000000402067981 */ /* 0x000ea2000c1e1b00 */
[----:B------:R-:W-:Y:S01]  /*04c0*/  R2UR UR6, R50 ;  /* 0x00000000320672ca */ /* 0x000fe200000e0000 */
[----:B------:R-:W-:Y:S01]  /*04d0*/  IMAD.WIDE.U32 R8, R19, 0x8, R4 ;  /* 0x0000000813087825 */ /* 0x000fe200078e0004 */
[----:B------:R-:W-:-:S04]  /*04e0*/  R2UR UR7, R51 ;  /* 0x00000000330772ca */ /* 0x000fc800000e0000 */
[----:B--2---:R0:W-:Y:S09]  /*04f0*/  ST.E.64 desc[UR4][R8.64], R6 ;  /* 0x0000000608007985 */ /* 0x0041f2000c101b04 */
[----:B------:R-:W2:Y:S04]  /*0500*/  LDG.E.64 R10, desc[UR6][R2.64+0x8] ;  /* 0x00000806020a7981 */ /* 0x000ea8000c1e1b00 */
[----:B--2---:R1:W-:Y:S04]  /*0510*/  ST.E.64 desc[UR4][R8.64+0x8], R10 ;  /* 0x0000080a08007985 */ /* 0x0043e8000c101b04 */
[----:B------:R-:W2:Y:S04]  /*0520*/  LDG.E.64 R12, desc[UR6][R2.64+0x10] ;  /* 0x00001006020c7981 */ /* 0x000ea8000c1e1b00 */
[----:B--2---:R2:W-:Y:S04]  /*0530*/  ST.E.64 desc[UR4][R8.64+0x10], R12 ;  /* 0x0000100c08007985 */ /* 0x0045e8000c101b04 */
[----:B------:R-:W3:Y:S04]  /*0540*/  LDG.E.64 R14, desc[UR6][R2.64+0x18] ;  /* 0x00001806020e7981 */ /* 0x000ee8000c1e1b00 */
[----:B---3--:R3:W-:Y:S04]  /*0550*/  ST.E.64 desc[UR4][R8.64+0x18], R14 ;  /* 0x0000180e08007985 */ /* 0x0087e8000c101b04 */
[----:B0-----:R-:W4:Y:S04]  /*0560*/  LDG.E.64 R6, desc[UR6][R2.64+0x20] ;  /* 0x0000200602067981 */ /* 0x001f28000c1e1b00 */
[----:B----4-:R0:W-:Y:S04]  /*0570*/  ST.E.64 desc[UR4][R8.64+0x20], R6 ;  /* 0x0000200608007985 */ /* 0x0101e8000c101b04 */
[----:B-1----:R-:W4:Y:S04]  /*0580*/  LDG.E.64 R10, desc[UR6][R2.64+0x28] ;  /* 0x00002806020a7981 */ /* 0x002f28000c1e1b00 */
[----:B----4-:R1:W-:Y:S04]  /*0590*/  ST.E.64 desc[UR4][R8.64+0x28], R10 ;  /* 0x0000280a08007985 */ /* 0x0103e8000c101b04 */
[----:B--2---:R-:W2:Y:S04]  /*05a0*/  LDG.E.64 R12, desc[UR6][R2.64+0x30] ;  /* 0x00003006020c7981 */ /* 0x004ea8000c1e1b00 */
[----:B--2---:R2:W-:Y:S04]  /*05b0*/  ST.E.64 desc[UR4][R8.64+0x30], R12 ;  /* 0x0000300c08007985 */ /* 0x0045e8000c101b04 */
[----:B---3--:R-:W3:Y:S04]  /*05c0*/  LDG.E.64 R14, desc[UR6][R2.64+0x38] ;  /* 0x00003806020e7981 */ /* 0x008ee8000c1e1b00 */
        /* <DEDUP_REMOVED lines=13> */
[----:B--2---:R-:W2:Y:S01]  /*06a0*/  LDG.E.64 R12, desc[UR6][R2.64+0x70] ;  /* 0x00007006020c7981 */ /* 0x004ea2000c1e1b00 */
[----:B------:R-:W-:-:S05]  /*06b0*/  VIADD R19, R19, 0x10 ;  /* 0x0000001013137836 */ /* 0x000fca0000000000 */
[----:B------:R-:W-:Y:S01]  /*06c0*/  ISETP.NE.AND P0, PT, R19, R17, PT ;  /* 0x000000111300720c */ /* 0x000fe20003f05270 */
[----:B--2---:R0:W-:Y:S04]  /*06d0*/  ST.E.64 desc[UR4][R8.64+0x70], R12 ;  /* 0x0000700c08007985 */ /* 0x0041e8000c101b04 */
[----:B---3--:R-:W2:Y:S04]  /*06e0*/  LDG.E.64 R14, desc[UR6][R2.64+0x78] ;  /* 0x00007806020e7981 */ /* 0x008ea8000c1e1b00 */
[----:B--2---:R0:W-:Y:S04]  /*06f0*/  ST.E.64 desc[UR4][R8.64+0x78], R14 ;  /* 0x0000780e08007985 */ /* 0x0041e8000c101b04 */
[----:B------:R-:W-:Y:S05]  /*0700*/  @P0 BRA `(.L_x_7) ;  /* 0xfffffffc00540947 */ /* 0x000fea000383ffff */
[----:B------:R-:W-:Y:S05]  /*0710*/  BSYNC.RECONVERGENT B0 ;  /* 0x0000000000007941 */ /* 0x000fea0003800200 */
.L_x_6:
[----:B------:R-:W-:Y:S04]  /*0720*/  BSSY.RECONVERGENT B0, `(.L_x_5) ;  /* 0x0000043000007945 */ /* 0x000fe80003800200 */
[----:B------:R-:W-:Y:S05]  /*0730*/  @!P1 BRA `(.L_x_8) ;  /* 0x0000000400049947 */ /* 0x000fea0003800000 */
[----:B------:R-:W-:Y:S02]  /*0740*/  ISETP.GE.U32.AND P0, PT, R0, 0x8, PT ;  /* 0x000000080000780c */ /* 0x000fe40003f06070 */
[----:B------:R-:W-:-:S04]  /*0750*/  LOP3.LUT R18, R25, 0x7, RZ, 0xc0, !PT ;  /* 0x0000000719127812 */ /* 0x000fc800078ec0ff */
[----:B------:R-:W-:-:S07]  /*0760*/  ISETP.NE.AND P1, PT, R18, RZ, PT ;  /* 0x000000ff1200720c */ /* 0x000fce0003f25270 */
[----:B------:R-:W-:Y:S06]  /*0770*/  @!P0 BRA `(.L_x_9) ;  /* 0x0000000000648947 */ /* 0x000fec0003800000 */
[----:B------:R-:W1:Y:S01]  /*0780*/  LDC.64 R2, c[0x0][0x388] ;  /* 0x0000e200ff027b82 */ /* 0x000e620000000a00 */
[----:B------:R-:W-:Y:S01]  /*0790*/  R2UR UR4, R50 ;  /* 0x00000000320472ca */ /* 0x000fe200000e0000 */
[----:B0-----:R-:W-:Y:S01]  /*07a0*/  IMAD R7, R16, R25, R17 ;  /* 0x0000001910077224 */ /* 0x001fe200078e0211 */
[----:B------:R-:W-:-:S03]  /*07b0*/  R2UR UR5, R51 ;  /* 0x00000000330572ca */ /* 0x000fc600000e0000 */
[----:B-1----:R-:W-:-:S10]  /*07c0*/  IMAD.WIDE R2, R7, 0x8, R2 ;  /* 0x0000000807027825 */ /* 0x002fd400078e0202 */
        /* <DEDUP_REMOVED lines=13> */
[----:B-1----:R-:W5:Y:S04]  /*08a0*/  LDG.E.64 R10, desc[UR6][R2.64+0x28] ;  /* 0x00002806020a7981 */ /* 0x002f68000c1e1b00 */
[----:B-----5:R4:W-:Y:S04]  /*08b0*/  ST.E.64 desc[UR4][R8.64+0x28], R10 ;  /* 0x0000280a08007985 */ /* 0x0209e8000c101b04 */
[----:B--2---:R-:W2:Y:S04]  /*08c0*/  LDG.E.64 R12, desc[UR6][R2.64+0x30] ;  /* 0x00003006020c7981 */ /* 0x004ea8000c1e1b00 */
[----:B--2---:R4:W-:Y:S04]  /*08d0*/  ST.E.64 desc[UR4][R8.64+0x30], R12 ;  /* 0x0000300c08007985 */ /* 0x0049e8000c101b04 */
[----:B---3--:R-:W2:Y:S01]  /*08e0*/  LDG.E.64 R14, desc[UR6][R2.64+0x38] ;  /* 0x00003806020e7981 */ /* 0x008ea2000c1e1b00 */
[----:B------:R-:W-:-:S03]  /*08f0*/  VIADD R17, R17, 0x8 ;  /* 0x0000000811117836 */ /* 0x000fc60000000000 */
[----:B--2---:R4:W-:Y:S04]  /*0900*/  ST.E.64 desc[UR4][R8.64+0x38], R14 ;  /* 0x0000380e08007985 */ /* 0x0049e8000c101b04 */
.L_x_9:
[----:B------:R-:W-:Y:S05]  /*0910*/  @!P1 BRA `(.L_x_8) ;  /* 0x00000000008c9947 */ /* 0x000fea0003800000 */
[----:B------:R-:W-:Y:S02]  /*0920*/  ISETP.GE.U32.AND P0, PT, R18, 0x4, PT ;  /* 0x000000041200780c */ /* 0x000fe40003f06070 */
[----:B------:R-:W-:-:S04]  /*0930*/  LOP3.LUT R0, R25, 0x3, RZ, 0xc0, !PT ;  /* 0x0000000319007812 */ /* 0x000fc800078ec0ff */
[----:B------:R-:W-:-:S07]  /*0940*/  ISETP.NE.AND P1, PT, R0, RZ, PT ;  /* 0x000000ff0000720c */ /* 0x000fce0003f25270 */
[----:B------:R-:W-:Y:S06]  /*0950*/  @!P0 BRA `(.L_x_10) ;  /* 0x0000000000448947 */ /* 0x000fec0003800000 */
[----:B------:R-:W1:Y:S01]  /*0960*/  LDC.64 R2, c[0x0][0x388] ;  /* 0x0000e200ff027b82 */ /* 0x000e620000000a00 */
[----:B------:R-:W-:Y:S01]  /*0970*/  R2UR UR4, R50 ;  /* 0x00000000320472ca */ /* 0x000fe200000e0000 */
[----:B0---4-:R-:W-:Y:S01]  /*0980*/  IMAD R13, R16, R25, R17 ;  /* 0x00000019100d7224 */ /* 0x011fe200078e0211 */
        /* <DEDUP_REMOVED lines=11> */
[----:B------:R-:W2:Y:S01]  /*0a40*/  LDG.E.64 R10, desc[UR6][R12.64+0x18] ;  /* 0x000018060c0a7981 */ /* 0x000ea2000c1e1b00 */
[----:B------:R-:W-:-:S03]  /*0a50*/  VIADD R17, R17, 0x4 ;  /* 0x0000000411117836 */ /* 0x000fc60000000000 */
[----:B--2---:R1:W-:Y:S04]  /*0a60*/  ST.E.64 desc[UR4][R14.64+0x18], R10 ;  /* 0x0000180a0e007985 */ /* 0x0043e8000c101b04 */
.L_x_10:
[----:B------:R-:W-:Y:S05]  /*0a70*/  @!P1 BRA `(.L_x_8) ;  /* 0x0000000000349947 */ /* 0x000fea0003800000 */
[----:B01--4-:R-:W0:Y:S01]  /*0a80*/  LDC.64 R8, c[0x0][0x388] ;  /* 0x0000e200ff087b82 */ /* 0x013e220000000a00 */
[----:B------:R-:W-:-:S07]  /*0a90*/  IMAD.MOV.U32 R11, RZ, RZ, RZ ;  /* 0x000000ffff0b7224 */ /* 0x000fce00078e00ff */
.L_x_11:
[----:B------:R-:W-:Y:S01]  /*0aa0*/  R2UR UR4, R50 ;  /* 0x00000000320472ca */ /* 0x000fe200000e0000 */
[----:B--2---:R-:W-:Y:S01]  /*0ab0*/  IMAD R3, R16, R25, R17 ;  /* 0x0000001910037224 */ /* 0x004fe200078e0211 */
[----:B------:R-:W-:-:S03]  /*0ac0*/  R2UR UR5, R51 ;  /* 0x00000000330572ca */ /* 0x000fc600000e0000 */
[----:B0-----:R-:W-:-:S10]  /*0ad0*/  IMAD.WIDE R2, R3, 0x8, R8 ;  /* 0x0000000803027825 */ /* 0x001fd400078e0208 */
[----:B------:R-:W2:Y:S01]  /*0ae0*/  LDG.E.64 R2, desc[UR4][R2.64] ;  /* 0x0000000402027981 */ /* 0x000ea2000c1e1b00 */
[----:B------:R-:W-:Y:S02]  /*0af0*/  VIADD R11, R11, 0x1 ;  /* 0x000000010b0b7836 */ /* 0x000fe40000000000 */
[----:B------:R-:W-:-:S03]  /*0b00*/  IMAD.WIDE.U32 R6, R17, 0x8, R4 ;  /* 0x0000000811067825 */ /* 0x000fc600078e0004 */
[----:B------:R-:W-:Y:S01]  /*0b10*/  ISETP.NE.AND P0, PT, R11, R0, PT ;  /* 0x000000000b00720c */ /* 0x000fe20003f05270 */
[----:B------:R-:W-:Y:S01]  /*0b20*/  VIADD R17, R17, 0x1 ;  /* 0x0000000111117836 */ /* 0x000fe20000000000 */
[----:B--2---:R2:W-:Y:S11]  /*0b30*/  ST.E.64 desc[UR4][R6.64], R2 ;  /* 0x0000000206007985 */ /* 0x0045f6000c101b04 */
[----:B------:R-:W-:Y:S05]  /*0b40*/  @P0 BRA `(.L_x_11) ;  /* 0xfffffffc00d40947 */ /* 0x000fea000383ffff */
.L_x_8:
[----:B------:R-:W-:Y:S05]  /*0b50*/  BSYNC.RECONVERGENT B0 ;  /* 0x0000000000007941 */ /* 0x000fea0003800200 */
.L_x_5:
[----:B------:R-:W3:Y:S01]  /*0b60*/  LDCU.64 UR4, c[0x0][0x380] ;  /* 0x00007000ff0477ac */ /* 0x000ee20008000a00 */
[----:B------:R-:W-:Y:S01]  /*0b70*/  IMAD.MOV.U32 R52, RZ, RZ, 0x736cdf26 ;  /* 0x736cdf26ff347424 */ /* 0x000fe200078e00ff */
[----:B0---4-:R-:W-:Y:S01]  /*0b80*/  CS2R R12, SRZ ;  /* 0x00000000000c7805 */ /* 0x011fe2000001ff00 */
[----:B------:R-:W-:Y:S02]  /*0b90*/  IMAD.MOV.U32 R53, RZ, RZ, 0x3fb27a63 ;  /* 0x3fb27a63ff357424 */ /* 0x000fe400078e00ff */
[----:B-12---:R-:W-:Y:S02]  /*0ba0*/  IMAD.MOV.U32 R2, RZ, RZ, -0x6c3760bf ;  /* 0x93c89f41ff027424 */ /* 0x006fe400078e00ff */
[----:B------:R-:W-:Y:S02]  /*0bb0*/  IMAD.MOV.U32 R3, RZ, RZ, 0x3ff76ba4 ;  /* 0x3ff76ba4ff037424 */ /* 0x000fe400078e00ff */
[----:B------:R-:W-:Y:S02]  /*0bc0*/  IMAD.MOV.U32 R102, RZ, RZ, 0x0 ;  /* 0x00000000ff667424 */ /* 0x000fe400078e00ff */
[----:B------:R-:W-:-:S02]  /*0bd0*/  IMAD.MOV.U32 R103, RZ, RZ, -0x40100000 ;  /* 0xbff00000ff677424 */ /* 0x000fc400078e00ff */
[----:B---3--:R-:W-:Y:S01]  /*0be0*/  DFMA R52, R52, UR4, R2 ;  /* 0x0000000434347c2b */ /* 0x008fe20008000002 */
[----:B------:R-:W-:-:S07]  /*0bf0*/  CS2R R2, SRZ ;  /* 0x0000000000027805 */ /* 0x000fce000001ff00 */
[----:B------:R-:W-:-:S14]  /*0c00*/  DSETP.GT.AND P0, PT, R52, RZ, PT ;  /* 0x000000ff3400722a */ /* 0x000fdc0003f04000 */
[----:B------:R-:W-:Y:S05]  /*0c10*/  @!P0 BRA `(.L_x_12) ;  /* 0x0000065c00148947 */ /* 0x000fea0003800000 */
[----:B------:R-:W-:Y:S01]  /*0c20*/  BSSY.RECONVERGENT B0, `(.L_x_12) ;  /* 0x00065c4000007945 */ /* 0x000fe20003800200 */
[C---:B------:R-:W-:Y:S01]  /*0c30*/  LOP3.LUT R56, R25.reuse, 0x1, RZ, 0xc0, !PT ;  /* 0x0000000119387812 */ /* 0x040fe200078ec0ff */
[----:B------:R-:W-:Y:S01]  /*0c40*/  IMAD.MOV.U32 R20, RZ, RZ, 0x47ae147b ;  /* 0x47ae147bff147424 */ /* 0x000fe200078e00ff */
[C---:B------:R-:W-:Y:S01]  /*0c50*/  LOP3.LUT R24, R25.reuse, 0x7ffffffe, RZ, 0xc0, !PT ;  /* 0x7ffffffe19187812 */ /* 0x040fe200078ec0ff */
[----:B------:R-:W-:Y:S01]  /*0c60*/  IMAD.MOV.U32 R21, RZ, RZ, 0x3f847ae1 ;  /* 0x3f847ae1ff157424 */ /* 0x000fe200078e00ff */
[C---:B------:R-:W-:Y:S02]  /*0c70*/  LOP3.LUT R54, R25.reuse, 0x3, RZ, 0xc0, !PT ;  /* 0x0000000319367812 */ /* 0x040fe400078ec0ff */
[----:B------:R-:W-:Y:S02]  /*0c80*/  CS2R R8, SRZ ;  /* 0x0000000000087805 */ /* 0x000fe4000001ff00 */
[----:B------:R-:W-:-:S07]  /*0c90*/  LOP3.LUT R25, R25, 0x7ffffffc, RZ, 0xc0, !PT ;  /* 0x7ffffffc19197812 */ /* 0x000fce00078ec0ff */
.L_x_135:
[----:B------:R-:W0:Y:S01]  /*0ca0*/  LDCU UR4, c[0x0][0x3a4] ;  /* 0x00007480ff0477ac */ /* 0x000e220008000800 */
[----:B------:R-:W-:Y:S01]  /*0cb0*/  DADD R2, R52, -R8 ;  /* 0x0000000034027229 */ /* 0x000fe20000000808 */
[----:B------:R-:W-:-:S07]  /*0cc0*/  CS2R R14, SRZ ;  /* 0x00000000000e7805 */ /* 0x000fce000001ff00 */
[----:B------:R-:W-:-:S06]  /*0cd0*/  DSETP.GE.AND P0, PT, R20, R2, PT ;  /* 0x000000021400722a */ /* 0x000fcc0003f06000 */
[----:B------:R-:W-:Y:S02]  /*0ce0*/  FSEL R20, R2, R20, P0 ;  /* 0x0000001402147208 */ /* 0x000fe40000000000 */
[----:B------:R-:W-:Y:S01]  /*0cf0*/  FSEL R21, R3, R21, P0 ;  /* 0x0000001503157208 */ /* 0x000fe20000000000 */
[----:B0-----:R-:W-:-:S09]  /*0d00*/  UISETP.GE.AND UP0, UPT, UR4, 0x1, UPT ;  /* 0x000000010400788c */ /* 0x001fd2000bf06270 */
[----:B------:R-:W-:Y:S05]  /*0d10*/  BRA.U !UP0, `(.L_x_13) ;  /* 0x0000003d08ec7547 */ /* 0x000fea000b800000 */
[----:B------:R-:W-:Y:S01]  /*0d20*/  DSETP.NAN.AND P0, PT, R8, R8, PT ;  /* 0x000000080800722a */ /* 0x000fe20003f08000 */
[----:B------:R-:W-:-:S13]  /*0d30*/  BSSY.RECONVERGENT B2, `(.L_x_13) ;  /* 0x00003f9000027945 */ /* 0x000fda0003800200 */
[----:B------:R-:W-:Y:S05]  /*0d40*/  @!P0 BRA `(.L_x_14) ;  /* 0x00000030002c8947 */ /* 0x000fea0003800000 */
[----:B------:R-:W-:-:S14]  /*0d50*/  DSETP.NEU.AND P0, PT, R8, RZ, PT ;  /* 0x000000ff0800722a */ /* 0x000fdc0003f0d000 */
[----:B------:R-:W-:Y:S05]  /*0d60*/  @P0 BRA `(.L_x_15) ;  /* 0x0000001400780947 */ /* 0x000fea0003800000 */
[----:B------:R-:W-:Y:S01]  /*0d70*/  ISETP.GE.U32.AND P0, PT, R55, 0x3, PT ;  /* 0x000000033700780c */ /* 0x000fe20003f06070 */
[----:B------:R-:W-:Y:S01]  /*0d80*/  IMAD.MOV.U32 R23, RZ, RZ, RZ ;  /* 0x000000ffff177224 */ /* 0x000fe200078e00ff */
[----:B------:R-:W-:-:S11]  /*0d90*/  CS2R R14, SRZ ;  /* 0x00000000000e7805 */ /* 0x000fd6000001ff00 */
[----:B------:R-:W-:Y:S05]  /*0da0*/  @!P0 BRA `(.L_x_16) ;  /* 0x0000000c00148947 */ /* 0x000fea0003800000 */
[----:B------:R-:W-:Y:S01]  /*0db0*/  BSSY.RECONVERGENT B3, `(.L_x_17) ;  /* 0x00000c3000037945 */ /* 0x000fe20003800200 */
[----:B------:R-:W-:Y:S01]  /*0dc0*/  IMAD.MOV.U32 R12, RZ, RZ, RZ ;  /* 0x000000ffff0c7224 */ /* 0x000fe200078e00ff */
[----:B------:R-:W-:-:S07]  /*0dd0*/  CS2R R14, SRZ ;  /* 0x00000000000e7805 */ /* 0x000fce000001ff00 */
.L_x_26:
[----:B------:R-:W-:Y:S01]  /*0de0*/  R2UR UR4, R50 ;  /* 0x00000000320472ca */ /* 0x000fe200000e0000 */
[----:B------:R-:W-:Y:S01]  /*0df0*/  IMAD.WIDE.U32 R10, R12, 0x8, R4 ;  /* 0x000000080c0a7825 */ /* 0x000fe200078e0004 */
[----:B------:R-:W-:-:S13]  /*0e00*/  R2UR UR5, R51 ;  /* 0x00000000330572ca */ /* 0x000fda00000e0000 */
[----:B------:R-:W2:Y:S01]  /*0e10*/  LD.E.64 R18, desc[UR4][R10.64] ;  /* 0x000000040a127980 */ /* 0x000ea2000c101b00 */
[----:B------:R-:W-:Y:S01]  /*0e20*/  VIADD R42, R12, 0x1 ;  /* 0x000000010c2a7836 */ /* 0x000fe20000000000 */
[----:B------:R-:W-:Y:S01]  /*0e30*/  BSSY.RECONVERGENT B4, `(.L_x_18) ;  /* 0x0000017000047945 */ /* 0x000fe20003800200 */
[----:B------:R-:W-:Y:S01]  /*0e40*/  IMAD.MOV.U32 R2, RZ, RZ, 0x1 ;  /* 0x00000001ff027424 */ /* 0x000fe200078e00ff */
[----:B------:R-:W-:-:S03]  /*0e50*/  DSETP.NEU.AND P0, PT, R8, 1, PT ;  /* 0x3ff000000800742a */ /* 0x000fc60003f0d000 */
[----:B------:R-:W0:Y:S08]  /*0e60*/  I2F.F64.U32 R42, R42 ;  /* 0x0000002a002a7312 */ /* 0x000e300000201800 */
[----:B0-----:R-:W0:Y:S02]  /*0e70*/  MUFU.RCP64H R3, R43 ;  /* 0x0000002b00037308 */ /* 0x001e240000001800 */
[----:B0-----:R-:W-:-:S08]  /*0e80*/  DFMA R6, -R42, R2, 1 ;  /* 0x3ff000002a06742b */ /* 0x001fd00000000102 */
[----:B------:R-:W-:-:S08]  /*0e90*/  DFMA R6, R6, R6, R6 ;  /* 0x000000060606722b */ /* 0x000fd00000000006 */
[----:B------:R-:W-:-:S08]  /*0ea0*/  DFMA R6, R2, R6, R2 ;  /* 0x000000060206722b */ /* 0x000fd00000000002 */
[----:B------:R-:W-:-:S08]  /*0eb0*/  DFMA R2, -R42, R6, 1 ;  /* 0x3ff000002a02742b */ /* 0x000fd00000000106 */
[----:B------:R-:W-:-:S08]  /*0ec0*/  DFMA R2, R6, R2, R6 ;  /* 0x000000020602722b */ /* 0x000fd00000000006 */
[----:B--2---:R-:W-:Y:S01]  /*0ed0*/  DMUL R6, R18, R2 ;  /* 0x0000000212067228 */ /* 0x004fe20000000000 */
[----:B------:R-:W-:-:S07]  /*0ee0*/  FSETP.GEU.AND P2, PT, |R19|, 6.5827683646048100446e-37, PT ;  /* 0x036000001300780b */ /* 0x000fce0003f4e200 */
[----:B------:R-:W-:-:S08]  /*0ef0*/  DFMA R16, -R42, R6, R18 ;  /* 0x000000062a10722b */ /* 0x000fd00000000112 */
[----:B------:R-:W-:-:S10]  /*0f00*/  DFMA R2, R2, R16, R6 ;  /* 0x000000100202722b */ /* 0x000fd40000000006 */
[----:B------:R-:W-:-:S05]  /*0f10*/  FFMA R0, RZ, R43, R3 ;  /* 0x0000002bff007223 */ /* 0x000fca0000000003 */
[----:B------:R-:W-:-:S13]  /*0f20*/  FSETP.GT.AND P1, PT, |R0|, 1.469367938527859385e-39, PT ;  /* 0x001000000000780b */ /* 0x000fda0003f24200 */
[----:B------:R-:W-:Y:S05]  /*0f30*/  @P1 BRA P2, `(.L_x_19) ;  /* 0x0000000000181947 */ /* 0x000fea0001000000 */
[----:B------:R-:W-:Y:S01]  /*0f40*/  IMAD.MOV.U32 R6, RZ, RZ, R18 ;  /* 0x000000ffff067224 */ /* 0x000fe200078e0012 */
[----:B------:R-:W-:Y:S01]  /*0f50*/  MOV R0, 0xfa0 ;  /* 0x00000fa000007802 */ /* 0x000fe20000000f00 */
[----:B------:R-:W-:Y:S02]  /*0f60*/  IMAD.MOV.U32 R7, RZ, RZ, R19 ;  /* 0x000000ffff077224 */ /* 0x000fe400078e0013 */
[----:B------:R-:W-:Y:S02]  /*0f70*/  IMAD.MOV.U32 R2, RZ, RZ, R42 ;  /* 0x000000ffff027224 */ /* 0x000fe400078e002a */
[----:B------:R-:W-:-:S07]  /*0f80*/  IMAD.MOV.U32 R3, RZ, RZ, R43 ;  /* 0x000000ffff037224 */ /* 0x000fce00078e002b */
[----:B------:R-:W-:Y:S05]  /*0f90*/  CALL.REL.NOINC `($__internal_0_$__cuda_sm20_div_rn_f64_full) ;  /* 0x0000065800947944 */ /* 0x000fea0003c00000 */
.L_x_19:
[----:B------:R-:W-:Y:S05]  /*0fa0*/  BSYNC.RECONVERGENT B4 ;  /* 0x0000000000047941 */ /* 0x000fea0003800200 */
.L_x_18:
[----:B------:R-:W-:Y:S02]  /*0fb0*/  R2UR UR4, R50 ;  /* 0x00000000320472ca */ /* 0x000fe400000e0000 */
[----:B------:R-:W-:-:S13]  /*0fc0*/  R2UR UR5, R51 ;  /* 0x00000000330572ca */ /* 0x000fda00000e0000 */
[----:B------:R-:W2:Y:S01]  /*0fd0*/  LD.E.64 R28, desc[UR4][R10.64+0x8] ;  /* 0x000008040a1c7980 */ /* 0x000ea2000c101b00 */
[----:B------:R-:W-:Y:S01]  /*0fe0*/  VIADD R44, R12, 0x2 ;  /* 0x000000020c2c7836 */ /* 0x000fe20000000000 */
[----:B------:R-:W-:Y:S01]  /*0ff0*/  SHF.R.U32.HI R0, RZ, 0x14, R43 ;  /* 0x00000014ff007819 */ /* 0x000fe2000001162b */
[----:B------:R-:W-:Y:S01]  /*1000*/  IMAD.MOV.U32 R6, RZ, RZ, 0x1 ;  /* 0x00000001ff067424 */ /* 0x000fe200078e00ff */
[----:B------:R-:W-:Y:S01]  /*1010*/  ISETP.GE.AND P2, PT, R43, RZ, PT ;  /* 0x000000ff2b00720c */ /* 0x000fe20003f46270 */
[----:B------:R-:W-:Y:S01]  /*1020*/  BSSY.RECONVERGENT B4, `(.L_x_20) ;  /* 0x0000028000047945 */ /* 0x000fe20003800200 */
[----:B------:R-:W-:Y:S01]  /*1030*/  LOP3.LUT R0, R0, 0x7ff, RZ, 0xc0, !PT ;  /* 0x000007ff00007812 */ /* 0x000fe200078ec0ff */
[----:B------:R-:W0:Y:S04]  /*1040*/  I2F.F64.U32 R44, R44 ;  /* 0x0000002c002c7312 */ /* 0x000e280000201800 */
[----:B------:R-:W-:-:S05]  /*1050*/  VIADD R13, R0, 0xfffffc0c ;  /* 0xfffffc0c000d7836 */ /* 0x000fca0000000000 */
[CC--:B------:R-:W-:Y:S02]  /*1060*/  SHF.L.U32 R0, R42.reuse, R13.reuse, RZ ;  /* 0x0000000d2a007219 */ /* 0x0c0fe400000006ff */
[----:B------:R-:W-:Y:S02]  /*1070*/  SHF.L.U64.HI R13, R42, R13, R43 ;  /* 0x0000000d2a0d7219 */ /* 0x000fe4000001022b */
[----:B------:R-:W-:Y:S01]  /*1080*/  ISETP.NE.U32.AND P1, PT, R0, RZ, PT ;  /* 0x000000ff0000720c */ /* 0x000fe20003f25070 */
[----:B0-----:R-:W0:Y:S03]  /*1090*/  MUFU.RCP64H R7, R45 ;  /* 0x0000002d00077308 */ /* 0x001e260000001800 */
[----:B------:R-:W-:-:S04]  /*10a0*/  ISETP.NE.AND.EX P1, PT, R13, -0x80000000, PT, P1 ;  /* 0x800000000d00780c */ /* 0x000fc80003f25310 */
[----:B------:R-:W-:-:S04]  /*10b0*/  SEL R13, R9, RZ, !P1 ;  /* 0x000000ff090d7207 */ /* 0x000fc80004800000 */
[----:B------:R-:W-:Y:S01]  /*10c0*/  @!P2 LOP3.LUT R13, R13, 0x7ff00000, RZ, 0xfc, !PT ;  /* 0x7ff000000d0da812 */ /* 0x000fe200078efcff */
[----:B0-----:R-:W-:-:S08]  /*10d0*/  DFMA R16, -R44, R6, 1 ;  /* 0x3ff000002c10742b */ /* 0x001fd00000000106 */
[----:B------:R-:W-:-:S08]  /*10e0*/  DFMA R16, R16, R16, R16 ;  /* 0x000000101010722b */ /* 0x000fd00000000010 */
[----:B------:R-:W-:-:S08]  /*10f0*/  DFMA R16, R6, R16, R6 ;  /* 0x000000100610722b */ /* 0x000fd00000000006 */
[----:B------:R-:W-:-:S08]  /*1100*/  DFMA R6, -R44, R16, 1 ;  /* 0x3ff000002c06742b */ /* 0x000fd00000000110 */
[----:B------:R-:W-:Y:S02]  /*1110*/  DFMA R18, R16, R6, R16 ;  /* 0x000000061012722b */ /* 0x000fe40000000010 */
[C-C-:B------:R-:W-:Y:S02]  /*1120*/  DADD R6, R42.reuse, R8.reuse ;  /* 0x000000002a067229 */ /* 0x140fe40000000008 */
[----:B------:R-:W-:-:S08]  /*1130*/  DADD R16, R42, R8 ;  /* 0x000000002a107229 */ /* 0x000fd00000000008 */
[----:B------:R-:W-:-:S04]  /*1140*/  LOP3.LUT R0, R7, 0x7ff00000, RZ, 0xc0, !PT ;  /* 0x7ff0000007007812 */ /* 0x000fc800078ec0ff */
[----:B------:R-:W-:-:S04]  /*1150*/  ISETP.NE.AND P1, PT, R0, 0x7ff00000, PT ;  /* 0x7ff000000000780c */ /* 0x000fc80003f25270 */
[----:B------:R-:W-:Y:S02]  /*1160*/  FSEL R16, R16, RZ, !P1 ;  /* 0x000000ff10107208 */ /* 0x000fe40004800000 */
[----:B------:R-:W-:Y:S02]  /*1170*/  FSEL R13, R17, R13, !P1 ;  /* 0x0000000d110d7208 */ /* 0x000fe40004800000 */
[----:B------:R-:W-:Y:S02]  /*1180*/  FSEL R16, R16, RZ, P0 ;  /* 0x000000ff10107208 */ /* 0x000fe40000000000 */
[----:B------:R-:W-:-:S06]  /*1190*/  FSEL R17, R13, 1.875, P0 ;  /* 0x3ff000000d117808 */ /* 0x000fcc0000000000 */
[----:B------:R-:W-:Y:S02]  /*11a0*/  DFMA R42, R2, R16, R14 ;  /* 0x00000010022a722b */ /* 0x000fe4000000000e */
        /* <DEDUP_REMOVED lines=13> */
[----:B------:R-:W-:Y:S02]  /*1280*/  IMAD.MOV.U32 R6, RZ, RZ, R2 ;  /* 0x000000ffff067224 */ /* 0x000fe400078e0002 */
[----:B------:R-:W-:-:S07]  /*1290*/  IMAD.MOV.U32 R7, RZ, RZ, R3 ;  /* 0x000000ffff077224 */ /* 0x000fce00078e0003 */
.L_x_21:
[----:B------:R-:W-:Y:S05]  /*12a0*/  BSYNC.RECONVERGENT B4 ;  /* 0x0000000000047941 */ /* 0x000fea0003800200 */
.L_x_20:
        /* <DEDUP_REMOVED lines=45> */
.L_x_23:
[----:B------:R-:W-:Y:S05]  /*1580*/  BSYNC.RECONVERGENT B4 ;  /* 0x0000000000047941 */ /* 0x000fea0003800200 */
.L_x_22:
[----:B------:R-:W-:Y:S02]  /*1590*/  R2UR UR4, R50 ;  /* 0x00000000320472ca */ /* 0x000fe400000e0000 */
[----:B------:R-:W-:-:S13]  /*15a0*/  R2UR UR5, R51 ;  /* 0x00000000330572ca */ /* 0x000fda00000e0000 */
[----:B------:R0:W2:Y:S01]  /*15b0*/  LD.E.64 R22, desc[UR4][R10.64+0x18] ;  /* 0x000018040a167980 */ /* 0x0000a2000c101b00 */
[----:B------:R-:W-:Y:S01]  /*15c0*/  VIADD R12, R12, 0x4 ;  /* 0x000000040c0c7836 */ /* 0x000fe20000000000 */
[----:B------:R-:W-:Y:S01]  /*15d0*/  SHF.R.U32.HI R0, RZ, 0x14, R47 ;  /* 0x00000014ff007819 */ /* 0x000fe2000001162f */
[----:B------:R-:W-:Y:S01]  /*15e0*/  IMAD.MOV.U32 R6, RZ, RZ, 0x1 ;  /* 0x00000001ff067424 */ /* 0x000fe200078e00ff */
[----:B------:R-:W-:Y:S01]  /*15f0*/  ISETP.GE.AND P2, PT, R47, RZ, PT ;  /* 0x000000ff2f00720c */ /* 0x000fe20003f46270 */
[----:B------:R-:W1:Y:S01]  /*1600*/  I2F.F64.U32 R44, R12 ;  /* 0x0000000c002c7312 */ /* 0x000e620000201800 */
[----:B------:R-:W-:Y:S01]  /*1610*/  LOP3.LUT R0, R0, 0x7ff, RZ, 0xc0, !PT ;  /* 0x000007ff00007812 */ /* 0x000fe200078ec0ff */
[----:B------:R-:W-:Y:S04]  /*1620*/  BSSY.RECONVERGENT B4, `(.L_x_24) ;  /* 0x0000026000047945 */ /* 0x000fe80003800200 */
[----:B0-----:R-:W-:-:S05]  /*1630*/  VIADD R11, R0, 0xfffffc0c ;  /* 0xfffffc0c000b7836 */ /* 0x001fca0000000000 */
[CC--:B------:R-:W-:Y:S02]  /*1640*/  SHF.L.U32 R0, R46.reuse, R11.reuse, RZ ;  /* 0x0000000b2e007219 */ /* 0x0c0fe400000006ff */
[----:B------:R-:W-:Y:S01]  /*1650*/  SHF.L.U64.HI R11, R46, R11, R47 ;  /* 0x0000000b2e0b7219 */ /* 0x000fe2000001022f */
[----:B-1----:R-:W0:Y:S01]  /*1660*/  MUFU.RCP64H R7, R45 ;  /* 0x0000002d00077308 */ /* 0x002e220000001800 */
[----:B------:R-:W-:-:S04]  /*1670*/  ISETP.NE.U32.AND P1, PT, R0, RZ, PT ;  /* 0x000000ff0000720c */ /* 0x000fc80003f25070 */
[----:B------:R-:W-:Y:S01]  /*1680*/  ISETP.NE.AND.EX P1, PT, R11, -0x80000000, PT, P1 ;  /* 0x800000000b00780c */ /* 0x000fe20003f25310 */
[----:B------:R-:W-:Y:S02]  /*1690*/  DADD R10, R46, R8 ;  /* 0x000000002e0a7229 */ /* 0x000fe40000000008 */
[----:B0-----:R-:W-:-:S08]  /*16a0*/  DFMA R14, -R44, R6, 1 ;  /* 0x3ff000002c0e742b */ /* 0x001fd00000000106 */
[----:B------:R-:W-:-:S08]  /*16b0*/  DFMA R14, R14, R14, R14 ;  /* 0x0000000e0e0e722b */ /* 0x000fd0000000000e */
[----:B------:R-:W-:-:S08]  /*16c0*/  DFMA R14, R6, R14, R6 ;  /* 0x0000000e060e722b */ /* 0x000fd00000000006 */
[----:B------:R-:W-:-:S08]  /*16d0*/  DFMA R6, -R44, R14, 1 ;  /* 0x3ff000002c06742b */ /* 0x000fd0000000010e */
[----:B------:R-:W-:Y:S02]  /*16e0*/  DFMA R14, R14, R6, R14 ;  /* 0x000000060e0e722b */ /* 0x000fe4000000000e */
[----:B------:R-:W-:-:S10]  /*16f0*/  DADD R6, R46, R8 ;  /* 0x000000002e067229 */ /* 0x000fd40000000008 */
[----:B------:R-:W-:Y:S02]  /*1700*/  LOP3.LUT R6, R7, 0x7ff00000, RZ, 0xc0, !PT ;  /* 0x7ff0000007067812 */ /* 0x000fe400078ec0ff */
[----:B------:R-:W-:Y:S02]  /*1710*/  SEL R7, R9, RZ, !P1 ;  /* 0x000000ff09077207 */ /* 0x000fe40004800000 */
[----:B------:R-:W-:Y:S02]  /*1720*/  ISETP.NE.AND P1, PT, R6, 0x7ff00000, PT ;  /* 0x7ff000000600780c */ /* 0x000fe40003f25270 */
[----:B------:R-:W-:Y:S02]  /*1730*/  @!P2 LOP3.LUT R7, R7, 0x7ff00000, RZ, 0xfc, !PT ;  /* 0x7ff000000707a812 */ /* 0x000fe400078efcff */
[----:B------:R-:W-:Y:S02]  /*1740*/  FSEL R6, R10, RZ, !P1 ;  /* 0x000000ff0a067208 */ /* 0x000fe40004800000 */
[----:B------:R-:W-:-:S02]  /*1750*/  FSEL R7, R11, R7, !P1 ;  /* 0x000000070b077208 */ /* 0x000fc40004800000 */
        /* <DEDUP_REMOVED lines=18> */
.L_x_25:
[----:B------:R-:W-:Y:S05]  /*1880*/  BSYNC.RECONVERGENT B4 ;  /* 0x0000000000047941 */ /* 0x000fea0003800200 */
.L_x_24:
[----:B------:R-:W-:Y:S01]  /*1890*/  SHF.R.U32.HI R0, RZ, 0x14, R45 ;  /* 0x00000014ff007819 */ /* 0x000fe2000001162d */
[----:B------:R-:W-:Y:S01]  /*18a0*/  DADD R2, R44, R8 ;  /* 0x000000002c027229 */ /* 0x000fe20000000008 */
[----:B------:R-:W-:Y:S02]  /*18b0*/  ISETP.GE.AND P2, PT, R45, RZ, PT ;  /* 0x000000ff2d00720c */ /* 0x000fe40003f46270 */
[----:B------:R-:W-:-:S05]  /*18c0*/  LOP3.LUT R0, R0, 0x7ff, RZ, 0xc0, !PT ;  /* 0x000007ff00007812 */ /* 0x000fca00078ec0ff */
[----:B------:R-:W-:Y:S02]  /*18d0*/  VIADD R7, R0, 0xfffffc0c ;  /* 0xfffffc0c00077836 */ /* 0x000fe40000000000 */
[----:B------:R-:W-:-:S03]  /*18e0*/  LOP3.LUT R2, R3, 0x7ff00000, RZ, 0xc0, !PT ;  /* 0x7ff0000003027812 */ /* 0x000fc600078ec0ff */
[CC--:B------:R-:W-:Y:S02]  /*18f0*/  SHF.L.U32 R0, R44.reuse, R7.reuse, RZ ;  /* 0x000000072c007219 */ /* 0x0c0fe400000006ff */
[----:B------:R-:W-:Y:S02]  /*1900*/  SHF.L.U64.HI R7, R44, R7, R45 ;  /* 0x000000072c077219 */ /* 0x000fe4000001022d */
[----:B------:R-:W-:-:S04]  /*1910*/  ISETP.NE.U32.AND P1, PT, R0, RZ, PT ;  /* 0x000000ff0000720c */ /* 0x000fc80003f25070 */
[----:B------:R-:W-:Y:S01]  /*1920*/  ISETP.NE.AND.EX P1, PT, R7, -0x80000000, PT, P1 ;  /* 0x800000000700780c */ /* 0x000fe20003f25310 */
[----:B------:R-:W-:-:S03]  /*1930*/  DADD R6, R44, R8 ;  /* 0x000000002c067229 */ /* 0x000fc60000000008 */
[----:B------:R-:W-:Y:S02]  /*1940*/  SEL R3, R9, RZ, !P1 ;  /* 0x000000ff09037207 */ /* 0x000fe40004800000 */
[----:B------:R-:W-:Y:S02]  /*1950*/  ISETP.NE.AND P1, PT, R2, 0x7ff00000, PT ;  /* 0x7ff000000200780c */ /* 0x000fe40003f25270 */
[----:B------:R-:W-:-:S03]  /*1960*/  @!P2 LOP3.LUT R3, R3, 0x7ff00000, RZ, 0xfc, !PT ;  /* 0x7ff000000303a812 */ /* 0x000fc600078efcff */
[----:B------:R-:W-:Y:S02]  /*1970*/  FSEL R2, R6, RZ, !P1 ;  /* 0x000000ff06027208 */ /* 0x000fe40004800000 */
[----:B------:R-:W-:Y:S02]  /*1980*/  FSEL R3, R7, R3, !P1 ;  /* 0x0000000307037208 */ /* 0x000fe40004800000 */
[----:B------:R-:W-:Y:S02]  /*1990*/  FSEL R2, R2, RZ, P0 ;  /* 0x000000ff02027208 */ /* 0x000fe40000000000 */
[----:B------:R-:W-:Y:S02]  /*19a0*/  FSEL R3, R3, 1.875, P0 ;  /* 0x3ff0000003037808 */ /* 0x000fe40000000000 */
[----:B------:R-:W-:-:S04]  /*19b0*/  ISETP.NE.AND P0, PT, R12, R25, PT ;  /* 0x000000190c00720c */ /* 0x000fc80003f05270 */
[----:B------:R-:W-:-:S09]  /*19c0*/  DFMA R14, R14, R2, R42 ;  /* 0x000000020e0e722b */ /* 0x000fd2000000002a */
[----:B------:R-:W-:Y:S05]  /*19d0*/  @P0 BRA `(.L_x_26) ;  /* 0xfffffff400000947 */ /* 0x000fea000383ffff */
[----:B------:R-:W-:Y:S05]  /*19e0*/  BSYNC.RECONVERGENT B3 ;  /* 0x0000000000037941 */ /* 0x000fea0003800200 */
.L_x_17:
[----:B------:R-:W-:-:S07]  /*19f0*/  IMAD.MOV.U32 R23, RZ, RZ, R25 ;  /* 0x000000ffff177224 */ /* 0x000fce00078e0019 */
.L_x_16:
[----:B------:R-:W-:-:S13]  /*1a00*/  ISETP.NE.AND P0, PT, R54, RZ, PT ;  /* 0x000000ff3600720c */ /* 0x000fda0003f05270 */
[----:B------:R-:W-:Y:S05]  /*1a10*/  @!P0 BRA `(.L_x_27) ;  /* 0x0000003000a88947 */ /* 0x000fea0003800000 */
        /* <DEDUP_REMOVED lines=28> */
.L_x_29:
[----:B------:R-:W-:Y:S05]  /*1be0*/  BSYNC.RECONVERGENT B3 ;  /* 0x0000000000037941 */ /* 0x000fea0003800200 */
.L_x_28:
        /* <DEDUP_REMOVED lines=18> */
[----:B------:R-:W-:-:S04]  /*1d10*/  ISETP.NE.AND P0, PT, R54, 0x1, PT ;  /* 0x000000013600780c */ /* 0x000fc80003f05270 */
[----:B------:R-:W-:-:S09]  /*1d20*/  DFMA R14, R2, R6, R14 ;  /* 0x00000006020e722b */ /* 0x000fd2000000000e */
[----:B------:R-:W-:Y:S05]  /*1d30*/  @!P0 BRA `(.L_x_27) ;  /* 0x0000002c00e08947 */ /* 0x000fea0003800000 */
[----:B------:R-:W-:Y:S02]  /*1d40*/  R2UR UR4, R50 ;  /* 0x00000000320472ca */ /* 0x000fe400000e0000 */
        /* <DEDUP_REMOVED lines=26> */
.L_x_31:
[----:B------:R-:W-:Y:S05]  /*1ef0*/  BSYNC.RECONVERGENT B3 ;  /* 0x0000000000037941 */ /* 0x000fea0003800200 */
.L_x_30:
        /* <DEDUP_REMOVED lines=48> */
.L_x_33:
[----:B------:R-:W-:Y:S05]  /*2200*/  BSYNC.RECONVERGENT B3 ;  /* 0x0000000000037941 */ /* 0x000fea0003800200 */
.L_x_32:
        /* <DEDUP_REMOVED lines=17> */
[----:B------:R-:W-:-:S06]  /*2320*/  FSEL R7, R7, 1.875, P0 ;  /* 0x3ff0000007077808 */ /* 0x000fcc0000000000 */
[----:B------:R-:W-:Y:S01]  /*2330*/  DFMA R14, R2, R6, R14 ;  /* 0x00000006020e722b */ /* 0x000fe2000000000e */
[----:B------:R-:W-:Y:S10]  /*2340*/  BRA `(.L_x_27) ;  /* 0x00000028005c7947 */ /* 0x000ff40003800000 */
.L_x_15:
[----:B------:R-:W-:Y:S01]  /*2350*/  ISETP.GE.U32.AND P0, PT, R55, 0x3, PT ;  /* 0x000000033700780c */ /* 0x000fe20003f06070 */
[----:B------:R-:W-:Y:S01]  /*2360*/  IMAD.MOV.U32 R16, RZ, RZ, RZ ;  /* 0x000000ffff107224 */ /* 0x000fe200078e00ff */
[----:B------:R-:W-:-:S11]  /*2370*/  CS2R R14, SRZ ;  /* 0x00000000000e7805 */ /* 0x000fd6000001ff00 */
[----:B------:R-:W-:Y:S05]  /*2380*/  @!P0 BRA `(.L_x_34) ;  /* 0x0000000c00b88947 */ /* 0x000fea0003800000 */
[----:B------:R-:W-:Y:S01]  /*2390*/  BSSY.RECONVERGENT B3, `(.L_x_35) ;  /* 0x00000ec000037945 */ /* 0x000fe20003800200 */
[----:B------:R-:W-:Y:S01]  /*23a0*/  IMAD.MOV.U32 R18, RZ, RZ, RZ ;  /* 0x000000ffff127224 */ /* 0x000fe200078e00ff */
[----:B------:R-:W-:-:S07]  /*23b0*/  CS2R R14, SRZ ;  /* 0x00000000000e7805 */ /* 0x000fce000001ff00 */
.L_x_48:
[----:B------:R-:W-:Y:S01]  /*23c0*/  R2UR UR4, R50 ;  /* 0x00000000320472ca */ /* 0x000fe200000e0000 */
[----:B------:R-:W-:Y:S01]  /*23d0*/  IMAD.WIDE.U32 R16, R18, 0x8, R4 ;  /* 0x0000000812107825 */ /* 0x000fe200078e0004 */
[----:B------:R-:W-:-:S13]  /*23e0*/  R2UR UR5, R51 ;  /* 0x00000000330572ca */ /* 0x000fda00000e0000 */
[----:B------:R-:W2:Y:S01]  /*23f0*/  LD.E.64 R12, desc[UR4][R16.64] ;  /* 0x00000004100c7980 */ /* 0x000ea2000c101b00 */
[----:B------:R-:W-:Y:S01]  /*2400*/  VIADD R10, R18, 0x1 ;  /* 0x00000001120a7836 */ /* 0x000fe20000000000 */
[----:B------:R-:W-:Y:S01]  /*2410*/  BSSY.RECONVERGENT B4, `(.L_x_36) ;  /* 0x000001a000047945 */ /* 0x000fe20003800200 */
[----:B------:R-:W-:Y:S01]  /*2420*/  IMAD.MOV.U32 R2, RZ, RZ, 0x1 ;  /* 0x00000001ff027424 */ /* 0x000fe200078e00ff */
[----:B------:R-:W-:Y:S01]  /*2430*/  DSETP.NEU.AND P0, PT, R8, 1, PT ;  /* 0x3ff000000800742a */ /* 0x000fe20003f0d000 */
[----:B------:R-:W-:Y:S02]  /*2440*/  ISETP.GE.AND P3, PT, R9, RZ, PT ;  /* 0x000000ff0900720c */ /* 0x000fe40003f66270 */
        /* <DEDUP_REMOVED lines=22> */
.L_x_37:
[----:B------:R-:W-:Y:S05]  /*25b0*/  BSYNC.RECONVERGENT B4 ;  /* 0x0000000000047941 */ /* 0x000fea0003800200 */
.L_x_36:
[----:B------:R-:W-:Y:S01]  /*25c0*/  SHF.R.U32.HI R0, RZ, 0x14, R11 ;  /* 0x00000014ff007819 */ /* 0x000fe2000001160b */
[----:B------:R-:W-:Y:S01]  /*25d0*/  DADD R6, -RZ, |R8| ;  /* 0x00000000ff067229 */ /* 0x000fe20000000508 */
[----:B------:R-:W-:Y:S01]  /*25e0*/  BSSY.RECONVERGENT B1, `(.L_x_38) ;  /* 0x000000b000017945 */ /* 0x000fe20003800200 */
[----:B------:R-:W-:Y:S01]  /*25f0*/  IMAD.MOV.U32 R2, RZ, RZ, R10 ;  /* 0x000000ffff027224 */ /* 0x000fe200078e000a */
[----:B------:R-:W-:-:S05]  /*2600*/  LOP3.LUT R0, R0, 0x7ff, RZ, 0xc0, !PT ;  /* 0x000007ff00007812 */ /* 0x000fca00078ec0ff */
[----:B------:R-:W-:-:S05]  /*2610*/  VIADD R3, R0, 0xfffffc0c ;  /* 0xfffffc0c00037836 */ /* 0x000fca0000000000 */
[CC--:B------:R-:W-:Y:S02]  /*2620*/  SHF.L.U32 R0, R10.reuse, R3.reuse, RZ ;  /* 0x000000030a007219 */ /* 0x0c0fe400000006ff */
[--C-:B------:R-:W-:Y:S02]  /*2630*/  SHF.L.U64.HI R3, R10, R3, R11.reuse ;  /* 0x000000030a037219 */ /* 0x100fe4000001020b */
[----:B------:R-:W-:Y:S02]  /*2640*/  ISETP.NE.U32.AND P2, PT, R0, RZ, PT ;  /* 0x000000ff0000720c */ /* 0x000fe40003f45070 */
[----:B------:R-:W-:Y:S02]  /*2650*/  MOV R0, 0x2690 ;  /* 0x0000269000007802 */ /* 0x000fe40000000f00 */
[----:B------:R-:W-:Y:S01]  /*2660*/  ISETP.NE.AND.EX P2, PT, R3, -0x80000000, PT, P2 ;  /* 0x800000000300780c */ /* 0x000fe20003f45320 */
[----:B------:R-:W-:-:S12]  /*2670*/  IMAD.MOV.U32 R3, RZ, RZ, R11 ;  /* 0x000000ffff037224 */ /* 0x000fd800078e000b */
[----:B------:R-:W-:Y:S05]  /*2680*/  CALL.REL.NOINC `($_Z13distributor_PdPdS_S_iii$__internal_accurate_pow) ;  /* 0x0000065000187944 */ /* 0x000fea0003c00000 */
[----:B------:R-:W-:Y:S05]  /*2690*/  BSYNC.RECONVERGENT B1 ;  /* 0x0000000000017941 */ /* 0x000fea0003800200 */
.L_x_38:
[----:B------:R-:W-:Y:S02]  /*26a0*/  R2UR UR4, R50 ;  /* 0x00000000320472ca */ /* 0x000fe400000e0000 */
[----:B------:R-:W-:-:S13]  /*26b0*/  R2UR UR5, R51 ;  /* 0x00000000330572ca */ /* 0x000fda00000e0000 */
[----:B------:R-:W2:Y:S01]  /*26c0*/  LD.E.64 R32, desc[UR4][R16.64+0x8] ;  /* 0x0000080410207980 */ /* 0x000ea2000c101b00 */
[----:B------:R-:W-:Y:S01]  /*26d0*/  VIADD R12, R18, 0x2 ;  /* 0x00000002120c7836 */ /* 0x000fe20000000000 */
[----:B------:R-:W-:Y:S01]  /*26e0*/  DADD R30, -RZ, -R2 ;  /* 0x00000000ff1e7229 */ /* 0x000fe20000000902 */
[----:B------:R-:W-:Y:S01]  /*26f0*/  IMAD.MOV.U32 R6, RZ, RZ, 0x1 ;  /* 0x00000001ff067424 */ /* 0x000fe200078e00ff */
[----:B------:R-:W-:Y:S03]  /*2700*/  BSSY.RECONVERGENT B4, `(.L_x_39) ;  /* 0x0000024000047945 */ /* 0x000fe60003800200 */
[----:B------:R-:W0:Y:S08]  /*2710*/  I2F.F64.U32 R12, R12 ;  /* 0x0000000c000c7312 */ /* 0x000e300000201800 */
[----:B0-----:R-:W0:Y:S02]  /*2720*/  MUFU.RCP64H R7, R13 ;  /* 0x0000000d00077308 */ /* 0x001e240000001800 */
[----:B0-----:R-:W-:-:S08]  /*2730*/  DFMA R22, -R12, R6, 1 ;  /* 0x3ff000000c16742b */ /* 0x001fd00000000106 */
[----:B------:R-:W-:-:S08]  /*2740*/  DFMA R22, R22, R22, R22 ;  /* 0x000000161616722b */ /* 0x000fd00000000016 */
[----:B------:R-:W-:-:S08]  /*2750*/  DFMA R22, R6, R22, R6 ;  /* 0x000000160616722b */ /* 0x000fd00000000006 */
[----:B------:R-:W-:-:S08]  /*2760*/  DFMA R6, -R12, R22, 1 ;  /* 0x3ff000000c06742b */ /* 0x000fd00000000116 */
[----:B------:R-:W-:Y:S02]  /*2770*/  DFMA R22, R22, R6, R22 ;  /* 0x000000061616722b */ /* 0x000fe40000000016 */
[C-C-:B------:R-:W-:Y:S02]  /*2780*/  DADD R6, R10.reuse, R8.reuse ;  /* 0x000000000a067229 */ /* 0x140fe40000000008 */
[----:B------:R-:W-:-:S08]  /*2790*/  DADD R10, R10, R8 ;  /* 0x000000000a0a7229 */ /* 0x000fd00000000008 */
[----:B------:R-:W-:Y:S02]  /*27a0*/  LOP3.LUT R6, R7, 0x7ff00000, RZ, 0xc0, !PT ;  /* 0x7ff0000007067812 */ /* 0x000fe400078ec0ff */
[-C--:B------:R-:W-:Y:S02]  /*27b0*/  FSEL R7, R30, R2.reuse, !P2 ;  /* 0x000000021e077208 */ /* 0x080fe40005000000 */
[-C--:B------:R-:W-:Y:S02]  /*27c0*/  FSEL R30, R31, R3.reuse, !P2 ;  /* 0x000000031f1e7208 */ /* 0x080fe40005000000 */
[----:B------:R-:W-:Y:S02]  /*27d0*/  ISETP.NE.AND P1, PT, R6, 0x7ff00000, PT ;  /* 0x7ff000000600780c */ /* 0x000fe40003f25270 */
[----:B------:R-:W-:Y:S02]  /*27e0*/  FSEL R7, R7, R2, !P3 ;  /* 0x0000000207077208 */ /* 0x000fe40005800000 */
[----:B------:R-:W-:-:S02]  /*27f0*/  FSEL R3, R30, R3, !P3 ;  /* 0x000000031e037208 */ /* 0x000fc40005800000 */
[----:B------:R-:W-:Y:S02]  /*2800*/  FSEL R2, R10, R7, !P1 ;  /* 0x000000070a027208 */ /* 0x000fe40004800000 */
        /* <DEDUP_REMOVED lines=19> */
.L_x_40:
[----:B------:R-:W-:Y:S05]  /*2940*/  BSYNC.RECONVERGENT B4 ;  /* 0x0000000000047941 */ /* 0x000fea0003800200 */
.L_x_39:
        /* <DEDUP_REMOVED lines=14> */
.L_x_41:
        /* <DEDUP_REMOVED lines=42> */
.L_x_43:
[----:B------:R-:W-:Y:S05]  /*2cd0*/  BSYNC.RECONVERGENT B4 ;  /* 0x0000000000047941 */ /* 0x000fea0003800200 */
.L_x_42:
        /* <DEDUP_REMOVED lines=14> */
.L_x_44:
[----:B------:R-:W-:Y:S02]  /*2dc0*/  R2UR UR4, R50 ;  /* 0x00000000320472ca */ /* 0x000fe400000e0000 */
[----:B------:R-:W-:-:S13]  /*2dd0*/  R2UR UR5, R51 ;  /* 0x00000000330572ca */ /* 0x000fda00000e0000 */
[----:B------:R-:W2:Y:S01]  /*2de0*/  LD.E.64 R28, desc[UR4][R16.64+0x18] ;  /* 0x00001804101c7980 */ /* 0x000ea2000c101b00 */
[----:B------:R-:W-:Y:S01]  /*2df0*/  VIADD R18, R18, 0x4 ;  /* 0x0000000412127836 */ /* 0x000fe20000000000 */
[----:B------:R-:W-:Y:S01]  /*2e00*/  DADD R30, -RZ, -R2 ;  /* 0x00000000ff1e7229 */ /* 0x000fe20000000902 */
[----:B------:R-:W-:Y:S01]  /*2e10*/  IMAD.MOV.U32 R6, RZ, RZ, 0x1 ;  /* 0x00000001ff067424 */ /* 0x000fe200078e00ff */
[----:B------:R-:W-:Y:S01]  /*2e20*/  BSSY.RECONVERGENT B4, `(.L_x_45) ;  /* 0x0000024000047945 */ /* 0x000fe20003800200 */
[----:B------:R-:W0:Y:S07]  /*2e30*/  I2F.F64.U32 R12, R18 ;  /* 0x00000012000c7312 */ /* 0x000e2e0000201800 */
[----:B------:R-:W-:-:S02]  /*2e40*/  FSEL R19, R30, R2, !P2 ;  /* 0x000000021e137208 */ /* 0x000fc40005000000 */
[----:B------:R-:W-:-:S04]  /*2e50*/  FSEL R30, R31, R3, !P2 ;  /* 0x000000031f1e7208 */ /* 0x000fc80005000000 */
[----:B------:R-:W-:Y:S01]  /*2e60*/  FSEL R3, R30, R3, !P3 ;  /* 0x000000031e037208 */ /* 0x000fe20005800000 */
[----:B0-----:R-:W0:Y:S02]  /*2e70*/  MUFU.RCP64H R7, R13 ;  /* 0x0000000d00077308 */ /* 0x001e240000001800 */
[----:B0-----:R-:W-:-:S08]  /*2e80*/  DFMA R22, -R12, R6, 1 ;  /* 0x3ff000000c16742b */ /* 0x001fd00000000106 */
[----:B------:R-:W-:-:S08]  /*2e90*/  DFMA R22, R22, R22, R22 ;  /* 0x000000161616722b */ /* 0x000fd00000000016 */
[----:B------:R-:W-:-:S08]  /*2ea0*/  DFMA R22, R6, R22, R6 ;  /* 0x000000160616722b */ /* 0x000fd00000000006 */
[----:B------:R-:W-:-:S08]  /*2eb0*/  DFMA R6, -R12, R22, 1 ;  /* 0x3ff000000c06742b */ /* 0x000fd00000000116 */
[----:B------:R-:W-:Y:S02]  /*2ec0*/  DFMA R22, R22, R6, R22 ;  /* 0x000000061616722b */ /* 0x000fe40000000016 */
[----:B------:R-:W-:-:S10]  /*2ed0*/  DADD R6, R10, R8 ;  /* 0x000000000a067229 */ /* 0x000fd40000000008 */
[----:B------:R-:W-:Y:S01]  /*2ee0*/  LOP3.LUT R0, R7, 0x7ff00000, RZ, 0xc0, !PT ;  /* 0x7ff0000007007812 */ /* 0x000fe200078ec0ff */
[----:B------:R-:W-:-:S03]  /*2ef0*/  DADD R6, R10, R8 ;  /* 0x000000000a067229 */ /* 0x000fc60000000008 */
[----:B------:R-:W-:Y:S01]  /*2f00*/  ISETP.NE.AND P1, PT, R0, 0x7ff00000, PT ;  /* 0x7ff000000000780c */ /* 0x000fe20003f25270 */
[----:B--2---:R-:W-:Y:S01]  /*2f10*/  DMUL R26, R28, R22 ;  /* 0x000000161c1a7228 */ /* 0x004fe20000000000 */
[----:B------:R-:W-:-:S07]  /*2f20*/  FSETP.GEU.AND P2, PT, |R29|, 6.5827683646048100446e-37, PT ;  /* 0x036000001d00780b */ /* 0x000fce0003f4e200 */
[----:B------:R-:W-:-:S08]  /*2f30*/  DFMA R16, -R12, R26, R28 ;  /* 0x0000001a0c10722b */ /* 0x000fd0000000011c */
[----:B------:R-:W-:Y:S01]  /*2f40*/  DFMA R10, R22, R16, R26 ;  /* 0x00000010160a722b */ /* 0x000fe2000000001a */
[----:B------:R-:W-:-:S04]  /*2f50*/  FSEL R17, R19, R2, !P3 ;  /* 0x0000000213117208 */ /* 0x000fc80005800000 */
[----:B------:R-:W-:Y:S02]  /*2f60*/  FSEL R2, R6, R17, !P1 ;  /* 0x0000001106027208 */ /* 0x000fe40004800000 */
[----:B------:R-:W-:-:S03]  /*2f70*/  FSEL R6, R7, R3, !P1 ;  /* 0x0000000307067208 */ /* 0x000fc60004800000 */
[----:B------:R-:W-:Y:S01]  /*2f80*/  FFMA R0, RZ, R13, R11 ;  /* 0x0000000dff007223 */ /* 0x000fe2000000000b */
[----:B------:R-:W-:Y:S02]  /*2f90*/  FSEL R2, R2, RZ, P0 ;  /* 0x000000ff02027208 */ /* 0x000fe40000000000 */
[----:B------:R-:W-:Y:S02]  /*2fa0*/  FSEL R3, R6, 1.875, P0 ;  /* 0x3ff0000006037808 */ /* 0x000fe40000000000 */
[----:B------:R-:W-:-:S04]  /*2fb0*/  FSETP.GT.AND P1, PT, |R0|, 1.469367938527859385e-39, PT ;  /* 0x001000000000780b */ /* 0x000fc80003f24200 */
[----:B------:R-:W-:-:S09]  /*2fc0*/  DFMA R14, R44, R2, R14 ;  /* 0x000000022c0e722b */ /* 0x000fd2000000000e */
        /* <DEDUP_REMOVED lines=9> */
.L_x_46:
[----:B------:R-:W-:Y:S05]  /*3060*/  BSYNC.RECONVERGENT B4 ;  /* 0x0000000000047941 */ /* 0x000fea0003800200 */
.L_x_45:
        /* <DEDUP_REMOVED lines=14> */
.L_x_47:
[C---:B------:R-:W-:Y:S02]  /*3150*/  DADD R6, R12.reuse, R8 ;  /* 0x000000000c067229 */ /* 0x040fe40000000008 */
[----:B------:R-:W-:Y:S02]  /*3160*/  DADD R16, -RZ, -R2 ;  /* 0x00000000ff107229 */ /* 0x000fe40000000902 */
[----:B------:R-:W-:-:S06]  /*3170*/  DADD R12, R12, R8 ;  /* 0x000000000c0c7229 */ /* 0x000fcc0000000008 */
        /* <DEDUP_REMOVED lines=9> */
[----:B------:R-:W-:Y:S02]  /*3210*/  FSEL R3, R12, 1.875, P0 ;  /* 0x3ff000000c037808 */ /* 0x000fe40000000000 */
[----:B------:R-:W-:-:S04]  /*3220*/  ISETP.NE.AND P0, PT, R18, R25, PT ;  /* 0x000000191200720c */ /* 0x000fc80003f05270 */
[----:B------:R-:W-:-:S09]  /*3230*/  DFMA R14, R10, R2, R14 ;  /* 0x000000020a0e722b */ /* 0x000fd2000000000e */
[----:B------:R-:W-:Y:S05]  /*3240*/  @P0 BRA `(.L_x_48) ;  /* 0xfffffff0005c0947 */ /* 0x000fea000383ffff */
[----:B------:R-:W-:Y:S05]  /*3250*/  BSYNC.RECONVERGENT B3 ;  /* 0x0000000000037941 */ /* 0x000fea0003800200 */
.L_x_35:
[----:B------:R-:W-:-:S07]  /*3260*/  IMAD.MOV.U32 R16, RZ, RZ, R25 ;  /* 0x000000ffff107224 */ /* 0x000fce00078e0019 */
.L_x_34:
        /* <DEDUP_REMOVED lines=33> */
.L_x_50:
[----:B------:R-:W-:Y:S05]  /*3480*/  BSYNC.RECONVERGENT B3 ;  /* 0x0000000000037941 */ /* 0x000fea0003800200 */
.L_x_49:
        /* <DEDUP_REMOVED lines=14> */
.L_x_51:
        /* <DEDUP_REMOVED lines=11> */
[----:B------:R-:W-:Y:S02]  /*3620*/  ISETP.NE.AND P0, PT, R54, 0x1, PT ;  /* 0x000000013600780c */ /* 0x000fe40003f05270 */
[----:B------:R-:W-:Y:S02]  /*3630*/  FSEL R2, R2, RZ, P3 ;  /* 0x000000ff02027208 */ /* 0x000fe40001800000 */
[----:B------:R-:W-:-:S06]  /*3640*/  FSEL R3, R10, 1.875, P3 ;  /* 0x3ff000000a037808 */ /* 0x000fcc0001800000 */
[----:B------:R-:W-:-:S03]  /*3650*/  DFMA R14, R18, R2, R14 ;  /* 0x00000002120e722b */ /* 0x000fc6000000000e */
[----:B------:R-:W-:Y:S08]  /*3660*/  @!P0 BRA `(.L_x_27) ;  /* 0x0000001400948947 */ /* 0x000ff00003800000 */
[----:B------:R-:W-:Y:S02]  /*3670*/  R2UR UR4, R50 ;  /* 0x00000000320472ca */ /* 0x000fe400000e0000 */
        /* <DEDUP_REMOVED lines=29> */
.L_x_53:
[----:B------:R-:W-:Y:S05]  /*3850*/  BSYNC.RECONVERGENT B3 ;  /* 0x0000000000037941 */ /* 0x000fea0003800200 */
.L_x_52:
        /* <DEDUP_REMOVED lines=14> */
.L_x_54:
        /* <DEDUP_REMOVED lines=46> */
.L_x_56:
[----:B------:R-:W-:Y:S05]  /*3c20*/  BSYNC.RECONVERGENT B3 ;  /* 0x0000000000037941 */ /* 0x000fea0003800200 */
.L_x_55:
        /* <DEDUP_REMOVED lines=14> */
.L_x_57:
        /* <DEDUP_REMOVED lines=13> */
[----:B------:R-:W-:Y:S01]  /*3de0*/  DFMA R14, R12, R2, R14 ;  /* 0x000000020c0e722b */ /* 0x000fe2000000000e */
[----:B------:R-:W-:Y:S10]  /*3df0*/  BRA `(.L_x_27) ;  /* 0x0000000c00b07947 */ /* 0x000ff40003800000 */
.L_x_14:
[----:B------:R-:W-:Y:S01]  /*3e00*/  ISETP.NE.AND P0, PT, R55, RZ, PT ;  /* 0x000000ff3700720c */ /* 0x000fe20003f05270 */
[----:B------:R-:W-:Y:S01]  /*3e10*/  IMAD.MOV.U32 R3, RZ, RZ, RZ ;  /* 0x000000ffff037224 */ /* 0x000fe200078e00ff */
[----:B------:R-:W-:-:S11]  /*3e20*/  CS2R R14, SRZ ;  /* 0x00000000000e7805 */ /* 0x000fd6000001ff00 */
[----:B------:R-:W-:Y:S05]  /*3e30*/  @!P0 BRA `(.L_x_58) ;  /* 0x0000000800708947 */ /* 0x000fea0003800000 */
[----:B------:R-:W-:Y:S01]  /*3e40*/  BSSY.RECONVERGENT B3, `(.L_x_59) ;  /* 0x000009a000037945 */ /* 0x000fe20003800200 */
[----:B------:R-:W-:Y:S01]  /*3e50*/  IMAD.MOV.U32 R10, RZ, RZ, RZ ;  /* 0x000000ffff0a7224 */ /* 0x000fe200078e00ff */
[----:B------:R-:W-:-:S07]  /*3e60*/  CS2R R14, SRZ ;  /* 0x00000000000e7805 */ /* 0x000fce000001ff00 */
.L_x_66:
[----:B------:R-:W-:Y:S01]  /*3e70*/  R2UR UR4, R50 ;  /* 0x00000000320472ca */ /* 0x000fe200000e0000 */
[----:B------:R-:W-:Y:S01]  /*3e80*/  IMAD.WIDE.U32 R12, R10, 0x8, R4 ;  /* 0x000000080a0c7825 */ /* 0x000fe200078e0004 */
[----:B------:R-:W-:-:S13]  /*3e90*/  R2UR UR5, R51 ;  /* 0x00000000330572ca */ /* 0x000fda00000e0000 */
[----:B------:R0:W5:Y:S01]  /*3ea0*/  LD.E.64 R18, desc[UR4][R12.64] ;  /* 0x000000040c127980 */ /* 0x000162000c101b00 */
[----:B------:R-:W-:Y:S01]  /*3eb0*/  VIADD R16, R10, 0x1 ;  /* 0x000000010a107836 */ /* 0x000fe20000000000 */
[----:B------:R-:W-:Y:S01]  /*3ec0*/  DADD R6, -RZ, |R8| ;  /* 0x00000000ff067229 */ /* 0x000fe20000000508 */
[----:B------:R-:W-:Y:S01]  /*3ed0*/  BSSY.RECONVERGENT B1, `(.L_x_60) ;  /* 0x000000e000017945 */ /* 0x000fe20003800200 */
[----:B------:R-:W-:-:S03]  /*3ee0*/  DSETP.NEU.AND P2, PT, R8, RZ, PT ;  /* 0x000000ff0800722a */ /* 0x000fc60003f4d000 */
[----:B------:R-:W1:Y:S02]  /*3ef0*/  I2F.F64.U32 R16, R16 ;  /* 0x0000001000107312 */ /* 0x000e640000201800 */
[--C-:B-1----:R-:W-:Y:S01]  /*3f00*/  SHF.R.U32.HI R0, RZ, 0x14, R17.reuse ;  /* 0x00000014ff007819 */ /* 0x102fe20000011611 */
[----:B------:R-:W-:Y:S02]  /*3f10*/  IMAD.MOV.U32 R2, RZ, RZ, R16 ;  /* 0x000000ffff027224 */ /* 0x000fe400078e0010 */
[----:B------:R-:W-:Y:S01]  /*3f20*/  IMAD.MOV.U32 R3, RZ, RZ, R17 ;  /* 0x000000ffff037224 */ /* 0x000fe200078e0011 */
[----:B------:R-:W-:-:S05]  /*3f30*/  LOP3.LUT R0, R0, 0x7ff, RZ, 0xc0, !PT ;  /* 0x000007ff00007812 */ /* 0x000fca00078ec0ff */
[----:B------:R-:W-:Y:S01]  /*3f40*/  VIADD R11, R0, 0xfffffc0c ;  /* 0xfffffc0c000b7836 */ /* 0x000fe20000000000 */
[----:B------:R-:W-:-:S04]  /*3f50*/  MOV R0, 0x3fb0 ;  /* 0x00003fb000007802 */ /* 0x000fc80000000f00 */
[CC--:B------:R-:W-:Y:S02]  /*3f60*/  SHF.L.U32 R22, R16.reuse, R11.reuse, RZ ;  /* 0x0000000b10167219 */ /* 0x0c0fe400000006ff */
[----:B------:R-:W-:Y:S02]  /*3f70*/  SHF.L.U64.HI R11, R16, R11, R17 ;  /* 0x0000000b100b7219 */ /* 0x000fe40000010211 */
[----:B------:R-:W-:-:S04]  /*3f80*/  ISETP.NE.U32.AND P0, PT, R22, RZ, PT ;  /* 0x000000ff1600720c */ /* 0x000fc80003f05070 */
[----:B0-----:R-:W-:-:S13]  /*3f90*/  ISETP.NE.AND.EX P0, PT, R11, -0x80000000, PT, P0 ;  /* 0x800000000b00780c */ /* 0x001fda0003f05300 */
[----:B-----5:R-:W-:Y:S05]  /*3fa0*/  CALL.REL.NOINC `($_Z13distributor_PdPdS_S_iii$__internal_accurate_pow) ;  /* 0x0000063400d07944 */ /* 0x020fea0003c00000 */
[----:B------:R-:W-:Y:S05]  /*3fb0*/  BSYNC.RECONVERGENT B1 ;  /* 0x0000000000017941 */ /* 0x000fea0003800200 */
.L_x_60:
[----:B------:R-:W0:Y:S01]  /*3fc0*/  MUFU.RCP64H R7, R17 ;  /* 0x0000001100077308 */ /* 0x000e220000001800 */
[----:B------:R-:W-:Y:S01]  /*3fd0*/  IMAD.MOV.U32 R6, RZ, RZ, 0x1 ;  /* 0x00000001ff067424 */ /* 0x000fe200078e00ff */
[----:B------:R-:W-:Y:S01]  /*3fe0*/  DSETP.NEU.AND P1, PT, |R8|, +INF , PT ;  /* 0x7ff000000800742a */ /* 0x000fe20003f2d200 */
[----:B------:R-:W-:Y:S01]  /*3ff0*/  ISETP.LT.AND P0, PT, R9, RZ, !P0 ;  /* 0x000000ff0900720c */ /* 0x000fe20004701270 */
[----:B------:R-:W-:Y:S01]  /*4000*/  DADD R30, -RZ, -R2 ;  /* 0x00000000ff1e7229 */ /* 0x000fe20000000902 */
[----:B------:R-:W-:Y:S01]  /*4010*/  @!P2 ISETP.NE.U32.AND P3, PT, R22, RZ, PT ;  /* 0x000000ff1600a20c */ /* 0x000fe20003f65070 */
[----:B------:R-:W-:Y:S01]  /*4020*/  BSSY.RECONVERGENT B4, `(.L_x_61) ;  /* 0x000002e000047945 */ /* 0x000fe20003800200 */
[----:B------:R-:W-:Y:S02]  /*4030*/  PLOP3.LUT P4, PT, PT, PT, PT, 0x8, 0x80 ;  /* 0x000000000080781c */ /* 0x000fe40003f8e170 */
[----:B------:R-:W-:Y:S02]  /*4040*/  ISETP.GE.OR P6, PT, R17, RZ, P2 ;  /* 0x000000ff1100720c */ /* 0x000fe400017c6670 */
[----:B------:R-:W-:-:S03]  /*4050*/  @!P2 ISETP.NE.AND.EX P3, PT, R11, -0x80000000, PT, P3 ;  /* 0x800000000b00a80c */ /* 0x000fc60003f65330 */
[----:B------:R-:W-:Y:S01]  /*4060*/  FSEL R2, R30, R2, P0 ;  /* 0x000000021e027208 */ /* 0x000fe20000000000 */
[----:B------:R-:W-:Y:S01]  /*4070*/  @!P2 IMAD.MOV.U32 R2, RZ, RZ, RZ ;  /* 0x000000ffff02a224 */ /* 0x000fe200078e00ff */
[----:B------:R-:W-:Y:S01]  /*4080*/  FSEL R3, R31, R3, P0 ;  /* 0x000000031f037208 */ /* 0x000fe20000000000 */
[----:B0-----:R-:W-:Y:S01]  /*4090*/  DFMA R26, -R16, R6, 1 ;  /* 0x3ff00000101a742b */ /* 0x001fe20000000106 */
[----:B------:R-:W-:-:S04]  /*40a0*/  @!P2 SEL R22, R9, RZ, !P3 ;  /* 0x000000ff0916a207 */ /* 0x000fc80005800000 */
[----:B------:R-:W-:-:S03]  /*40b0*/  @!P6 LOP3.LUT R22, R22, 0x7ff00000, RZ, 0xfc, !PT ;  /* 0x7ff000001616e812 */ /* 0x000fc600078efcff */
[----:B------:R-:W-:Y:S02]  /*40c0*/  DFMA R26, R26, R26, R26 ;  /* 0x0000001a1a1a722b */ /* 0x000fe4000000001a */
[----:B------:R-:W-:-:S06]  /*40d0*/  @!P2 IMAD.MOV.U32 R3, RZ, RZ, R22 ;  /* 0x000000ffff03a224 */ /* 0x000fcc00078e0016 */
[----:B------:R-:W-:Y:S02]  /*40e0*/  DFMA R26, R6, R26, R6 ;  /* 0x0000001a061a722b */ /* 0x000fe40000000006 */
[----:B------:R-:W-:-:S06]  /*40f0*/  DADD R6, R16, R8 ;  /* 0x0000000010067229 */ /* 0x000fcc0000000008 */
[----:B------:R-:W-:-:S04]  /*4100*/  DFMA R28, -R16, R26, 1 ;  /* 0x3ff00000101c742b */ /* 0x000fc8000000011a */
[----:B------:R-:W-:-:S04]  /*4110*/  LOP3.LUT R6, R7, 0x7ff00000, RZ, 0xc0, !PT ;  /* 0x7ff0000007067812 */ /* 0x000fc800078ec0ff */
[----:B------:R-:W-:Y:S01]  /*4120*/  DFMA R28, R26, R28, R26 ;  /* 0x0000001c1a1c722b */ /* 0x000fe2000000001a */
[----:B------:R-:W-:-:S07]  /*4130*/  ISETP.NE.OR P1, PT, R6, 0x7ff00000, P1 ;  /* 0x7ff000000600780c */ /* 0x000fce0000f25670 */
[----:B------:R-:W-:-:S06]  /*4140*/  DMUL R26, R18, R28 ;  /* 0x0000001c121a7228 */ /* 0x000fcc0000000000 */
[C---:B------:R-:W-:Y:S01]  /*4150*/  @!P1 ISETP.GE.AND P5, PT, R17.reuse, RZ, PT ;  /* 0x000000ff1100920c */ /* 0x040fe20003fa6270 */
[----:B------:R-:W-:Y:S01]  /*4160*/  @!P1 IMAD.MOV.U32 R2, RZ, RZ, RZ ;  /* 0x000000ffff029224 */ /* 0x000fe200078e00ff */
[----:B------:R-:W-:Y:S01]  /*4170*/  DFMA R6, -R16, R26, R18 ;  /* 0x0000001a1006722b */ /* 0x000fe20000000112 */
[----:B------:R-:W-:Y:S02]  /*4180*/  @!P1 PLOP3.LUT P4, PT, P0, PT, PT, 0x80, 0x8 ;  /* 0x000000000008981c */ /* 0x000fe4000078f070 */
[----:B------:R-:W-:Y:S02]  /*4190*/  @!P1 LOP3.LUT R11, R17, 0x7fffffff, RZ, 0xc0, !PT ;  /* 0x7fffffff110b9812 */ /* 0x000fe400078ec0ff */
[----:B------:R-:W-:Y:S02]  /*41a0*/  @!P1 SEL R0, RZ, 0x7ff00000, !P5 ;  /* 0x7ff00000ff009807 */ /* 0x000fe40006800000 */
[----:B------:R-:W-:Y:S01]  /*41b0*/  @!P1 ISETP.NE.AND P0, PT, R11, 0x3fe00000, PT ;  /* 0x3fe000000b00980c */ /* 0x000fe20003f05270 */
[----:B------:R-:W-:Y:S01]  /*41c0*/  DFMA R6, R28, R6, R26 ;  /* 0x000000061c06722b */ /* 0x000fe2000000001a */
[----:B------:R-:W-:Y:S01]  /*41d0*/  FSETP.GEU.AND P5, PT, |R19|, 6.5827683646048100446e-37, PT ;  /* 0x036000001300780b */ /* 0x000fe20003fae200 */
[----:B------:R-:W-:-:S05]  /*41e0*/  @!P1 VIADD R11, R0, 0x80000000 ;  /* 0x80000000000b9836 */ /* 0x000fca0000000000 */
[----:B------:R-:W-:Y:S01]  /*41f0*/  @P4 SEL R0, R11, R0, P0 ;  /* 0x000000000b004207 */ /* 0x000fe20000000000 */
[C---:B------:R-:W-:Y:S02]  /*4200*/  DSETP.NEU.AND P4, PT, R8.reuse, 1, PT ;  /* 0x3ff000000800742a */ /* 0x040fe40003f8d000 */
[----:B------:R-:W-:Y:S01]  /*4210*/  FFMA R23, RZ, R17, R7 ;  /* 0x00000011ff177223 */ /* 0x000fe20000000007 */
[----:B------:R-:W-:Y:S01]  /*4220*/  DSETP.NEU.AND P0, PT, R8, RZ, PT ;  /* 0x000000ff0800722a */ /* 0x000fe20003f0d000 */
[----:B------:R-:W-:Y:S02]  /*4230*/  @!P1 IMAD.MOV.U32 R3, RZ, RZ, R0 ;  /* 0x000000ffff039224 */ /* 0x000fe400078e0000 */
[----:B------:R-:W-:Y:S02]  /*4240*/  FSEL R22, R2, RZ, P4 ;  /* 0x000000ff02167208 */ /* 0x000fe40002000000 */
[----:B------:R-:W-:Y:S02]  /*4250*/  FSETP.GT.AND P3, PT, |R23|, 1.469367938527859385e-39, PT ;  /* 0x001000001700780b */ /* 0x000fe40003f64200 */
[----:B------:R-:W-:-:S11]  /*4260*/  FSEL R23, R3, 1.875, P4 ;  /* 0x3ff0000003177808 */ /* 0x000fd60002000000 */
        /* <DEDUP_REMOVED lines=9> */
.L_x_62:
[----:B------:R-:W-:Y:S05]  /*4300*/  BSYNC.RECONVERGENT B4 ;  /* 0x0000000000047941 */ /* 0x000fea0003800200 */
.L_x_61:
[----:B------:R-:W-:Y:S02]  /*4310*/  R2UR UR4, R50 ;  /* 0x00000000320472ca */ /* 0x000fe400000e0000 */
[----:B------:R-:W-:Y:S01]  /*4320*/  R2UR UR5, R51 ;  /* 0x00000000330572ca */ /* 0x000fe200000e0000 */
[----:B------:R-:W-:-:S12]  /*4330*/  VIADD R10, R10, 0x2 ;  /* 0x000000020a0a7836 */ /* 0x000fd80000000000 */
[----:B------:R0:W5:Y:S01]  /*4340*/  LD.E.64 R16, desc[UR4][R12.64+0x8] ;  /* 0x000008040c107980 */ /* 0x000162000c101b00 */
[----:B------:R-:W-:Y:S01]  /*4350*/  DADD R2, -RZ, |R8| ;  /* 0x00000000ff027229 */ /* 0x000fe20000000508 */
[----:B------:R-:W-:Y:S01]  /*4360*/  BSSY.RECONVERGENT B1, `(.L_x_63) ;  /* 0x0000010000017945 */ /* 0x000fe20003800200 */
[----:B------:R-:W-:Y:S01]  /*4370*/  DFMA R14, R6, R22, R14 ;  /* 0x00000016060e722b */ /* 0x000fe2000000000e */
[----:B0-----:R-:W0:Y:S07]  /*4380*/  I2F.F64.U32 R12, R10 ;  /* 0x0000000a000c7312 */ /* 0x001e2e0000201800 */
[----:B------:R-:W-:-:S02]  /*4390*/  IMAD.MOV.U32 R6, RZ, RZ, R2 ;  /* 0x000000ffff067224 */ /* 0x000fc400078e0002 */
[----:B------:R-:W-:Y:S01]  /*43a0*/  IMAD.MOV.U32 R7, RZ, RZ, R3 ;  /* 0x000000ffff077224 */ /* 0x000fe200078e0003 */
[--C-:B0-----:R-:W-:Y:S01]  /*43b0*/  SHF.R.U32.HI R0, RZ, 0x14, R13.reuse ;  /* 0x00000014ff007819 */ /* 0x101fe2000001160d */
        /* <DEDUP_REMOVED lines=8> */
[----:B------:R-:W-:-:S13]  /*4440*/  ISETP.NE.AND.EX P2, PT, R18, -0x80000000, PT, P2 ;  /* 0x800000001200780c */ /* 0x000fda0003f45320 */
[----:B-----5:R-:W-:Y:S05]  /*4450*/  CALL.REL.NOINC `($_Z13distributor_PdPdS_S_iii$__internal_accurate_pow) ;  /* 0x0000063000a47944 */ /* 0x020fea0003c00000 */
[----:B------:R-:W-:Y:S05]  /*4460*/  BSYNC.RECONVERGENT B1 ;  /* 0x0000000000017941 */ /* 0x000fea0003800200 */
.L_x_63:
[----:B------:R-:W0:Y:S01]  /*4470*/  MUFU.RCP64H R7, R13 ;  /* 0x0000000d00077308 */ /* 0x000e220000001800 */
[----:B------:R-:W-:Y:S01]  /*4480*/  IMAD.MOV.U32 R6, RZ, RZ, 0x1 ;  /* 0x00000001ff067424 */ /* 0x000fe200078e00ff */
[----:B------:R-:W-:Y:S01]  /*4490*/  DSETP.NEU.AND P1, PT, |R8|, +INF , PT ;  /* 0x7ff000000800742a */ /* 0x000fe20003f2d200 */
[----:B------:R-:W-:Y:S01]  /*44a0*/  ISETP.GE.OR P4, PT, R13, RZ, P0 ;  /* 0x000000ff0d00720c */ /* 0x000fe20000786670 */
[----:B------:R-:W-:Y:S01]  /*44b0*/  DADD R28, -RZ, -R2 ;  /* 0x00000000ff1c7229 */ /* 0x000fe20000000902 */
[----:B------:R-:W-:Y:S01]  /*44c0*/  @!P0 ISETP.NE.U32.AND P3, PT, R11, RZ, PT ;  /* 0x000000ff0b00820c */ /* 0x000fe20003f65070 */
[----:B------:R-:W-:Y:S01]  /*44d0*/  BSSY.RECONVERGENT B4, `(.L_x_64) ;  /* 0x000002d000047945 */ /* 0x000fe20003800200 */
[----:B------:R-:W-:Y:S02]  /*44e0*/  ISETP.LT.AND P2, PT, R9, RZ, !P2 ;  /* 0x000000ff0900720c */ /* 0x000fe40005741270 */
[----:B------:R-:W-:Y:S02]  /*44f0*/  PLOP3.LUT P5, PT, PT, PT, PT, 0x8, 0x80 ;  /* 0x000000000080781c */ /* 0x000fe40003fae170 */
[----:B------:R-:W-:-:S03]  /*4500*/  @!P0 ISETP.NE.AND.EX P3, PT, R18, -0x80000000, PT, P3 ;  /* 0x800000001200880c */ /* 0x000fc60003f65330 */
[----:B------:R-:W-:Y:S01]  /*4510*/  FSEL R2, R28, R2, P2 ;  /* 0x000000021c027208 */ /* 0x000fe20001000000 */
[----:B------:R-:W-:Y:S01]  /*4520*/  @!P0 IMAD.MOV.U32 R2, RZ, RZ, RZ ;  /* 0x000000ffff028224 */ /* 0x000fe200078e00ff */
[----:B------:R-:W-:Y:S01]  /*4530*/  @!P0 SEL R18, R9, RZ, !P3 ;  /* 0x000000ff09128207 */ /* 0x000fe20005800000 */
[----:B0-----:R-:W-:Y:S01]  /*4540*/  DFMA R22, -R12, R6, 1 ;  /* 0x3ff000000c16742b */ /* 0x001fe20000000106 */
[----:B------:R-:W-:Y:S01]  /*4550*/  FSEL R3, R29, R3, P2 ;  /* 0x000000031d037208 */ /* 0x000fe20001000000 */
[----:B------:R-:W-:Y:S01]  /*4560*/  DSETP.NEU.AND P3, PT, R8, 1, PT ;  /* 0x3ff000000800742a */ /* 0x000fe20003f6d000 */
[----:B------:R-:W-:Y:S02]  /*4570*/  @!P4 LOP3.LUT R18, R18, 0x7ff00000, RZ, 0xfc, !PT ;  /* 0x7ff000001212c812 */ /* 0x000fe400078efcff */
[----:B------:R-:W-:-:S03]  /*4580*/  FSETP.GEU.AND P4, PT, |R17|, 6.5827683646048100446e-37, PT ;  /* 0x036000001100780b */ /* 0x000fc60003f8e200 */
[----:B------:R-:W-:Y:S01]  /*4590*/  DFMA R22, R22, R22, R22 ;  /* 0x000000161616722b */ /* 0x000fe20000000016 */
[----:B------:R-:W-:-:S07]  /*45a0*/  @!P0 IMAD.MOV.U32 R3, RZ, RZ, R18 ;  /* 0x000000ffff038224 */ /* 0x000fce00078e0012 */
        /* <DEDUP_REMOVED lines=15> */
[----:B------:R-:W-:Y:S01]  /*46a0*/  FSEL R18, R2, RZ, P3 ;  /* 0x000000ff02127208 */ /* 0x000fe20001800000 */
[----:B------:R-:W-:-:S05]  /*46b0*/  @!P1 VIADD R11, R0, 0x80000000 ;  /* 0x80000000000b9836 */ /* 0x000fca0000000000 */
[----:B------:R-:W-:-:S03]  /*46c0*/  @P5 SEL R0, R11, R0, P6 ;  /* 0x000000000b005207 */ /* 0x000fc60003000000 */
[----:B------:R-:W-:Y:S02]  /*46d0*/  FFMA R19, RZ, R13, R7 ;  /* 0x0000000dff137223 */ /* 0x000fe40000000007 */
[----:B------:R-:W-:-:S03]  /*46e0*/  @!P1 IMAD.MOV.U32 R3, RZ, RZ, R0 ;  /* 0x000000ffff039224 */ /* 0x000fc600078e0000 */
        /* <DEDUP_REMOVED lines=11> */
.L_x_65:
[----:B------:R-:W-:Y:S05]  /*47a0*/  BSYNC.RECONVERGENT B4 ;  /* 0x0000000000047941 */ /* 0x000fea0003800200 */
.L_x_64:
[----:B------:R-:W-:Y:S01]  /*47b0*/  ISETP.NE.AND P0, PT, R10, R24, PT ;  /* 0x000000180a00720c */ /* 0x000fe20003f05270 */
[----:B------:R-:W-:-:S12]  /*47c0*/  DFMA R14, R6, R18, R14 ;  /* 0x00000012060e722b */ /* 0x000fd8000000000e */
[----:B------:R-:W-:Y:S05]  /*47d0*/  @P0 BRA `(.L_x_66) ;  /* 0xfffffff400a40947 */ /* 0x000fea000383ffff */
[----:B------:R-:W-:Y:S05]  /*47e0*/  BSYNC.RECONVERGENT B3 ;  /* 0x0000000000037941 */ /* 0x000fea0003800200 */
.L_x_59:
[----:B------:R-:W-:-:S07]  /*47f0*/  IMAD.MOV.U32 R3, RZ, RZ, R24 ;  /* 0x000000ffff037224 */ /* 0x000fce00078e0018 */
.L_x_58:
[----:B------:R-:W-:-:S13]  /*4800*/  ISETP.NE.AND P0, PT, R56, RZ, PT ;  /* 0x000000ff3800720c */ /* 0x000fda0003f05270 */
[----:B------:R-:W-:Y:S05]  /*4810*/  @!P0 BRA `(.L_x_27) ;  /* 0x0000000400288947 */ /* 0x000fea0003800000 */
[----:B------:R-:W-:Y:S01]  /*4820*/  R2UR UR4, R50 ;  /* 0x00000000320472ca */ /* 0x000fe200000e0000 */
[----:B------:R-:W-:Y:S01]  /*4830*/  IMAD.WIDE.U32 R12, R3, 0x8, R4 ;  /* 0x00000008030c7825 */ /* 0x000fe200078e0004 */
[----:B------:R-:W-:-:S13]  /*4840*/  R2UR UR5, R51 ;  /* 0x00000000330572ca */ /* 0x000fda00000e0000 */
[----:B------:R-:W5:Y:S01]  /*4850*/  LD.E.64 R12, desc[UR4][R12.64] ;  /* 0x000000040c0c7980 */ /* 0x000f62000c101b00 */
[----:B------:R-:W-:Y:S01]  /*4860*/  VIADD R10, R3, 0x1 ;  /* 0x00000001030a7836 */ /* 0x000fe20000000000 */
[----:B------:R-:W-:Y:S01]  /*4870*/  DADD R6, -RZ, |R8| ;  /* 0x00000000ff067229 */ /* 0x000fe20000000508 */
[----:B------:R-:W-:Y:S01]  /*4880*/  BSSY.RECONVERGENT B1, `(.L_x_67) ;  /* 0x000000e000017945 */ /* 0x000fe20003800200 */
[----:B------:R-:W-:-:S03]  /*4890*/  DSETP.NEU.AND P0, PT, R8, RZ, PT ;  /* 0x000000ff0800722a */ /* 0x000fc60003f0d000 */
[----:B------:R-:W0:Y:S02]  /*48a0*/  I2F.F64.U32 R10, R10 ;  /* 0x0000000a000a7312 */ /* 0x000e240000201800 */
        /* <DEDUP_REMOVED lines=12> */
.L_x_67:
        /* <DEDUP_REMOVED lines=12> */
[----:B------:R-:W-:Y:S01]  /*4a30*/  FSEL R3, R27, R3, P2 ;  /* 0x000000031b037208 */ /* 0x000fe20001000000 */
[----:B0-----:R-:W-:-:S08]  /*4a40*/  DFMA R18, -R10, R6, 1 ;  /* 0x3ff000000a12742b */ /* 0x001fd00000000106 */
[----:B------:R-:W-:-:S08]  /*4a50*/  DFMA R18, R18, R18, R18 ;  /* 0x000000121212722b */ /* 0x000fd00000000012 */
        /* <DEDUP_REMOVED lines=10> */
[----:B------:R-:W-:Y:S02]  /*4b00*/  @!P1 LOP3.LUT R16, R11, 0x7fffffff, RZ, 0xc0, !PT ;  /* 0x7fffffff0b109812 */ /* 0x000fe400078ec0ff */
[----:B------:R-:W-:Y:S02]  /*4b10*/  @!P1 PLOP3.LUT P5, PT, P2, PT, PT, 0x80, 0x8 ;  /* 0x000000000008981c */ /* 0x000fe400017af070 */
[----:B------:R-:W-:Y:S02]  /*4b20*/  @!P1 SEL R0, RZ, 0x7ff00000, !P6 ;  /* 0x7ff00000ff009807 */ /* 0x000fe40007000000 */
[----:B------:R-:W-:Y:S01]  /*4b30*/  @!P1 ISETP.NE.AND P6, PT, R16, 0x3fe00000, PT ;  /* 0x3fe000001000980c */ /* 0x000fe20003fc5270 */
[----:B------:R-:W-:Y:S01]  /*4b40*/  DFMA R6, R22, R18, R6 ;  /* 0x000000121606722b */ /* 0x000fe20000000006 */
[----:B------:R-:W-:Y:S01]  /*4b50*/  @!P0 SEL R16, R9, RZ, !P3 ;  /* 0x000000ff09108207 */ /* 0x000fe20005800000 */
[----:B------:R-:W-:Y:S01]  /*4b60*/  @!P1 VIADD R17, R0, 0x80000000 ;  /* 0x8000000000119836 */ /* 0x000fe20000000000 */
[----:B------:R-:W-:-:S02]  /*4b70*/  DSETP.NEU.AND P3, PT, R8, 1, PT ;  /* 0x3ff000000800742a */ /* 0x000fc40003f6d000 */
[----:B------:R-:W-:Y:S02]  /*4b80*/  @!P4 LOP3.LUT R16, R16, 0x7ff00000, RZ, 0xfc, !PT ;  /* 0x7ff000001010c812 */ /* 0x000fe400078efcff */
[----:B------:R-:W-:Y:S02]  /*4b90*/  FSETP.GEU.AND P4, PT, |R13|, 6.5827683646048100446e-37, PT ;  /* 0x036000000d00780b */ /* 0x000fe40003f8e200 */
[----:B------:R-:W-:Y:S01]  /*4ba0*/  @P5 SEL R0, R17, R0, P6 ;  /* 0x0000000011005207 */ /* 0x000fe20003000000 */
[----:B------:R-:W-:Y:S01]  /*4bb0*/  FFMA R18, RZ, R11, R7 ;  /* 0x0000000bff127223 */ /* 0x000fe20000000007 */
[----:B------:R-:W-:Y:S01]  /*4bc0*/  @!P0 IMAD.MOV.U32 R3, RZ, RZ, R16 ;  /* 0x000000ffff038224 */ /* 0x000fe200078e0010 */
[----:B------:R-:W-:Y:S02]  /*4bd0*/  FSEL R16, R2, RZ, P3 ;  /* 0x000000ff02107208 */ /* 0x000fe40001800000 */
[----:B------:R-:W-:Y:S01]  /*4be0*/  @!P1 IMAD.MOV.U32 R3, RZ, RZ, R0 ;  /* 0x000000ffff039224 */ /* 0x000fe200078e0000 */
[----:B------:R-:W-:-:S04]  /*4bf0*/  FSETP.GT.AND P2, PT, |R18|, 1.469367938527859385e-39, PT ;  /* 0x001000001200780b */ /* 0x000fc80003f44200 */
[----:B------:R-:W-:-:S09]  /*4c00*/  FSEL R17, R3, 1.875, P3 ;  /* 0x3ff0000003117808 */ /* 0x000fd20001800000 */
        /* <DEDUP_REMOVED lines=9> */
.L_x_69:
[----:B------:R-:W-:Y:S05]  /*4ca0*/  BSYNC.RECONVERGENT B3 ;  /* 0x0000000000037941 */ /* 0x000fea0003800200 */
.L_x_68:
[----:B------:R-:W-:-:S11]  /*4cb0*/  DFMA R14, R6, R16, R14 ;  /* 0x00000010060e722b */ /* 0x000fd6000000000e */
.L_x_27:
[----:B------:R-:W-:Y:S05]  /*4cc0*/  BSYNC.RECONVERGENT B2 ;  /* 0x0000000000027941 */ /* 0x000fea0003800200 */
.L_x_13:
[----:B------:R-:W0:Y:S01]  /*4cd0*/  LDCU UR4, c[0x0][0x3a4] ;  /* 0x00007480ff0477ac */ /* 0x000e220008000800 */
[----:B------:R-:W-:Y:S01]  /*4ce0*/  DADD R10, R20, R8 ;  /* 0x00000000140a7229 */ /* 0x000fe20000000008 */
[----:B------:R-:W-:Y:S01]  /*4cf0*/  CS2R R18, SRZ ;  /* 0x0000000000127805 */ /* 0x000fe2000001ff00 */
[----:B0-----:R-:W-:-:S09]  /*4d00*/  UISETP.GE.AND UP0, UPT, UR4, 0x1, UPT ;  /* 0x000000010400788c */ /* 0x001fd2000bf06270 */
[----:B------:R-:W-:Y:S05]  /*4d10*/  BRA.U !UP0, `(.L_x_70) ;  /* 0x0000000d08e87547 */ /* 0x000fea000b800000 */
[----:B------:R-:W-:Y:S01]  /*4d20*/  ISETP.NE.AND P0, PT, R55, RZ, PT ;  /* 0x000000ff3700720c */ /* 0x000fe20003f05270 */
[----:B------:R-:W-:Y:S01]  /*4d30*/  IMAD.MOV.U32 R3, RZ, RZ, RZ ;  /* 0x000000ffff037224 */ /* 0x000fe200078e00ff */
[----:B------:R-:W-:-:S11]  /*4d40*/  CS2R R18, SRZ ;  /* 0x0000000000127805 */ /* 0x000fd6000001ff00 */
[----:B------:R-:W-:Y:S05]  /*4d50*/  @!P0 BRA `(.L_x_71) ;  /* 0x00000008009c8947 */ /* 0x000fea0003800000 */
[----:B------:R-:W-:Y:S01]  /*4d60*/  BSSY.RECONVERGENT B2, `(.L_x_72) ;  /* 0x00000a5000027945 */ /* 0x000fe20003800200 */
[----:B------:R-:W-:Y:S01]  /*4d70*/  IMAD.MOV.U32 R12, RZ, RZ, RZ ;  /* 0x000000ffff0c7224 */ /* 0x000fe200078e00ff */
[----:B------:R-:W-:-:S07]  /*4d80*/  CS2R R18, SRZ ;  /* 0x0000000000127805 */ /* 0x000fce000001ff00 */
.L_x_84:
        /* <DEDUP_REMOVED lines=21> */
.L_x_73:
[----:B------:R-:W0:Y:S01]  /*4ee0*/  MUFU.RCP64H R7, R23 ;  /* 0x0000001700077308 */ /* 0x000e220000001800 */
[----:B------:R-:W-:Y:S01]  /*4ef0*/  IMAD.MOV.U32 R6, RZ, RZ, 0x1 ;  /* 0x00000001ff067424 */ /* 0x000fe200078e00ff */
[----:B------:R-:W-:Y:S01]  /*4f00*/  ISETP.GE.OR P3, PT, R23, RZ, P2 ;  /* 0x000000ff1700720c */ /* 0x000fe20001766670 */
[----:B------:R-:W-:Y:S01]  /*4f10*/  BSSY.RECONVERGENT B1, `(.L_x_74) ;  /* 0x000002a000017945 */ /* 0x000fe20003800200 */
[----:B------:R-:W-:Y:S02]  /*4f20*/  @!P2 ISETP.NE.U32.AND P4, PT, R13, RZ, PT ;  /* 0x000000ff0d00a20c */ /* 0x000fe40003f85070 */
[----:B------:R-:W-:Y:S01]  /*4f30*/  ISETP.LT.AND P6, PT, R11, RZ, !P0 ;  /* 0x000000ff0b00720c */ /* 0x000fe200047c1270 */
[----:B------:R-:W-:Y:S01]  /*4f40*/  DSETP.NEU.AND P0, PT, R10, 1, PT ;  /* 0x3ff000000a00742a */ /* 0x000fe20003f0d000 */
[----:B------:R-:W-:Y:S01]  /*4f50*/  @!P2 ISETP.NE.AND.EX P4, PT, R57, -0x80000000, PT, P4 ;  /* 0x800000003900a80c */ /* 0x000fe20003f85340 */
[----:B0-----:R-:W-:-:S08]  /*4f60*/  DFMA R26, -R22, R6, 1 ;  /* 0x3ff00000161a742b */ /* 0x001fd00000000106 */
[----:B------:R-:W-:-:S08]  /*4f70*/  DFMA R26, R26, R26, R26 ;  /* 0x0000001a1a1a722b */ /* 0x000fd0000000001a */
[----:B------:R-:W-:-:S08]  /*4f80*/  DFMA R26, R6, R26, R6 ;  /* 0x0000001a061a722b */ /* 0x000fd00000000006 */
[----:B------:R-:W-:-:S08]  /*4f90*/  DFMA R6, -R22, R26, 1 ;  /* 0x3ff000001606742b */ /* 0x000fd0000000011a */
[----:B------:R-:W-:Y:S02]  /*4fa0*/  DFMA R6, R26, R6, R26 ;  /* 0x000000061a06722b */ /* 0x000fe4000000001a */
[----:B------:R-:W-:-:S06]  /*4fb0*/  DADD R26, R22, R10 ;  /* 0x00000000161a7229 */ /* 0x000fcc000000000a */
[----:B------:R-:W-:-:S04]  /*4fc0*/  DMUL R28, R44, R6 ;  /* 0x000000062c1c7228 */ /* 0x000fc80000000000 */
[----:B------:R-:W-:Y:S01]  /*4fd0*/  LOP3.LUT R0, R27, 0x7ff00000, RZ, 0xc0, !PT ;  /* 0x7ff000001b007812 */ /* 0x000fe200078ec0ff */
[----:B------:R-:W-:-:S03]  /*4fe0*/  DADD R26, -RZ, -R2 ;  /* 0x00000000ff1a7229 */ /* 0x000fc60000000902 */
[----:B------:R-:W-:Y:S01]  /*4ff0*/  DFMA R30, -R22, R28, R44 ;  /* 0x0000001c161e722b */ /* 0x000fe2000000012c */
[----:B------:R-:W-:Y:S02]  /*5000*/  ISETP.NE.AND P5, PT, R0, 0x7ff00000, PT ;  /* 0x7ff000000000780c */ /* 0x000fe40003fa5270 */
[----:B------:R-:W-:Y:S01]  /*5010*/  @!P2 SEL R0, R11, RZ, !P4 ;  /* 0x000000ff0b00a207 */ /* 0x000fe20006000000 */
[----:B------:R-:W-:-:S03]  /*5020*/  DSETP.NEU.AND P4, PT, R10, RZ, PT ;  /* 0x000000ff0a00722a */ /* 0x000fc60003f8d000 */
[----:B------:R-:W-:Y:S01]  /*5030*/  @!P3 LOP3.LUT R0, R0, 0x7ff00000, RZ, 0xfc, !PT ;  /* 0x7ff000000000b812 */ /* 0x000fe200078efcff */
[----:B------:R-:W-:Y:S01]  /*5040*/  DFMA R6, R6, R30, R28 ;  /* 0x0000001e0606722b */ /* 0x000fe2000000001c */
[----:B------:R-:W-:Y:S01]  /*5050*/  FSEL R2, R26, R2, P6 ;  /* 0x000000021a027208 */ /* 0x000fe20003000000 */
[----:B------:R-:W-:Y:S01]  /*5060*/  @!P2 IMAD.MOV.U32 R2, RZ, RZ, RZ ;  /* 0x000000ffff02a224 */ /* 0x000fe200078e00ff */
[----:B------:R-:W-:Y:S01]  /*5070*/  FSEL R3, R27, R3, P6 ;  /* 0x000000031b037208 */ /* 0x000fe20003000000 */
[----:B------:R-:W-:-:S06]  /*5080*/  @!P2 IMAD.MOV.U32 R3, RZ, RZ, R0 ;  /* 0x000000ffff03a224 */ /* 0x000fcc00078e0000 */
[----:B------:R-:W-:-:S05]  /*5090*/  FFMA R13, RZ, R23, R7 ;  /* 0x00000017ff0d7223 */ /* 0x000fca0000000007 */
[----:B------:R-:W-:Y:S02]  /*50a0*/  FSETP.GT.AND P1, PT, |R13|, 1.469367938527859385e-39, PT ;  /* 0x001000000d00780b */ /* 0x000fe40003f24200 */
[----:B------:R-:W-:Y:S01]  /*50b0*/  P2R R13, PR, RZ, 0x10 ;  /* 0x00000010ff0d7803 */ /* 0x000fe20000000000 */
[----:B------:R-:W-:Y:S10]  /*50c0*/  @P5 BRA `(.L_x_75) ;  /* 0x0000000000385947 */ /* 0x000ff40003800000 */
[----:B------:R-:W-:-:S14]  /*50d0*/  DSETP.NAN.AND P2, PT, R10, R10, PT ;  /* 0x0000000a0a00722a */ /* 0x000fdc0003f48000 */
[----:B------:R-:W-:Y:S01]  /*50e0*/  @P2 DADD R2, R22, R10 ;  /* 0x0000000016022229 */ /* 0x000fe2000000000a */
[----:B------:R-:W-:Y:S10]  /*50f0*/  @P2 BRA `(.L_x_75) ;  /* 0x00000000002c2947 */ /* 0x000ff40003800000 */
[----:B------:R-:W-:Y:S01]  /*5100*/  DSETP.NEU.AND P2, PT, |R10|, +INF , PT ;  /* 0x7ff000000a00742a */ /* 0x000fe20003f4d200 */
[----:B------:R-:W-:-:S13]  /*5110*/  PLOP3.LUT P3, PT, PT, PT, PT, 0x8, 0x80 ;  /* 0x000000000080781c */ /* 0x000fda0003f6e170 */
[C---:B------:R-:W-:Y:S01]  /*5120*/  @!P2 ISETP.GE.AND P4, PT, R23.reuse, RZ, PT ;  /* 0x000000ff1700a20c */ /* 0x040fe20003f86270 */
[----:B------:R-:W-:Y:S01]  /*5130*/  @!P2 IMAD.MOV.U32 R2, RZ, RZ, RZ ;  /* 0x000000ffff02a224 */ /* 0x000fe200078e00ff */
[----:B------:R-:W-:Y:S02]  /*5140*/  @!P2 PLOP3.LUT P3, PT, P6, PT, PT, 0x80, 0x8 ;  /* 0x000000000008a81c */ /* 0x000fe4000376f070 */
[----:B------:R-:W-:Y:S02]  /*5150*/  @!P2 SEL R0, RZ, 0x7ff00000, !P4 ;  /* 0x7ff00000ff00a807 */ /* 0x000fe40006000000 */
[----:B------:R-:W-:-:S03]  /*5160*/  @!P2 LOP3.LUT R26, R23, 0x7fffffff, RZ, 0xc0, !PT ;  /* 0x7fffffff171aa812 */ /* 0x000fc600078ec0ff */
[----:B------:R-:W-:Y:S01]  /*5170*/  @!P2 VIADD R27, R0, 0x80000000 ;  /* 0x80000000001ba836 */ /* 0x000fe20000000000 */
[----:B------:R-:W-:-:S05]  /*5180*/  @!P2 ISETP.NE.AND P4, PT, R26, 0x3fe00000, PT ;  /* 0x3fe000001a00a80c */ /* 0x000fca0003f85270 */
[----:B------:R-:W-:-:S05]  /*5190*/  @P3 SEL R0, R27, R0, P4 ;  /* 0x000000001b003207 */ /* 0x000fca0002000000 */
[----:B------:R-:W-:-:S07]  /*51a0*/  @!P2 IMAD.MOV.U32 R3, RZ, RZ, R0 ;  /* 0x000000ffff03a224 */ /* 0x000fce00078e0000 */
.L_x_75:
[----:B------:R-:W-:Y:S05]  /*51b0*/  BSYNC.RECONVERGENT B1 ;  /* 0x0000000000017941 */ /* 0x000fea0003800200 */
.L_x_74:
[----:B------:R-:W-:Y:S01]  /*51c0*/  FSETP.GEU.AND P2, PT, |R45|, 6.5827683646048100446e-37, PT ;  /* 0x036000002d00780b */ /* 0x000fe20003f4e200 */
[----:B------:R-:W-:Y:S01]  /*51d0*/  BSSY.RECONVERGENT B3, `(.L_x_76) ;  /* 0x000000c000037945 */ /* 0x000fe20003800200 */
[----:B------:R-:W-:Y:S02]  /*51e0*/  FSEL R42, R2, RZ, P0 ;  /* 0x000000ff022a7208 */ /* 0x000fe40000000000 */
        /* <DEDUP_REMOVED lines=10> */
.L_x_77:
[----:B------:R-:W-:Y:S05]  /*5290*/  BSYNC.RECONVERGENT B3 ;  /* 0x0000000000037941 */ /* 0x000fea0003800200 */
.L_x_76:
        /* <DEDUP_REMOVED lines=22> */
.L_x_78:
[----:B------:R-:W-:Y:S01]  /*5400*/  ISETP.NE.AND P3, PT, R13, RZ, PT ;  /* 0x000000ff0d00720c */ /* 0x000fe20003f65270 */
[----:B------:R-:W-:Y:S01]  /*5410*/  DADD R6, R16, R10 ;  /* 0x0000000010067229 */ /* 0x000fe2000000000a */
[----:B------:R-:W-:Y:S01]  /*5420*/  ISETP.LT.AND P0, PT, R11, RZ, !P0 ;  /* 0x000000ff0b00720c */ /* 0x000fe20004701270 */
[----:B------:R-:W-:Y:S01]  /*5430*/  DADD R26, -RZ, -R2 ;  /* 0x00000000ff1a7229 */ /* 0x000fe20000000902 */
[----:B------:R-:W-:Y:S01]  /*5440*/  ISETP.GE.OR P2, PT, R17, RZ, P3 ;  /* 0x000000ff1100720c */ /* 0x000fe20001f46670 */
[----:B------:R-:W-:Y:S06]  /*5450*/  BSSY.RECONVERGENT B1, `(.L_x_79) ;  /* 0x0000019000017945 */ /* 0x000fec0003800200 */
[----:B------:R-:W-:-:S02]  /*5460*/  LOP3.LUT R6, R7, 0x7ff00000, RZ, 0xc0, !PT ;  /* 0x7ff0000007067812 */ /* 0x000fc400078ec0ff */
[----:B------:R-:W-:Y:S02]  /*5470*/  @!P3 ISETP.NE.U32.AND P1, PT, R45, RZ, PT ;  /* 0x000000ff2d00b20c */ /* 0x000fe40003f25070 */
[----:B------:R-:W-:Y:S02]  /*5480*/  FSEL R7, R27, R3, P0 ;  /* 0x000000031b077208 */ /* 0x000fe40000000000 */
[----:B------:R-:W-:-:S04]  /*5490*/  @!P3 ISETP.NE.AND.EX P1, PT, R44, -0x80000000, PT, P1 ;  /* 0x800000002c00b80c */ /* 0x000fc80003f25310 */
[----:B------:R-:W-:Y:S02]  /*54a0*/  @!P3 SEL R0, R11, RZ, !P1 ;  /* 0x000000ff0b00b207 */ /* 0x000fe40004800000 */
[----:B------:R-:W-:Y:S02]  /*54b0*/  ISETP.NE.AND P1, PT, R6, 0x7ff00000, PT ;  /* 0x7ff000000600780c */ /* 0x000fe40003f25270 */
[----:B------:R-:W-:Y:S02]  /*54c0*/  @!P2 LOP3.LUT R0, R0, 0x7ff00000, RZ, 0xfc, !PT ;  /* 0x7ff000000000a812 */ /* 0x000fe400078efcff */
[----:B------:R-:W-:Y:S01]  /*54d0*/  FSEL R6, R26, R2, P0 ;  /* 0x000000021a067208 */ /* 0x000fe20000000000 */
[----:B------:R-:W-:Y:S02]  /*54e0*/  @!P3 IMAD.MOV.U32 R6, RZ, RZ, RZ ;  /* 0x000000ffff06b224 */ /* 0x000fe400078e00ff */
[----:B------:R-:W-:-:S06]  /*54f0*/  @!P3 IMAD.MOV.U32 R7, RZ, RZ, R0 ;  /* 0x000000ffff07b224 */ /* 0x000fcc00078e0000 */
[----:B------:R-:W-:Y:S05]  /*5500*/  @P1 BRA `(.L_x_80) ;  /* 0x0000000000341947 */ /* 0x000fea0003800000 */
[----:B------:R-:W-:-:S14]  /*5510*/  DSETP.NAN.AND P1, PT, R10, R10, PT ;  /* 0x0000000a0a00722a */ /* 0x000fdc0003f28000 */
[----:B------:R-:W-:Y:S05]  /*5520*/  @P1 BRA `(.L_x_81) ;  /* 0x0000000000281947 */ /* 0x000fea0003800000 */
[----:B------:R-:W-:-:S14]  /*5530*/  DSETP.NEU.AND P1, PT, |R10|, +INF , PT ;  /* 0x7ff000000a00742a */ /* 0x000fdc0003f2d200 */
[----:B------:R-:W-:Y:S05]  /*5540*/  @P1 BRA `(.L_x_80) ;  /* 0x0000000000241947 */ /* 0x000fea0003800000 */
[C---:B------:R-:W-:Y:S01]  /*5550*/  ISETP.GE.AND P1, PT, R17.reuse, RZ, PT ;  /* 0x000000ff1100720c */ /* 0x040fe20003f26270 */
[----:B------:R-:W-:Y:S01]  /*5560*/  IMAD.MOV.U32 R6, RZ, RZ, RZ ;  /* 0x000000ffff067224 */ /* 0x000fe200078e00ff */
[----:B------:R-:W-:Y:S02]  /*5570*/  LOP3.LUT R0, R17, 0x7fffffff, RZ, 0xc0, !PT ;  /* 0x7fffffff11007812 */ /* 0x000fe400078ec0ff */
[----:B------:R-:W-:Y:S02]  /*5580*/  SEL R7, RZ, 0x7ff00000, !P1 ;  /* 0x7ff00000ff077807 */ /* 0x000fe40004800000 */
[----:B------:R-:W-:-:S03]  /*5590*/  ISETP.NE.AND P1, PT, R0, 0x3fe00000, PT ;  /* 0x3fe000000000780c */ /* 0x000fc60003f25270 */
[----:B------:R-:W-:-:S05]  /*55a0*/  VIADD R0, R7, 0x80000000 ;  /* 0x8000000007007836 */ /* 0x000fca0000000000 */
[----:B------:R-:W-:Y:S01]  /*55b0*/  @P0 SEL R7, R0, R7, P1 ;  /* 0x0000000700070207 */ /* 0x000fe20000800000 */
[----:B------:R-:W-:Y:S06]  /*55c0*/  BRA `(.L_x_80) ;  /* 0x0000000000047947 */ /* 0x000fec0003800000 */
.L_x_81:
[----:B------:R-:W-:-:S11]  /*55d0*/  DADD R6, R16, R10 ;  /* 0x0000000010067229 */ /* 0x000fd6000000000a */
.L_x_80:
[----:B------:R-:W-:Y:S05]  /*55e0*/  BSYNC.RECONVERGENT B1 ;  /* 0x0000000000017941 */ /* 0x000fea0003800200 */
.L_x_79:
[----:B------:R-:W0:Y:S01]  /*55f0*/  MUFU.RCP64H R3, R17 ;  /* 0x0000001100037308 */ /* 0x000e220000001800 */
[----:B------:R-:W-:Y:S01]  /*5600*/  IMAD.MOV.U32 R2, RZ, RZ, 0x1 ;  /* 0x00000001ff027424 */ /* 0x000fe200078e00ff */
[----:B------:R-:W-:Y:S01]  /*5610*/  FSETP.GEU.AND P2, PT, |R23|, 6.5827683646048100446e-37, PT ;  /* 0x036000001700780b */ /* 0x000fe20003f4e200 */
[----:B------:R-:W-:Y:S01]  /*5620*/  DSETP.NEU.AND P1, PT, R10, 1, PT ;  /* 0x3ff000000a00742a */ /* 0x000fe20003f2d000 */
[----:B------:R-:W-:Y:S05]  /*5630*/  BSSY.RECONVERGENT B3, `(.L_x_82) ;  /* 0x0000014000037945 */ /* 0x000fea0003800200 */
[----:B------:R-:W-:Y:S02]  /*5640*/  FSEL R42, R6, RZ, P1 ;  /* 0x000000ff062a7208 */ /* 0x000fe40000800000 */
[----:B------:R-:W-:Y:S01]  /*5650*/  FSEL R43, R7, 1.875, P1 ;  /* 0x3ff00000072b7808 */ /* 0x000fe20000800000 */
[----:B0-----:R-:W-:-:S08]  /*5660*/  DFMA R26, -R16, R2, 1 ;  /* 0x3ff00000101a742b */ /* 0x001fd00000000102 */
[----:B------:R-:W-:-:S08]  /*5670*/  DFMA R26, R26, R26, R26 ;  /* 0x0000001a1a1a722b */ /* 0x000fd0000000001a */
[----:B------:R-:W-:-:S08]  /*5680*/  DFMA R26, R2, R26, R2 ;  /* 0x0000001a021a722b */ /* 0x000fd00000000002 */
[----:B------:R-:W-:-:S08]  /*5690*/  DFMA R2, -R16, R26, 1 ;  /* 0x3ff000001002742b */ /* 0x000fd0000000011a */
[----:B------:R-:W-:-:S08]  /*56a0*/  DFMA R2, R26, R2, R26 ;  /* 0x000000021a02722b */ /* 0x000fd0000000001a */
[----:B------:R-:W-:-:S08]  /*56b0*/  DMUL R26, R22, R2 ;  /* 0x00000002161a7228 */ /* 0x000fd00000000000 */
        /* <DEDUP_REMOVED lines=11> */
.L_x_83:
[----:B------:R-:W-:Y:S05]  /*5770*/  BSYNC.RECONVERGENT B3 ;  /* 0x0000000000037941 */ /* 0x000fea0003800200 */
.L_x_82:
[----:B------:R-:W-:Y:S01]  /*5780*/  ISETP.NE.AND P0, PT, R12, R24, PT ;  /* 0x000000180c00720c */ /* 0x000fe20003f05270 */
[----:B------:R-:W-:-:S12]  /*5790*/  DFMA R18, R2, R42, R18 ;  /* 0x0000002a0212722b */ /* 0x000fd80000000012 */
[----:B------:R-:W-:Y:S05]  /*57a0*/  @P0 BRA `(.L_x_84) ;  /* 0xfffffff400780947 */ /* 0x000fea000383ffff */
[----:B------:R-:W-:Y:S05]  /*57b0*/  BSYNC.RECONVERGENT B2 ;  /* 0x0000000000027941 */ /* 0x000fea0003800200 */
.L_x_72:
[----:B------:R-:W-:-:S07]  /*57c0*/  IMAD.MOV.U32 R3, RZ, RZ, R24 ;  /* 0x000000ffff037224 */ /* 0x000fce00078e0018 */
.L_x_71:
        /* <DEDUP_REMOVED lines=11> */
[----:B0-----:R-:W-:Y:S01]  /*5880*/  SHF.R.U32.HI R0, RZ, 0x14, R13 ;  /* 0x00000014ff007819 */ /* 0x001fe2000001160d */
[----:B------:R-:W-:-:S03]  /*5890*/  IMAD.MOV.U32 R2, RZ, RZ, R12 ;  /* 0x000000ffff027224 */ /* 0x000fc600078e000c */
[----:B------:R-:W-:-:S05]  /*58a0*/  LOP3.LUT R0, R0, 0x7ff, RZ, 0xc0, !PT ;  /* 0x000007ff00007812 */ /* 0x000fca00078ec0ff */
[----:B------:R-:W-:Y:S01]  /*58b0*/  VIADD R3, R0, 0xfffffc0c ;  /* 0xfffffc0c00037836 */ /* 0x000fe20000000000 */
[----:B------:R-:W-:-:S04]  /*58c0*/  MOV R0, 0x5930 ;  /* 0x0000593000007802 */ /* 0x000fc80000000f00 */
[CC--:B------:R-:W-:Y:S02]  /*58d0*/  SHF.L.U32 R22, R12.reuse, R3.reuse, RZ ;  /* 0x000000030c167219 */ /* 0x0c0fe400000006ff */
[--C-:B------:R-:W-:Y:S01]  /*58e0*/  SHF.L.U64.HI R44, R12, R3, R13.reuse ;  /* 0x000000030c2c7219 */ /* 0x100fe2000001020d */
[----:B------:R-:W-:Y:S01]  /*58f0*/  IMAD.MOV.U32 R3, RZ, RZ, R13 ;  /* 0x000000ffff037224 */ /* 0x000fe200078e000d */
[----:B------:R-:W-:-:S04]  /*5900*/  ISETP.NE.U32.AND P2, PT, R22, RZ, PT ;  /* 0x000000ff1600720c */ /* 0x000fc80003f45070 */
[----:B------:R-:W-:-:S13]  /*5910*/  ISETP.NE.AND.EX P2, PT, R44, -0x80000000, PT, P2 ;  /* 0x800000002c00780c */ /* 0x000fda0003f45320 */
[----:B-----5:R-:W-:Y:S05]  /*5920*/  CALL.REL.NOINC `($_Z13distributor_PdPdS_S_iii$__internal_accurate_pow) ;  /* 0x0000061c00707944 */ /* 0x020fea0003c00000 */
[----:B------:R-:W-:Y:S05]  /*5930*/  BSYNC.RECONVERGENT B1 ;  /* 0x0000000000017941 */ /* 0x000fea0003800200 */
.L_x_85:
[----:B------:R-:W-:Y:S01]  /*5940*/  DADD R6, R12, R10 ;  /* 0x000000000c067229 */ /* 0x000fe2000000000a */
[----:B------:R-:W-:Y:S01]  /*5950*/  @!P0 ISETP.NE.U32.AND P1, PT, R22, RZ, PT ;  /* 0x000000ff1600820c */ /* 0x000fe20003f25070 */
[----:B------:R-:W-:Y:S01]  /*5960*/  DADD R22, -RZ, -R2 ;  /* 0x00000000ff167229 */ /* 0x000fe20000000902 */
[----:B------:R-:W-:Y:S01]  /*5970*/  ISETP.GE.OR P3, PT, R13, RZ, P0 ;  /* 0x000000ff0d00720c */ /* 0x000fe20000766670 */
[----:B------:R-:W-:Y:S01]  /*5980*/  BSSY.RECONVERGENT B1, `(.L_x_86) ;  /* 0x0000019000017945 */ /* 0x000fe20003800200 */
[----:B------:R-:W-:Y:S02]  /*5990*/  @!P0 ISETP.NE.AND.EX P1, PT, R44, -0x80000000, PT, P1 ;  /* 0x800000002c00880c */ /* 0x000fe40003f25310 */
[C---:B------:R-:W-:Y:S02]  /*59a0*/  ISETP.LT.AND P2, PT, R11.reuse, RZ, !P2 ;  /* 0x000000ff0b00720c */ /* 0x040fe40005741270 */
[----:B------:R-:W-:Y:S02]  /*59b0*/  @!P0 SEL R0, R11, RZ, !P1 ;  /* 0x000000ff0b008207 */ /* 0x000fe40004800000 */
[----:B------:R-:W-:-:S02]  /*59c0*/  LOP3.LUT R6, R7, 0x7ff00000, RZ, 0xc0, !PT ;  /* 0x7ff0000007067812 */ /* 0x000fc400078ec0ff */
[----:B------:R-:W-:Y:S02]  /*59d0*/  FSEL R7, R23, R3, P2 ;  /* 0x0000000317077208 */ /* 0x000fe40001000000 */
        /* <DEDUP_REMOVED lines=18> */
.L_x_88:
[----:B------:R-:W-:-:S11]  /*5b00*/  DADD R6, R12, R10 ;  /* 0x000000000c067229 */ /* 0x000fd6000000000a */
.L_x_87:
[----:B------:R-:W-:Y:S05]  /*5b10*/  BSYNC.RECONVERGENT B1 ;  /* 0x0000000000017941 */ /* 0x000fea0003800200 */
.L_x_86:
[----:B------:R-:W0:Y:S01]  /*5b20*/  MUFU.RCP64H R3, R13 ;  /* 0x0000000d00037308 */ /* 0x000e220000001800 */
[----:B------:R-:W-:Y:S01]  /*5b30*/  IMAD.MOV.U32 R2, RZ, RZ, 0x1 ;  /* 0x00000001ff027424 */ /* 0x000fe200078e00ff */
[----:B------:R-:W-:Y:S01]  /*5b40*/  FSETP.GEU.AND P2, PT, |R17|, 6.5827683646048100446e-37, PT ;  /* 0x036000001100780b */ /* 0x000fe20003f4e200 */
[----:B------:R-:W-:Y:S01]  /*5b50*/  DSETP.NEU.AND P1, PT, R10, 1, PT ;  /* 0x3ff000000a00742a */ /* 0x000fe20003f2d000 */
[----:B------:R-:W-:Y:S03]  /*5b60*/  BSSY.RECONVERGENT B2, `(.L_x_89) ;  /* 0x0000014000027945 */ /* 0x000fe60003800200 */
[----:B0-----:R-:W-:-:S08]  /*5b70*/  DFMA R22, -R12, R2, 1 ;  /* 0x3ff000000c16742b */ /* 0x001fd00000000102 */
[----:B------:R-:W-:-:S08]  /*5b80*/  DFMA R22, R22, R22, R22 ;  /* 0x000000161616722b */ /* 0x000fd00000000016 */
[----:B------:R-:W-:-:S08]  /*5b90*/  DFMA R22, R2, R22, R2 ;  /* 0x000000160216722b */ /* 0x000fd00000000002 */
[----:B------:R-:W-:-:S08]  /*5ba0*/  DFMA R2, -R12, R22, 1 ;  /* 0x3ff000000c02742b */ /* 0x000fd00000000116 */
[----:B------:R-:W-:-:S08]  /*5bb0*/  DFMA R2, R22, R2, R22 ;  /* 0x000000021602722b */ /* 0x000fd00000000016 */
[----:B------:R-:W-:-:S08]  /*5bc0*/  DMUL R22, R16, R2 ;  /* 0x0000000210167228 */ /* 0x000fd00000000000 */
[----:B------:R-:W-:-:S08]  /*5bd0*/  DFMA R26, -R12, R22, R16 ;  /* 0x000000160c1a722b */ /* 0x000fd00000000110 */
[----:B------:R-:W-:Y:S01]  /*5be0*/  DFMA R2, R2, R26, R22 ;  /* 0x0000001a0202722b */ /* 0x000fe20000000016 */
[----:B------:R-:W-:Y:S02]  /*5bf0*/  FSEL R22, R6, RZ, P1 ;  /* 0x000000ff06167208 */ /* 0x000fe40000800000 */
[----:B------:R-:W-:-:S07]  /*5c00*/  FSEL R23, R7, 1.875, P1 ;  /* 0x3ff0000007177808 */ /* 0x000fce0000800000 */
        /* <DEDUP_REMOVED lines=9> */
.L_x_90:
[----:B------:R-:W-:Y:S05]  /*5ca0*/  BSYNC.RECONVERGENT B2 ;  /* 0x0000000000027941 */ /* 0x000fea0003800200 */
.L_x_89:
[----:B------:R-:W-:-:S11]  /*5cb0*/  DFMA R18, R2, R22, R18 ;  /* 0x000000160212722b */ /* 0x000fd60000000012 */
.L_x_70:
[----:B------:R-:W0:Y:S02]  /*5cc0*/  LDC.64 R2, c[0x0][0x380] ;  /* 0x0000e000ff027b82 */ /* 0x000e240000000a00 */
[C---:B0-----:R-:W-:Y:S02]  /*5cd0*/  DFMA R18, R2.reuse, -0.5, R18 ;  /* 0xbfe000000212782b */ /* 0x041fe40000000012 */
[----:B------:R-:W-:-:S08]  /*5ce0*/  DFMA R14, R2, -0.5, R14 ;  /* 0xbfe00000020e782b */ /* 0x000fd0000000000e */
[----:B------:R-:W-:-:S08]  /*5cf0*/  DMUL R14, R18, R14 ;  /* 0x0000000e120e7228 */ /* 0x000fd00000000000 */
[----:B------:R-:W-:-:S14]  /*5d00*/  DSETP.GTU.AND P0, PT, R14, RZ, PT ;  /* 0x000000ff0e00722a */ /* 0x000fdc0003f0c000 */
[----:B------:R-:W-:Y:S05]  /*5d10*/  @!P0 BRA `(.L_x_91) ;  /* 0x0000002000248947 */ /* 0x000fea0003800000 */
[----:B------:R-:W0:Y:S01]  /*5d20*/  LDCU UR4, c[0x0][0x3a4] ;  /* 0x00007480ff0477ac */ /* 0x000e220008000800 */
        /* <DEDUP_REMOVED lines=10> */
.L_x_106:
        /* <DEDUP_REMOVED lines=9> */
[----:B-1----:R-:W-:Y:S01]  /*5e60*/  SHF.R.U32.HI R0, RZ, 0x14, R19 ;  /* 0x00000014ff007819 */ /* 0x002fe20000011613 */
        /* <DEDUP_REMOVED lines=8> */
[----:B0-----:R-:W-:-:S13]  /*5ef0*/  ISETP.NE.AND.EX P0, PT, R44, -0x80000000, PT, P0 ;  /* 0x800000002c00780c */ /* 0x001fda0003f05300 */
[----:B-----5:R-:W-:Y:S05]  /*5f00*/  CALL.REL.NOINC `($_Z13distributor_PdPdS_S_iii$__internal_accurate_pow) ;  /* 0x0000061400f87944 */ /* 0x020fea0003c00000 */
[----:B------:R-:W-:Y:S05]  /*5f10*/  BSYNC.RECONVERGENT B1 ;  /* 0x0000000000017941 */ /* 0x000fea0003800200 */
.L_x_95:
        /* <DEDUP_REMOVED lines=45> */
.L_x_97:
[----:B------:R-:W-:Y:S05]  /*61f0*/  BSYNC.RECONVERGENT B1 ;  /* 0x0000000000017941 */ /* 0x000fea0003800200 */
.L_x_96:
        /* <DEDUP_REMOVED lines=13> */
.L_x_99:
[----:B------:R-:W-:Y:S05]  /*62d0*/  BSYNC.RECONVERGENT B3 ;  /* 0x0000000000037941 */ /* 0x000fea0003800200 */
.L_x_98:
        /* <DEDUP_REMOVED lines=22> */
.L_x_100:
[----:B------:R-:W-:Y:S01]  /*6440*/  ISETP.NE.AND P3, PT, R13, RZ, PT ;  /* 0x000000ff0d00720c */ /* 0x000fe20003f65270 */
[----:B------:R-:W-:Y:S01]  /*6450*/  DADD R6, R14, R8 ;  /* 0x000000000e067229 */ /* 0x000fe20000000008 */
[----:B------:R-:W-:Y:S01]  /*6460*/  ISETP.LT.AND P0, PT, R9, RZ, !P0 ;  /* 0x000000ff0900720c */ /* 0x000fe20004701270 */
[----:B------:R-:W-:Y:S01]  /*6470*/  BSSY.RECONVERGENT B1, `(.L_x_101) ;  /* 0x000001b000017945 */ /* 0x000fe20003800200 */
[----:B------:R-:W-:-:S07]  /*6480*/  ISETP.GE.OR P2, PT, R15, RZ, P3 ;  /* 0x000000ff0f00720c */ /* 0x000fce0001f46670 */
[----:B------:R-:W-:Y:S02]  /*6490*/  LOP3.LUT R6, R7, 0x7ff00000, RZ, 0xc0, !PT ;  /* 0x7ff0000007067812 */ /* 0x000fe400078ec0ff */
[----:B------:R-:W-:Y:S01]  /*64a0*/  @!P3 ISETP.NE.U32.AND P1, PT, R22, RZ, PT ;  /* 0x000000ff1600b20c */ /* 0x000fe20003f25070 */
[----:B------:R-:W-:-:S03]  /*64b0*/  DADD R22, -RZ, -R2 ;  /* 0x00000000ff167229 */ /* 0x000fc60000000902 */
[----:B------:R-:W-:-:S04]  /*64c0*/  @!P3 ISETP.NE.AND.EX P1, PT, R44, -0x80000000, PT, P1 ;  /* 0x800000002c00b80c */ /* 0x000fc80003f25310 */
[----:B------:R-:W-:Y:S02]  /*64d0*/  @!P3 SEL R0, R9, RZ, !P1 ;  /* 0x000000ff0900b207 */ /* 0x000fe40004800000 */
[----:B------:R-:W-:Y:S02]  /*64e0*/  ISETP.NE.AND P1, PT, R6, 0x7ff00000, PT ;  /* 0x7ff000000600780c */ /* 0x000fe40003f25270 */
[----:B------:R-:W-:Y:S02]  /*64f0*/  @!P2 LOP3.LUT R0, R0, 0x7ff00000, RZ, 0xfc, !PT ;  /* 0x7ff000000000a812 */ /* 0x000fe400078efcff */
[----:B------:R-:W-:Y:S01]  /*6500*/  FSEL R6, R22, R2, P0 ;  /* 0x0000000216067208 */ /* 0x000fe20000000000 */
[----:B------:R-:W-:Y:S01]  /*6510*/  @!P3 IMAD.MOV.U32 R6, RZ, RZ, RZ ;  /* 0x000000ffff06b224 */ /* 0x000fe200078e00ff */
[----:B------:R-:W-:Y:S01]  /*6520*/  FSEL R7, R23, R3, P0 ;  /* 0x0000000317077208 */ /* 0x000fe20000000000 */
        /* <DEDUP_REMOVED lines=14> */
.L_x_103:
[----:B------:R-:W-:-:S11]  /*6610*/  DADD R6, R14, R8 ;  /* 0x000000000e067229 */ /* 0x000fd60000000008 */
.L_x_102:
[----:B------:R-:W-:Y:S05]  /*6620*/  BSYNC.RECONVERGENT B1 ;  /* 0x0000000000017941 */ /* 0x000fea0003800200 */
.L_x_101:
        /* <DEDUP_REMOVED lines=24> */
.L_x_105:
[----:B------:R-:W-:Y:S05]  /*67b0*/  BSYNC.RECONVERGENT B3 ;  /* 0x0000000000037941 */ /* 0x000fea0003800200 */
.L_x_104:
[----:B------:R-:W-:Y:S01]  /*67c0*/  ISETP.NE.AND P0, PT, R12, R24, PT ;  /* 0x000000180c00720c */ /* 0x000fe20003f05270 */
[----:B------:R-:W-:-:S12]  /*67d0*/  DFMA R16, R2, R22, R16 ;  /* 0x000000160210722b */ /* 0x000fd80000000010 */
[----:B------:R-:W-:Y:S05]  /*67e0*/  @P0 BRA `(.L_x_106) ;  /* 0xfffffff400780947 */ /* 0x000fea000383ffff */
[----:B------:R-:W-:Y:S05]  /*67f0*/  BSYNC.RECONVERGENT B2 ;  /* 0x0000000000027941 */ /* 0x000fea0003800200 */
.L_x_94:
[----:B------:R-:W-:-:S07]  /*6800*/  IMAD.MOV.U32 R3, RZ, RZ, R24 ;  /* 0x000000ffff037224 */ /* 0x000fce00078e0018 */
.L_x_93:
        /* <DEDUP_REMOVED lines=23> */
.L_x_107:
        /* <DEDUP_REMOVED lines=28> */
.L_x_110:
[----:B------:R-:W-:-:S11]  /*6b40*/  DADD R6, R12, R8 ;  /* 0x000000000c067229 */ /* 0x000fd60000000008 */
.L_x_109:
[----:B------:R-:W-:Y:S05]  /*6b50*/  BSYNC.RECONVERGENT B1 ;  /* 0x0000000000017941 */ /* 0x000fea0003800200 */
.L_x_108:
        /* <DEDUP_REMOVED lines=24> */
.L_x_112:
[----:B------:R-:W-:Y:S05]  /*6ce0*/  BSYNC.RECONVERGENT B2 ;  /* 0x0000000000027941 */ /* 0x000fea0003800200 */
.L_x_111:
[----:B------:R-:W-:-:S11]  /*6cf0*/  DFMA R16, R2, R8, R16 ;  /* 0x000000080210722b */ /* 0x000fd60000000010 */
.L_x_92:
        /* <DEDUP_REMOVED lines=11> */
.L_x_127:
        /* <DEDUP_REMOVED lines=21> */
.L_x_116:
        /* <DEDUP_REMOVED lines=45> */
.L_x_118:
[----:B------:R-:W-:Y:S05]  /*71d0*/  BSYNC.RECONVERGENT B1 ;  /* 0x0000000000017941 */ /* 0x000fea0003800200 */
.L_x_117:
        /* <DEDUP_REMOVED lines=13> */
.L_x_120:
[----:B------:R-:W-:Y:S05]  /*72b0*/  BSYNC.RECONVERGENT B3 ;  /* 0x0000000000037941 */ /* 0x000fea0003800200 */
.L_x_119:
        /* <DEDUP_REMOVED lines=22> */
.L_x_121:
        /* <DEDUP_REMOVED lines=29> */
.L_x_124:
[----:B------:R-:W-:-:S11]  /*75f0*/  DADD R6, R12, R10 ;  /* 0x000000000c067229 */ /* 0x000fd6000000000a */
.L_x_123:
[----:B------:R-:W-:Y:S05]  /*7600*/  BSYNC.RECONVERGENT B1 ;  /* 0x0000000000017941 */ /* 0x000fea0003800200 */
.L_x_122:
        /* <DEDUP_REMOVED lines=24> */
.L_x_126:
[----:B------:R-:W-:Y:S05]  /*7790*/  BSYNC.RECONVERGENT B3 ;  /* 0x0000000000037941 */ /* 0x000fea0003800200 */
.L_x_125:
[----:B------:R-:W-:Y:S01]  /*77a0*/  ISETP.NE.AND P0, PT, R8, R24, PT ;  /* 0x000000180800720c */ /* 0x000fe20003f05270 */
[----:B------:R-:W-:-:S12]  /*77b0*/  DFMA R14, R2, R22, R14 ;  /* 0x00000016020e722b */ /* 0x000fd8000000000e */
[----:B------:R-:W-:Y:S05]  /*77c0*/  @P0 BRA `(.L_x_127) ;  /* 0xfffffff400780947 */ /* 0x000fea000383ffff */
[----:B------:R-:W-:Y:S05]  /*77d0*/  BSYNC.RECONVERGENT B2 ;  /* 0x0000000000027941 */ /* 0x000fea0003800200 */
.L_x_115:
[----:B------:R-:W-:-:S07]  /*77e0*/  IMAD.MOV.U32 R3, RZ, RZ, R24 ;  /* 0x000000ffff037224 */ /* 0x000fce00078e0018 */
.L_x_114:
        /* <DEDUP_REMOVED lines=23> */
.L_x_128:
        /* <DEDUP_REMOVED lines=28> */
.L_x_131:
[----:B------:R-:W-:-:S11]  /*7b20*/  DADD R6, R8, R10 ;  /* 0x0000000008067229 */ /* 0x000fd6000000000a */
.L_x_130:
[----:B------:R-:W-:Y:S05]  /*7b30*/  BSYNC.RECONVERGENT B1 ;  /* 0x0000000000017941 */ /* 0x000fea0003800200 */
.L_x_129:
        /* <DEDUP_REMOVED lines=24> */
.L_x_133:
[----:B------:R-:W-:Y:S05]  /*7cc0*/  BSYNC.RECONVERGENT B2 ;  /* 0x0000000000027941 */ /* 0x000fea0003800200 */
.L_x_132:
[----:B------:R-:W-:-:S11]  /*7cd0*/  DFMA R14, R2, R18, R14 ;  /* 0x00000012020e722b */ /* 0x000fd6000000000e */
.L_x_113:
[----:B------:R-:W-:Y:S01]  /*7ce0*/  DSETP.GT.AND P0, PT, R16, R14, PT ;  /* 0x0000000e1000722a */ /* 0x000fe20003f04000 */
[----:B------:R-:W-:Y:S02]  /*7cf0*/  CS2R R12, SRZ ;  /* 0x00000000000c7805 */ /* 0x000fe4000001ff00 */
[----:B------:R-:W-:-:S11]  /*7d00*/  CS2R R2, SRZ ;  /* 0x0000000000027805 */ /* 0x000fd6000001ff00 */
[----:B------:R-:W-:Y:S05]  /*7d10*/  @P0 BRA `(.L_x_134) ;  /* 0x000005e800d00947 */ /* 0x000fea0003800000 */
[----:B------:R-:W-:Y:S01]  /*7d20*/  DSETP.GEU.AND P0, PT, R10, R52, PT ;  /* 0x000000340a00722a */ /* 0x000fe20003f0e000 */
[----:B------:R-:W-:Y:S02]  /*7d30*/  IMAD.MOV.U32 R8, RZ, RZ, R10 ;  /* 0x000000ffff087224 */ /* 0x000fe400078e000a */
[----:B------:R-:W-:Y:S02]  /*7d40*/  IMAD.MOV.U32 R9, RZ, RZ, R11 ;  /* 0x000000ffff097224 */ /* 0x000fe400078e000b */
[----:B------:R-:W-:Y:S02]  /*7d50*/  IMAD.MOV.U32 R102, RZ, RZ, 0x0 ;  /* 0x00000000ff667424 */ /* 0x000fe400078e00ff */
[----:B------:R-:W-:-:S07]  /*7d60*/  IMAD.MOV.U32 R103, RZ, RZ, -0x40100000 ;  /* 0xbff00000ff677424 */ /* 0x000fce00078e00ff */
[----:B------:R-:W-:Y:S05]  /*7d70*/  @!P0 BRA `(.L_x_135) ;  /* 0xffffff8c00c88947 */ /* 0x000fea000383ffff */
[----:B------:R-:W-:Y:S02]  /*7d80*/  CS2R R12, SRZ ;  /* 0x00000000000c7805 */ /* 0x000fe4000001ff00 */
[----:B------:R-:W-:Y:S01]  /*7d90*/  CS2R R2, SRZ ;  /* 0x0000000000027805 */ /* 0x000fe2000001ff00 */
[----:B------:R-:W-:Y:S06]  /*7da0*/  BRA `(.L_x_134) ;  /* 0x000005e800ac7947 */ /* 0x000fec0003800000 */
.L_x_91:
[----:B------:R-:W-:Y:S01]  /*7db0*/  BSSY.RECONVERGENT B2, `(.L_x_136) ;  /* 0x00002b6000027945 */ /* 0x000fe20003800200 */
.L_x_191:
        /* <DEDUP_REMOVED lines=11> */
.L_x_151:
        /* <DEDUP_REMOVED lines=21> */
.L_x_140:
        /* <DEDUP_REMOVED lines=45> */
.L_x_142:
[----:B------:R-:W-:Y:S05]  /*8290*/  BSYNC.RECONVERGENT B1 ;  /* 0x0000000000017941 */ /* 0x000fea0003800200 */
.L_x_141:
        /* <DEDUP_REMOVED lines=13> */
.L_x_144:
[----:B------:R-:W-:Y:S05]  /*8370*/  BSYNC.RECONVERGENT B4 ;  /* 0x0000000000047941 */ /* 0x000fea0003800200 */
.L_x_143:
        /* <DEDUP_REMOVED lines=22> */
.L_x_145:
        /* <DEDUP_REMOVED lines=29> */
.L_x_148:
[----:B------:R-:W-:-:S11]  /*86b0*/  DADD R6, R12, R10 ;  /* 0x000000000c067229 */ /* 0x000fd6000000000a */
.L_x_147:
[----:B------:R-:W-:Y:S05]  /*86c0*/  BSYNC.RECONVERGENT B1 ;  /* 0x0000000000017941 */ /* 0x000fea0003800200 */
.L_x_146:
        /* <DEDUP_REMOVED lines=24> */
.L_x_150:
[----:B------:R-:W-:Y:S05]  /*8850*/  BSYNC.RECONVERGENT B4 ;  /* 0x0000000000047941 */ /* 0x000fea0003800200 */
.L_x_149:
[----:B------:R-:W-:Y:S01]  /*8860*/  ISETP.NE.AND P0, PT, R8, R24, PT ;  /* 0x000000180800720c */ /* 0x000fe20003f05270 */
[----:B------:R-:W-:-:S12]  /*8870*/  DFMA R14, R2, R18, R14 ;  /* 0x00000012020e722b */ /* 0x000fd8000000000e */
[----:B------:R-:W-:Y:S05]  /*8880*/  @P0 BRA `(.L_x_151) ;  /* 0xfffffff400780947 */ /* 0x000fea000383ffff */
[----:B------:R-:W-:Y:S05]  /*8890*/  BSYNC.RECONVERGENT B3 ;  /* 0x0000000000037941 */ /* 0x000fea0003800200 */
.L_x_139:
[----:B------:R-:W-:-:S07]  /*88a0*/  IMAD.MOV.U32 R3, RZ, RZ, R24 ;  /* 0x000000ffff037224 */ /* 0x000fce00078e0018 */
.L_x_138:
        /* <DEDUP_REMOVED lines=23> */
.L_x_152:
        /* <DEDUP_REMOVED lines=28> */
.L_x_155:
[----:B------:R-:W-:-:S11]  /*8be0*/  DADD R6, R8, R10 ;  /* 0x0000000008067229 */ /* 0x000fd6000000000a */
.L_x_154:
[----:B------:R-:W-:Y:S05]  /*8bf0*/  BSYNC.RECONVERGENT B1 ;  /* 0x0000000000017941 */ /* 0x000fea0003800200 */
.L_x_153:
        /* <DEDUP_REMOVED lines=24> */
.L_x_157:
[----:B------:R-:W-:Y:S05]  /*8d80*/  BSYNC.RECONVERGENT B3 ;  /* 0x0000000000037941 */ /* 0x000fea0003800200 */
.L_x_156:
[----:B------:R-:W-:-:S11]  /*8d90*/  DFMA R14, R2, R16, R14 ;  /* 0x00000010020e722b */ /* 0x000fd6000000000e */
.L_x_137:
[----:B------:R-:W0:Y:S01]  /*8da0*/  LDCU UR4, c[0x0][0x3a4] ;  /* 0x00007480ff0477ac */ /* 0x000e220008000800 */
[----:B------:R-:W-:Y:S01]  /*8db0*/  CS2R R8, SRZ ;  /* 0x0000000000087805 */ /* 0x000fe2000001ff00 */
[----:B0-----:R-:W-:-:S09]  /*8dc0*/  UISETP.GE.AND UP0, UPT, UR4, 0x1, UPT ;  /* 0x000000010400788c */ /* 0x001fd2000bf06270 */
[----:B------:R-:W-:Y:S05]  /*8dd0*/  BRA.U !UP0, `(.L_x_158) ;  /* 0x00000019084c7547 */ /* 0x000fea000b800000 */
[----:B------:R-:W-:Y:S01]  /*8de0*/  ISETP.GE.U32.AND P0, PT, R55, 0x3, PT ;  /* 0x000000033700780c */ /* 0x000fe20003f06070 */
[----:B------:R-:W-:Y:S01]  /*8df0*/  IMAD.MOV.U32 R21, RZ, RZ, RZ ;  /* 0x000000ffff157224 */ /* 0x000fe200078e00ff */
[----:B------:R-:W-:-:S11]  /*8e00*/  CS2R R8, SRZ ;  /* 0x0000000000087805 */ /* 0x000fd6000001ff00 */
[----:B------:R-:W-:Y:S05]  /*8e10*/  @!P0 BRA `(.L_x_159) ;  /* 0x0000000c00908947 */ /* 0x000fea0003800000 */
[----:B------:R-:W-:Y:S01]  /*8e20*/  BSSY.RECONVERGENT B1, `(.L_x_160) ;  /* 0x00000e2000017945 */ /* 0x000fe20003800200 */
[----:B------:R-:W-:Y:S01]  /*8e30*/  IMAD.MOV.U32 R22, RZ, RZ, RZ ;  /* 0x000000ffff167224 */ /* 0x000fe200078e00ff */
[----:B------:R-:W-:-:S07]  /*8e40*/  CS2R R8, SRZ ;  /* 0x0000000000087805 */ /* 0x000fce000001ff00 */
.L_x_176:
[----:B------:R-:W-:Y:S01]  /*8e50*/  R2UR UR4, R50 ;  /* 0x00000000320472ca */ /* 0x000fe200000e0000 */
[----:B------:R-:W-:Y:S01]  /*8e60*/  IMAD.WIDE.U32 R18, R22, 0x8, R4 ;  /* 0x0000000816127825 */ /* 0x000fe200078e0004 */
[----:B------:R-:W-:-:S13]  /*8e70*/  R2UR UR5, R51 ;  /* 0x00000000330572ca */ /* 0x000fda00000e0000 */
[----:B------:R0:W5:Y:S01]  /*8e80*/  LD.E.64 R20, desc[UR4][R18.64] ;  /* 0x0000000412147980 */ /* 0x000162000c101b00 */
[----:B------:R-:W1:Y:S01]  /*8e90*/  I2F.F64.U32 R12, R22 ;  /* 0x00000016000c7312 */ /* 0x000e620000201800 */
[----:B------:R-:W-:Y:S01]  /*8ea0*/  DADD R6, -RZ, |R10| ;  /* 0x00000000ff067229 */ /* 0x000fe2000000050a */
[----:B------:R-:W-:Y:S01]  /*8eb0*/  BSSY.RECONVERGENT B3, `(.L_x_161) ;  /* 0x000000d000037945 */ /* 0x000fe20003800200 */
[----:B------:R-:W-:Y:S01]  /*8ec0*/  DSETP.NEU.AND P0, PT, R10, RZ, PT ;  /* 0x000000ff0a00722a */ /* 0x000fe20003f0d000 */
        /* <DEDUP_REMOVED lines=12> */
.L_x_161:
        /* <DEDUP_REMOVED lines=9> */
[----:B------:R-:W-:Y:S01]  /*9020*/  FSEL R2, R16, R2, P2 ;  /* 0x0000000210027208 */ /* 0x000fe20001000000 */
[----:B------:R-:W-:Y:S01]  /*9030*/  @!P0 IMAD.MOV.U32 R2, RZ, RZ, RZ ;  /* 0x000000ffff028224 */ /* 0x000fe200078e00ff */
[----:B------:R-:W-:Y:S02]  /*9040*/  ISETP.NE.AND P1, PT, R6, 0x7ff00000, PT ;  /* 0x7ff000000600780c */ /* 0x000fe40003f25270 */
[----:B------:R-:W-:Y:S02]  /*9050*/  @!P3 LOP3.LUT R0, R0, 0x7ff00000, RZ, 0xfc, !PT ;  /* 0x7ff000000000b812 */ /* 0x000fe400078efcff */
[----:B------:R-:W-:-:S03]  /*9060*/  FSEL R3, R17, R3, P2 ;  /* 0x0000000311037208 */ /* 0x000fc60001000000 */
[----:B------:R-:W-:-:S06]  /*9070*/  @!P0 IMAD.MOV.U32 R3, RZ, RZ, R0 ;  /* 0x000000ffff038224 */ /* 0x000fcc00078e0000 */
[----:B------:R-:W-:Y:S05]  /*9080*/  @P1 BRA `(.L_x_163) ;  /* 0x0000000000381947 */ /* 0x000fea0003800000 */
        /* <DEDUP_REMOVED lines=14> */
.L_x_163:
[----:B------:R-:W-:Y:S05]  /*9170*/  BSYNC.RECONVERGENT B3 ;  /* 0x0000000000037941 */ /* 0x000fea0003800200 */
.L_x_162:
[----:B------:R-:W-:Y:S02]  /*9180*/  R2UR UR4, R50 ;  /* 0x00000000320472ca */ /* 0x000fe400000e0000 */
[----:B------:R-:W-:-:S13]  /*9190*/  R2UR UR5, R51 ;  /* 0x00000000330572ca */ /* 0x000fda00000e0000 */
[----:B------:R0:W5:Y:S01]  /*91a0*/  LD.E.64 R16, desc[UR4][R18.64+0x8] ;  /* 0x0000080412107980 */ /* 0x000162000c101b00 */
[C---:B------:R-:W-:Y:S01]  /*91b0*/  VIADD R12, R22.reuse, 0x1 ;  /* 0x00000001160c7836 */ /* 0x040fe20000000000 */
[----:B------:R-:W-:Y:S01]  /*91c0*/  ISETP.NE.AND P0, PT, R22, RZ, PT ;  /* 0x000000ff1600720c */ /* 0x000fe20003f05270 */
[C---:B------:R-:W-:Y:S01]  /*91d0*/  DSETP.NEU.AND P1, PT, R10.reuse, 1, PT ;  /* 0x3ff000000a00742a */ /* 0x040fe20003f2d000 */
[----:B------:R-:W-:Y:S01]  /*91e0*/  BSSY.RECONVERGENT B3, `(.L_x_164) ;  /* 0x0000014000037945 */ /* 0x000fe20003800200 */
[----:B------:R-:W-:Y:S01]  /*91f0*/  DADD R6, -RZ, |R10| ;  /* 0x00000000ff067229 */ /* 0x000fe2000000050a */
[----:B------:R-:W-:Y:S01]  /*9200*/  FSEL R2, R2, RZ, P0 ;  /* 0x000000ff02027208 */ /* 0x000fe20000000000 */
[----:B------:R-:W1:Y:S01]  /*9210*/  I2F.F64.U32 R12, R12 ;  /* 0x0000000c000c7312 */ /* 0x000e620000201800 */
[----:B------:R-:W-:Y:S01]  /*9220*/  FSEL R3, R3, 1.875, P0 ;  /* 0x3ff0000003037808 */ /* 0x000fe20000000000 */
[----:B------:R-:W-:Y:S01]  /*9230*/  DSETP.NEU.AND P0, PT, R10, RZ, PT ;  /* 0x000000ff0a00722a */ /* 0x000fe20003f0d000 */
[----:B------:R-:W-:-:S02]  /*9240*/  FSEL R2, R2, RZ, P1 ;  /* 0x000000ff02027208 */ /* 0x000fc40000800000 */
[----:B------:R-:W-:-:S06]  /*9250*/  FSEL R3, R3, 1.875, P1 ;  /* 0x3ff0000003037808 */ /* 0x000fcc0000800000 */
[----:B------:R-:W-:Y:S01]  /*9260*/  DFMA R20, R20, R2, R8 ;  /* 0x000000021414722b */ /* 0x000fe20000000008 */
        /* <DEDUP_REMOVED lines=12> */
.L_x_164:
        /* <DEDUP_REMOVED lines=28> */
.L_x_167:
[----:B------:R-:W-:-:S11]  /*94f0*/  DADD R2, R12, R10 ;  /* 0x000000000c027229 */ /* 0x000fd6000000000a */
.L_x_166:
[----:B------:R-:W-:Y:S05]  /*9500*/  BSYNC.RECONVERGENT B3 ;  /* 0x0000000000037941 */ /* 0x000fea0003800200 */
.L_x_165:
[----:B------:R-:W-:Y:S02]  /*9510*/  R2UR UR4, R50 ;  /* 0x00000000320472ca */ /* 0x000fe400000e0000 */
[----:B------:R-:W-:-:S13]  /*9520*/  R2UR UR5, R51 ;  /* 0x00000000330572ca */ /* 0x000fda00000e0000 */
[----:B------:R0:W5:Y:S01]  /*9530*/  LD.E.64 R8, desc[UR4][R18.64+0x10] ;  /* 0x0000100412087980 */ /* 0x000162000c101b00 */
[----:B------:R-:W-:Y:S01]  /*9540*/  VIADD R12, R22, 0x2 ;  /* 0x00000002160c7836 */ /* 0x000fe20000000000 */
[----:B------:R-:W-:Y:S01]  /*9550*/  DSETP.NEU.AND P0, PT, R10, 1, PT ;  /* 0x3ff000000a00742a */ /* 0x000fe20003f0d000 */
[----:B------:R-:W-:Y:S01]  /*9560*/  BSSY.RECONVERGENT B3, `(.L_x_168) ;  /* 0x0000012000037945 */ /* 0x000fe20003800200 */
[----:B------:R-:W-:-:S03]  /*9570*/  DADD R6, -RZ, |R10| ;  /* 0x00000000ff067229 */ /* 0x000fc6000000050a */
[----:B------:R-:W1:Y:S01]  /*9580*/  I2F.F64.U32 R12, R12 ;  /* 0x0000000c000c7312 */ /* 0x000e620000201800 */
[----:B------:R-:W-:Y:S02]  /*9590*/  FSEL R2, R2, RZ, P0 ;  /* 0x000000ff02027208 */ /* 0x000fe40000000000 */
[----:B------:R-:W-:Y:S01]  /*95a0*/  FSEL R3, R3, 1.875, P0 ;  /* 0x3ff0000003037808 */ /* 0x000fe20000000000 */
[----:B------:R-:W-:-:S05]  /*95b0*/  DSETP.NEU.AND P0, PT, R10, RZ, PT ;  /* 0x000000ff0a00722a */ /* 0x000fca0003f0d000 */
        /* <DEDUP_REMOVED lines=13> */
.L_x_168:
        /* <DEDUP_REMOVED lines=28> */
.L_x_171:
[----:B------:R-:W-:-:S11]  /*9850*/  DADD R2, R12, R10 ;  /* 0x000000000c027229 */ /* 0x000fd6000000000a */
.L_x_170:
[----:B------:R-:W-:Y:S05]  /*9860*/  BSYNC.RECONVERGENT B3 ;  /* 0x0000000000037941 */ /* 0x000fea0003800200 */
.L_x_169:
[----:B------:R-:W-:Y:S02]  /*9870*/  R2UR UR4, R50 ;  /* 0x00000000320472ca */ /* 0x000fe400000e0000 */
[----:B------:R-:W-:-:S13]  /*9880*/  R2UR UR5, R51 ;  /* 0x00000000330572ca */ /* 0x000fda00000e0000 */
[----:B------:R-:W5:Y:S01]  /*9890*/  LD.E.64 R18, desc[UR4][R18.64+0x18] ;  /* 0x0000180412127980 */ /* 0x000f62000c101b00 */
[----:B------:R-:W-:Y:S01]  /*98a0*/  VIADD R12, R22, 0x3 ;  /* 0x00000003160c7836 */ /* 0x000fe20000000000 */
[----:B------:R-:W-:Y:S01]  /*98b0*/  DSETP.NEU.AND P0, PT, R10, 1, PT ;  /* 0x3ff000000a00742a */ /* 0x000fe20003f0d000 */
[----:B------:R-:W-:Y:S01]  /*98c0*/  BSSY.RECONVERGENT B3, `(.L_x_172) ;  /* 0x0000012000037945 */ /* 0x000fe20003800200 */
[----:B------:R-:W-:-:S03]  /*98d0*/  DADD R6, -RZ, |R10| ;  /* 0x00000000ff067229 */ /* 0x000fc6000000050a */
[----:B------:R-:W0:Y:S01]  /*98e0*/  I2F.F64.U32 R12, R12 ;  /* 0x0000000c000c7312 */ /* 0x000e220000201800 */
[----:B------:R-:W-:Y:S02]  /*98f0*/  FSEL R2, R2, RZ, P0 ;  /* 0x000000ff02027208 */ /* 0x000fe40000000000 */
[----:B------:R-:W-:Y:S01]  /*9900*/  FSEL R3, R3, 1.875, P0 ;  /* 0x3ff0000003037808 */ /* 0x000fe20000000000 */
[----:B------:R-:W-:-:S05]  /*9910*/  DSETP.NEU.AND P0, PT, R10, RZ, PT ;  /* 0x000000ff0a00722a */ /* 0x000fca0003f0d000 */
[----:B------:R-:W-:Y:S01]  /*9920*/  DFMA R8, R8, R2, R16 ;  /* 0x000000020808722b */ /* 0x000fe20000000010 */
        /* <DEDUP_REMOVED lines=12> */
.L_x_172:
        /* <DEDUP_REMOVED lines=28> */
.L_x_175:
[----:B------:R-:W-:-:S11]  /*9bb0*/  DADD R2, R12, R10 ;  /* 0x000000000c027229 */ /* 0x000fd6000000000a */
.L_x_174:
[----:B------:R-:W-:Y:S05]  /*9bc0*/  BSYNC.RECONVERGENT B3 ;  /* 0x0000000000037941 */ /* 0x000fea0003800200 */
.L_x_173:
[----:B------:R-:W-:Y:S01]  /*9bd0*/  DSETP.NEU.AND P0, PT, R10, 1, PT ;  /* 0x3ff000000a00742a */ /* 0x000fe20003f0d000 */
[----:B------:R-:W-:-:S05]  /*9be0*/  VIADD R22, R22, 0x4 ;  /* 0x0000000416167836 */ /* 0x000fca0000000000 */
[----:B------:R-:W-:Y:S02]  /*9bf0*/  FSEL R2, R2, RZ, P0 ;  /* 0x000000ff02027208 */ /* 0x000fe40000000000 */
[----:B------:R-:W-:Y:S02]  /*9c00*/  FSEL R3, R3, 1.875, P0 ;  /* 0x3ff0000003037808 */ /* 0x000fe40000000000 */
[----:B------:R-:W-:-:S04]  /*9c10*/  ISETP.NE.AND P0, PT, R22, R25, PT ;  /* 0x000000191600720c */ /* 0x000fc80003f05270 */
[----:B------:R-:W-:-:S09]  /*9c20*/  DFMA R8, R18, R2, R8 ;  /* 0x000000021208722b */ /* 0x000fd20000000008 */
[----:B------:R-:W-:Y:S05]  /*9c30*/  @P0 BRA `(.L_x_176) ;  /* 0xfffffff000840947 */ /* 0x000fea000383ffff */
[----:B------:R-:W-:Y:S05]  /*9c40*/  BSYNC.RECONVERGENT B1 ;  /* 0x0000000000017941 */ /* 0x000fea0003800200 */
.L_x_160:
[----:B------:R-:W-:-:S07]  /*9c50*/  IMAD.MOV.U32 R21, RZ, RZ, R25 ;  /* 0x000000ffff157224 */ /* 0x000fce00078e0019 */
.L_x_159:
[----:B------:R-:W-:-:S13]  /*9c60*/  ISETP.NE.AND P0, PT, R54, RZ, PT ;  /* 0x000000ff3600720c */ /* 0x000fda0003f05270 */
[----:B------:R-:W-:Y:S05]  /*9c70*/  @!P0 BRA `(.L_x_158) ;  /* 0x0000000800a48947 */ /* 0x000fea0003800000 */
        /* <DEDUP_REMOVED lines=20> */
.L_x_177:
        /* <DEDUP_REMOVED lines=28> */
.L_x_180:
[----:B------:R-:W-:-:S11]  /*9f80*/  DADD R2, R18, R10 ;  /* 0x0000000012027229 */ /* 0x000fd6000000000a */
.L_x_179:
[----:B------:R-:W-:Y:S05]  /*9f90*/  BSYNC.RECONVERGENT B1 ;  /* 0x0000000000017941 */ /* 0x000fea0003800200 */
.L_x_178:
[----:B------:R-:W-:Y:S01]  /*9fa0*/  ISETP.NE.AND P0, PT, R21, RZ, PT ;  /* 0x000000ff1500720c */ /* 0x000fe20003f05270 */
[----:B------:R-:W-:-:S03]  /*9fb0*/  DSETP.NEU.AND P1, PT, R10, 1, PT ;  /* 0x3ff000000a00742a */ /* 0x000fc60003f2d000 */
[----:B------:R-:W-:Y:S02]  /*9fc0*/  FSEL R2, R2, RZ, P0 ;  /* 0x000000ff02027208 */ /* 0x000fe40000000000 */
[----:B------:R-:W-:Y:S02]  /*9fd0*/  FSEL R3, R3, 1.875, P0 ;  /* 0x3ff0000003037808 */ /* 0x000fe40000000000 */
[----:B------:R-:W-:Y:S02]  /*9fe0*/  ISETP.NE.AND P0, PT, R54, 0x1, PT ;  /* 0x000000013600780c */ /* 0x000fe40003f05270 */
[----:B------:R-:W-:Y:S02]  /*9ff0*/  FSEL R2, R2, RZ, P1 ;  /* 0x000000ff02027208 */ /* 0x000fe40000800000 */
[----:B------:R-:W-:-:S06]  /*a000*/  FSEL R3, R3, 1.875, P1 ;  /* 0x3ff0000003037808 */ /* 0x000fcc0000800000 */
[----:B------:R-:W-:-:S03]  /*a010*/  DFMA R8, R16, R2, R8 ;  /* 0x000000021008722b */ /* 0x000fc60000000008 */
[----:B------:R-:W-:Y:S08]  /*a020*/  @!P0 BRA `(.L_x_158) ;  /* 0x0000000400b88947 */ /* 0x000ff00003800000 */
[----:B------:R-:W-:Y:S02]  /*a030*/  R2UR UR4, R50 ;  /* 0x00000000320472ca */ /* 0x000fe400000e0000 */
        /* <DEDUP_REMOVED lines=19> */
.L_x_181:
        /* <DEDUP_REMOVED lines=28> */
.L_x_184:
[----:B------:R-:W-:-:S11]  /*a330*/  DADD R2, R18, R10 ;  /* 0x0000000012027229 */ /* 0x000fd6000000000a */
.L_x_183:
[----:B------:R-:W-:Y:S05]  /*a340*/  BSYNC.RECONVERGENT B1 ;  /* 0x0000000000017941 */ /* 0x000fea0003800200 */
.L_x_182:
[----:B------:R-:W-:-:S06]  /*a350*/  DSETP.NEU.AND P0, PT, R10, 1, PT ;  /* 0x3ff000000a00742a */ /* 0x000fcc0003f0d000 */
[----:B------:R-:W-:Y:S02]  /*a360*/  FSEL R2, R2, RZ, P0 ;  /* 0x000000ff02027208 */ /* 0x000fe40000000000 */
[----:B------:R-:W-:Y:S02]  /*a370*/  FSEL R3, R3, 1.875, P0 ;  /* 0x3ff0000003037808 */ /* 0x000fe40000000000 */
[----:B------:R-:W-:-:S04]  /*a380*/  ISETP.NE.AND P0, PT, R54, 0x2, PT ;  /* 0x000000023600780c */ /* 0x000fc80003f05270 */
[----:B------:R-:W-:-:S09]  /*a390*/  DFMA R8, R16, R2, R8 ;  /* 0x000000021008722b */ /* 0x000fd20000000008 */
[----:B------:R-:W-:Y:S05]  /*a3a0*/  @!P0 BRA `(.L_x_158) ;  /* 0x0000000000d88947 */ /* 0x000fea0003800000 */
[----:B------:R-:W-:Y:S02]  /*a3b0*/  R2UR UR4, R50 ;  /* 0x00000000320472ca */ /* 0x000fe400000e0000 */
        /* <DEDUP_REMOVED lines=19> */
.L_x_185:
        /* <DEDUP_REMOVED lines=28> */
.L_x_188:
[----:B------:R-:W-:-:S11]  /*a6b0*/  DADD R2, R16, R10 ;  /* 0x0000000010027229 */ /* 0x000fd6000000000a */
.L_x_187:
[----:B------:R-:W-:Y:S05]  /*a6c0*/  BSYNC.RECONVERGENT B1 ;  /* 0x0000000000017941 */ /* 0x000fea0003800200 */
.L_x_186:
[----:B------:R-:W-:-:S06]  /*a6d0*/  DSETP.NEU.AND P0, PT, R10, 1, PT ;  /* 0x3ff000000a00742a */ /* 0x000fcc0003f0d000 */
[----:B------:R-:W-:Y:S02]  /*a6e0*/  FSEL R2, R2, RZ, P0 ;  /* 0x000000ff02027208 */ /* 0x000fe40000000000 */
[----:B------:R-:W-:-:S06]  /*a6f0*/  FSEL R3, R3, 1.875, P0 ;  /* 0x3ff0000003037808 */ /* 0x000fcc0000000000 */
[----:B------:R-:W-:-:S11]  /*a700*/  DFMA R8, R12, R2, R8 ;  /* 0x000000020c08722b */ /* 0x000fd60000000008 */
.L_x_158:
[----:B------:R-:W0:Y:S01]  /*a710*/  MUFU.RCP64H R3, R9 ;  /* 0x0000000900037308 */ /* 0x000e220000001800 */
[----:B------:R-:W-:Y:S01]  /*a720*/  IMAD.MOV.U32 R2, RZ, RZ, 0x1 ;  /* 0x00000001ff027424 */ /* 0x000fe200078e00ff */
[----:B------:R-:W1:Y:S01]  /*a730*/  LDC.64 R12, c[0x0][0x380] ;  /* 0x0000e000ff0c7b82 */ /* 0x000e620000000a00 */
[----:B------:R-:W-:Y:S04]  /*a740*/  BSSY.RECONVERGENT B3, `(.L_x_189) ;  /* 0x0000014000037945 */ /* 0x000fe80003800200 */
[----:B0-----:R-:W-:-:S08]  /*a750*/  DFMA R6, R2, -R8, 1 ;  /* 0x3ff000000206742b */ /* 0x001fd00000000808 */
[----:B------:R-:W-:Y:S02]  /*a760*/  DFMA R6, R6, R6, R6 ;  /* 0x000000060606722b */ /* 0x000fe40000000006 */
[----:B-1----:R-:W-:-:S06]  /*a770*/  DFMA R14, R12, -0.5, R14 ;  /* 0xbfe000000c0e782b */ /* 0x002fcc000000000e */
[----:B------:R-:W-:-:S04]  /*a780*/  DFMA R6, R2, R6, R2 ;  /* 0x000000060206722b */ /* 0x000fc80000000002 */
[----:B------:R-:W-:-:S04]  /*a790*/  FSETP.GEU.AND P1, PT, |R15|, 6.5827683646048100446e-37, PT ;  /* 0x036000000f00780b */ /* 0x000fc80003f2e200 */
[----:B------:R-:W-:-:S08]  /*a7a0*/  DFMA R2, R6, -R8, 1 ;  /* 0x3ff000000602742b */ /* 0x000fd00000000808 */
[----:B------:R-:W-:-:S08]  /*a7b0*/  DFMA R2, R6, R2, R6 ;  /* 0x000000020602722b */ /* 0x000fd00000000006 */
[----:B------:R-:W-:-:S08]  /*a7c0*/  DMUL R6, R14, R2 ;  /* 0x000000020e067228 */ /* 0x000fd00000000000 */
[----:B------:R-:W-:-:S08]  /*a7d0*/  DFMA R12, R6, -R8, R14 ;  /* 0x80000008060c722b */ /* 0x000fd0000000000e */
        /* <DEDUP_REMOVED lines=10> */
.L_x_190:
[----:B------:R-:W-:Y:S05]  /*a880*/  BSYNC.RECONVERGENT B3 ;  /* 0x0000000000037941 */ /* 0x000fea0003800200 */
.L_x_189:
[----:B------:R-:W-:Y:S01]  /*a890*/  DADD R2, R10, -R2 ;  /* 0x000000000a027229 */ /* 0x000fe20000000802 */
[----:B------:R-:W-:Y:S01]  /*a8a0*/  UMOV UR4, 0xa0b5ed8d ;  /* 0xa0b5ed8d00047882 */ /* 0x000fe20000000000 */
[----:B------:R-:W-:-:S06]  /*a8b0*/  UMOV UR5, 0x3eb0c6f7 ;  /* 0x3eb0c6f700057882 */ /* 0x000fcc0000000000 */
[----:B------:R-:W-:Y:S02]  /*a8c0*/  DADD R6, R2, -R10 ;  /* 0x0000000002067229 */ /* 0x000fe4000000080a */
[----:B------:R-:W-:Y:S02]  /*a8d0*/  IMAD.MOV.U32 R10, RZ, RZ, R2 ;  /* 0x000000ffff0a7224 */ /* 0x000fe400078e0002 */
[----:B------:R-:W-:-:S04]  /*a8e0*/  IMAD.MOV.U32 R11, RZ, RZ, R3 ;  /* 0x000000ffff0b7224 */ /* 0x000fc800078e0003 */
[----:B------:R-:W-:-:S14]  /*a8f0*/  DSETP.GT.AND P0, PT, |R6|, UR4, PT ;  /* 0x0000000406007e2a */ /* 0x000fdc000bf04200 */
[----:B------:R-:W-:Y:S05]  /*a900*/  @P0 BRA `(.L_x_191) ;  /* 0xffffffd4002c0947 */ /* 0x000fea000383ffff */
[----:B------:R-:W-:Y:S05]  /*a910*/  BSYNC.RECONVERGENT B2 ;  /* 0x0000000000027941 */ /* 0x000fea0003800200 */
.L_x_136:
[----:B------:R-:W-:Y:S01]  /*a920*/  DADD R8, R10, R10 ;  /* 0x000000000a087229 */ /* 0x000fe2000000000a */
[----:B------:R-:W-:Y:S02]  /*a930*/  CS2R R12, SRZ ;  /* 0x00000000000c7805 */ /* 0x000fe4000001ff00 */
[----:B------:R-:W-:-:S05]  /*a940*/  CS2R R2, SRZ ;  /* 0x0000000000027805 */ /* 0x000fca000001ff00 */
[----:B------:R-:W-:-:S14]  /*a950*/  DSETP.NEU.AND P0, PT, R8, -1, PT ;  /* 0xbff000000800742a */ /* 0x000fdc0003f0d000 */
[----:B------:R-:W-:Y:S05]  /*a960*/  @!P0 BRA `(.L_x_134) ;  /* 0x000005bc00bc8947 */ /* 0x000fea0003800000 */
[----:B------:R-:W-:Y:S01]  /*a970*/  DSETP.GT.AND P0, PT, R8, RZ, PT ;  /* 0x000000ff0800722a */ /* 0x000fe20003f04000 */
[----:B------:R-:W-:Y:S01]  /*a980*/  BSSY.RECONVERGENT B2, `(.L_x_192) ;  /* 0x0002a59000027945 */ /* 0x000fe20003800200 */
[----:B------:R-:W-:Y:S02]  /*a990*/  CS2R R62, SRZ ;  /* 0x00000000003e7805 */ /* 0x000fe4000001ff00 */
[----:B------:R-:W-:Y:S02]  /*a9a0*/  CS2R R58, SRZ ;  /* 0x00000000003a7805 */ /* 0x000fe4000001ff00 */
[----:B------:R-:W-:Y:S02]  /*a9b0*/  CS2R R64, SRZ ;  /* 0x0000000000407805 */ /* 0x000fe4000001ff00 */
[----:B------:R-:W-:-:S06]  /*a9c0*/  CS2R R70, SRZ ;  /* 0x0000000000467805 */ /* 0x000fcc000001ff00 */
[----:B------:R-:W-:Y:S05]  /*a9d0*/  @!P0 BRA `(.L_x_193) ;  /* 0x000002a4004c8947 */ /* 0x000fea0003800000 */
[----:B------:R-:W-:Y:S01]  /*a9e0*/  IMAD.MOV.U32 R52, RZ, RZ, 0x47ae147b ;  /* 0x47ae147bff347424 */ /* 0x000fe200078e00ff */
[----:B------:R-:W-:Y:S01]  /*a9f0*/  CS2R R62, SRZ ;  /* 0x00000000003e7805 */ /* 0x000fe2000001ff00 */
[----:B------:R-:W-:Y:S01]  /*aa00*/  IMAD.MOV.U32 R53, RZ, RZ, 0x3f847ae1 ;  /* 0x3f847ae1ff357424 */ /* 0x000fe200078e00ff */
[----:B------:R-:W-:-:S07]  /*aa10*/  CS2R R18, SRZ ;  /* 0x0000000000127805 */ /* 0x000fce000001ff00 */
.L_x_1124:
[----:B------:R-:W0:Y:S01]  /*aa20*/  LDC R0, c[0x0][0x3a4] ;  /* 0x0000e900ff007b82 */ /* 0x000e220000000800 */
[C---:B------:R-:W-:Y:S01]  /*aa30*/  DMUL R14, R8.reuse, 0.5 ;  /* 0x3fe00000080e7828 */ /* 0x040fe20000000000 */
[----:B------:R-:W-:Y:S01]  /*aa40*/  BSSY.RECONVERGENT B3, `(.L_x_194) ;  /* 0x000020d000037945 */ /* 0x000fe20003800200 */
[----:B------:R-:W-:Y:S01]  /*aa50*/  DADD R2, R8, -R18 ;  /* 0x0000000008027229 */ /* 0x000fe20000000812 */
[----:B------:R-:W-:Y:S02]  /*aa60*/  IMAD.MOV.U32 R100, RZ, RZ, R18 ;  /* 0x000000ffff647224 */ /* 0x000fe400078e0012 */
[----:B------:R-:W-:-:S03]  /*aa70*/  IMAD.MOV.U32 R101, RZ, RZ, R19 ;  /* 0x000000ffff657224 */ /* 0x000fc600078e0013 */
[----:B------:R-:W-:Y:S02]  /*aa80*/  DSETP.GEU.AND P1, PT, R18, R14, PT ;  /* 0x0000000e1200722a */ /* 0x000fe40003f2e000 */
[----:B------:R-:W-:-:S06]  /*aa90*/  DSETP.GE.AND P0, PT, R52, R2, PT ;  /* 0x000000023400722a */ /* 0x000fcc0003f06000 */
[----:B------:R-:W-:Y:S02]  /*aaa0*/  FSEL R52, R2, R52, P0 ;  /* 0x0000003402347208 */ /* 0x000fe40000000000 */
[----:B------:R-:W-:Y:S02]  /*aab0*/  FSEL R53, R3, R53, P0 ;  /* 0x0000003503357208 */ /* 0x000fe40000000000 */
[C---:B0-----:R-:W-:Y:S01]  /*aac0*/  LOP3.LUT R60, R0.reuse, 0x7ffffffe, RZ, 0xc0, !PT ;  /* 0x7ffffffe003c7812 */ /* 0x041fe200078ec0ff */
[C---:B------:R-:W-:Y:S01]  /*aad0*/  VIADD R92, R0.reuse, 0xffffffff ;  /* 0xffffffff005c7836 */ /* 0x040fe20000000000 */
[----:B------:R-:W-:Y:S01]  /*aae0*/  LOP3.LUT R93, R0, 0x1, RZ, 0xc0, !PT ;  /* 0x00000001005d7812 */ /* 0x000fe200078ec0ff */
[----:B------:R-:W-:Y:S06]  /*aaf0*/  @P1 BRA `(.L_x_195) ;  /* 0x0000001000041947 */ /* 0x000fec0003800000 */
[----:B------:R-:W-:Y:S02]  /*ab00*/  ISETP.GE.AND P0, PT, R0, 0x1, PT ;  /* 0x000000010000780c */ /* 0x000fe40003f06270 */
[----:B------:R-:W-:-:S11]  /*ab10*/  CS2R R20, SRZ ;  /* 0x0000000000147805 */ /* 0x000fd6000001ff00 */
[----:B------:R-:W-:Y:S05]  /*ab20*/  @!P0 BRA `(.L_x_196) ;  /* 0x0000000c00ec8947 */ /* 0x000fea0003800000 */
[----:B------:R-:W-:Y:S01]  /*ab30*/  ISETP.NE.AND P0, PT, R92, RZ, PT ;  /* 0x000000ff5c00720c */ /* 0x000fe20003f05270 */
[----:B------:R-:W-:Y:S01]  /*ab40*/  DADD R10, R14, -R18 ;  /* 0x000000000e0a7229 */ /* 0x000fe20000000812 */
[----:B------:R-:W-:Y:S01]  /*ab50*/  IMAD.MOV.U32 R3, RZ, RZ, RZ ;  /* 0x000000ffff037224 */ /* 0x000fe200078e00ff */
[----:B------:R-:W-:-:S10]  /*ab60*/  CS2R R20, SRZ ;  /* 0x0000000000147805 */ /* 0x000fd4000001ff00 */
[----:B------:R-:W-:Y:S05]  /*ab70*/  @!P0 BRA `(.L_x_197) ;  /* 0x00000008009c8947 */ /* 0x000fea0003800000 */
[----:B------:R-:W-:Y:S01]  /*ab80*/  BSSY.RECONVERGENT B4, `(.L_x_198) ;  /* 0x00000a5000047945 */ /* 0x000fe20003800200 */
[----:B------:R-:W-:Y:S01]  /*ab90*/  IMAD.MOV.U32 R12, RZ, RZ, RZ ;  /* 0x000000ffff0c7224 */ /* 0x000fe200078e00ff */
[----:B------:R-:W-:-:S07]  /*aba0*/  CS2R R20, SRZ ;  /* 0x0000000000147805 */ /* 0x000fce000001ff00 */
.L_x_210:
        /* <DEDUP_REMOVED lines=21> */
.L_x_199:
        /* <DEDUP_REMOVED lines=45> */
.L_x_201:
[----:B------:R-:W-:Y:S05]  /*afd0*/  BSYNC.RECONVERGENT B1 ;  /* 0x0000000000017941 */ /* 0x000fea0003800200 */
.L_x_200:
        /* <DEDUP_REMOVED lines=13> */
.L_x_203:
[----:B------:R-:W-:Y:S05]  /*b0b0*/  BSYNC.RECONVERGENT B5 ;  /* 0x0000000000057941 */ /* 0x000fea0003800200 */
.L_x_202:
        /* <DEDUP_REMOVED lines=22> */
.L_x_204:
        /* <DEDUP_REMOVED lines=29> */
.L_x_207:
[----:B------:R-:W-:-:S11]  /*b3f0*/  DADD R6, R10, R16 ;  /* 0x000000000a067229 */ /* 0x000fd60000000010 */
.L_x_206:
[----:B------:R-:W-:Y:S05]  /*b400*/  BSYNC.RECONVERGENT B1 ;  /* 0x0000000000017941 */ /* 0x000fea0003800200 */
.L_x_205:
        /* <DEDUP_REMOVED lines=24> */
.L_x_209:
[----:B------:R-:W-:Y:S05]  /*b590*/  BSYNC.RECONVERGENT B5 ;  /* 0x0000000000057941 */ /* 0x000fea0003800200 */
.L_x_208:
[----:B------:R-:W-:Y:S01]  /*b5a0*/  ISETP.NE.AND P0, PT, R12, R60, PT ;  /* 0x0000003c0c00720c */ /* 0x000fe20003f05270 */
[----:B------:R-:W-:-:S12]  /*b5b0*/  DFMA R20, R2, R24, R20 ;  /* 0x000000180214722b */ /* 0x000fd80000000014 */
[----:B------:R-:W-:Y:S05]  /*b5c0*/  @P0 BRA `(.L_x_210) ;  /* 0xfffffff400780947 */ /* 0x000fea000383ffff */
[----:B------:R-:W-:Y:S05]  /*b5d0*/  BSYNC.RECONVERGENT B4 ;  /* 0x0000000000047941 */ /* 0x000fea0003800200 */
.L_x_198:
[----:B------:R-:W-:-:S07]  /*b5e0*/  IMAD.MOV.U32 R3, RZ, RZ, R60 ;  /* 0x000000ffff037224 */ /* 0x000fce00078e003c */
.L_x_197:
        /* <DEDUP_REMOVED lines=23> */
.L_x_211:
        /* <DEDUP_REMOVED lines=28> */
.L_x_214:
[----:B------:R-:W-:-:S11]  /*b920*/  DADD R6, R10, R12 ;  /* 0x000000000a067229 */ /* 0x000fd6000000000c */
.L_x_213:
[----:B------:R-:W-:Y:S05]  /*b930*/  BSYNC.RECONVERGENT B1 ;  /* 0x0000000000017941 */ /* 0x000fea0003800200 */
.L_x_212:
        /* <DEDUP_REMOVED lines=24> */
.L_x_216:
[----:B------:R-:W-:Y:S05]  /*bac0*/  BSYNC.RECONVERGENT B4 ;  /* 0x0000000000047941 */ /* 0x000fea0003800200 */
.L_x_215:
[----:B------:R-:W-:-:S11]  /*bad0*/  DFMA R20, R2, R10, R20 ;  /* 0x0000000a0214722b */ /* 0x000fd60000000014 */
.L_x_196:
[----:B------:R-:W0:Y:S02]  /*bae0*/  LDC.64 R2, c[0x0][0x380] ;  /* 0x0000e000ff027b82 */ /* 0x000e240000000a00 */
[----:B0-----:R-:W-:Y:S01]  /*baf0*/  DFMA R20, R2, 0.5, -R20 ;  /* 0x3fe000000214782b */ /* 0x001fe20000000814 */
[----:B------:R-:W-:Y:S10]  /*bb00*/  BRA `(.L_x_217) ;  /* 0x0000001000007947 */ /* 0x000ff40003800000 */
.L_x_195:
[----:B------:R-:W-:Y:S02]  /*bb10*/  ISETP.GE.AND P0, PT, R0, 0x1, PT ;  /* 0x000000010000780c */ /* 0x000fe40003f06270 */
[----:B------:R-:W-:-:S11]  /*bb20*/  CS2R R20, SRZ ;  /* 0x0000000000147805 */ /* 0x000fd6000001ff00 */
[----:B------:R-:W-:Y:S05]  /*bb30*/  @!P0 BRA `(.L_x_218) ;  /* 0x0000000c00ec8947 */ /* 0x000fea0003800000 */
[----:B------:R-:W-:Y:S01]  /*bb40*/  ISETP.NE.AND P0, PT, R92, RZ, PT ;  /* 0x000000ff5c00720c */ /* 0x000fe20003f05270 */
[----:B------:R-:W-:Y:S01]  /*bb50*/  DADD R10, -R14, R18 ;  /* 0x000000000e0a7229 */ /* 0x000fe20000000112 */
[----:B------:R-:W-:Y:S01]  /*bb60*/  IMAD.MOV.U32 R3, RZ, RZ, RZ ;  /* 0x000000ffff037224 */ /* 0x000fe200078e00ff */
[----:B------:R-:W-:-:S10]  /*bb70*/  CS2R R20, SRZ ;  /* 0x0000000000147805 */ /* 0x000fd4000001ff00 */
[----:B------:R-:W-:Y:S05]  /*bb80*/  @!P0 BRA `(.L_x_219) ;  /* 0x00000008009c8947 */ /* 0x000fea0003800000 */
[----:B------:R-:W-:Y:S01]  /*bb90*/  BSSY.RECONVERGENT B4, `(.L_x_220) ;  /* 0x00000a5000047945 */ /* 0x000fe20003800200 */
[----:B------:R-:W-:Y:S01]  /*bba0*/  IMAD.MOV.U32 R12, RZ, RZ, RZ ;  /* 0x000000ffff0c7224 */ /* 0x000fe200078e00ff */
[----:B------:R-:W-:-:S07]  /*bbb0*/  CS2R R20, SRZ ;  /* 0x0000000000147805 */ /* 0x000fce000001ff00 */
.L_x_232:
        /* <DEDUP_REMOVED lines=21> */
.L_x_221:
        /* <DEDUP_REMOVED lines=45> */
.L_x_223:
[----:B------:R-:W-:Y:S05]  /*bfe0*/  BSYNC.RECONVERGENT B1 ;  /* 0x0000000000017941 */ /* 0x000fea0003800200 */
.L_x_222:
        /* <DEDUP_REMOVED lines=13> */
.L_x_225:
[----:B------:R-:W-:Y:S05]  /*c0c0*/  BSYNC.RECONVERGENT B5 ;  /* 0x0000000000057941 */ /* 0x000fea0003800200 */
.L_x_224:
        /* <DEDUP_REMOVED lines=22> */
.L_x_226:
        /* <DEDUP_REMOVED lines=29> */
.L_x_229:
[----:B------:R-:W-:-:S11]  /*c400*/  DADD R6, R10, R16 ;  /* 0x000000000a067229 */ /* 0x000fd60000000010 */
.L_x_228:
[----:B------:R-:W-:Y:S05]  /*c410*/  BSYNC.RECONVERGENT B1 ;  /* 0x0000000000017941 */ /* 0x000fea0003800200 */
.L_x_227:
        /* <DEDUP_REMOVED lines=24> */
.L_x_231:
[----:B------:R-:W-:Y:S05]  /*c5a0*/  BSYNC.RECONVERGENT B5 ;  /* 0x0000000000057941 */ /* 0x000fea0003800200 */
.L_x_230:
[----:B------:R-:W-:Y:S01]  /*c5b0*/  ISETP.NE.AND P0, PT, R12, R60, PT ;  /* 0x0000003c0c00720c */ /* 0x000fe20003f05270 */
[----:B------:R-:W-:-:S12]  /*c5c0*/  DFMA R20, R2, R24, R20 ;  /* 0x000000180214722b */ /* 0x000fd80000000014 */
[----:B------:R-:W-:Y:S05]  /*c5d0*/  @P0 BRA `(.L_x_232) ;  /* 0xfffffff400780947 */ /* 0x000fea000383ffff */
[----:B------:R-:W-:Y:S05]  /*c5e0*/  BSYNC.RECONVERGENT B4 ;  /* 0x0000000000047941 */ /* 0x000fea0003800200 */
.L_x_220:
[----:B------:R-:W-:-:S07]  /*c5f0*/  IMAD.MOV.U32 R3, RZ, RZ, R60 ;  /* 0x000000ffff037224 */ /* 0x000fce00078e003c */
.L_x_219:
        /* <DEDUP_REMOVED lines=23> */
.L_x_233:
        /* <DEDUP_REMOVED lines=28> */
.L_x_236:
[----:B------:R-:W-:-:S11]  /*c930*/  DADD R6, R10, R12 ;  /* 0x000000000a067229 */ /* 0x000fd6000000000c */
.L_x_235:
[----:B------:R-:W-:Y:S05]  /*c940*/  BSYNC.RECONVERGENT B1 ;  /* 0x0000000000017941 */ /* 0x000fea0003800200 */
.L_x_234:
        /* <DEDUP_REMOVED lines=24> */
.L_x_238:
[----:B------:R-:W-:Y:S05]  /*cad0*/  BSYNC.RECONVERGENT B4 ;  /* 0x0000000000047941 */ /* 0x000fea0003800200 */
.L_x_237:
[----:B------:R-:W-:-:S11]  /*cae0*/  DFMA R20, R2, R10, R20 ;  /* 0x0000000a0214722b */ /* 0x000fd60000000014 */
.L_x_218:
[----:B------:R-:W0:Y:S02]  /*caf0*/  LDC.64 R2, c[0x0][0x380] ;  /* 0x0000e000ff027b82 */ /* 0x000e240000000a00 */
[----:B0-----:R-:W-:-:S11]  /*cb00*/  DFMA R20, R2, 0.5, R20 ;  /* 0x3fe000000214782b */ /* 0x001fd60000000014 */
.L_x_217:
[----:B------:R-:W-:Y:S05]  /*cb10*/  BSYNC.RECONVERGENT B3 ;  /* 0x0000000000037941 */ /* 0x000fea0003800200 */
.L_x_194:
[----:B------:R-:W-:Y:S01]  /*cb20*/  DSETP.GEU.AND P0, PT, R18, R14, PT ;  /* 0x0000000e1200722a */ /* 0x000fe20003f0e000 */
[----:B------:R-:W-:Y:S01]  /*cb30*/  BSSY.RECONVERGENT B3, `(.L_x_239) ;  /* 0x0000206000037945 */ /* 0x000fe20003800200 */
[----:B------:R-:W-:-:S12]  /*cb40*/  DADD R54, -R20, R70 ;  /* 0x0000000014367229 */ /* 0x000fd80000000146 */
[----:B------:R-:W-:Y:S05]  /*cb50*/  @P0 BRA `(.L_x_240) ;  /* 0x0000001000080947 */ /* 0x000fea0003800000 */
[----:B------:R-:W0:Y:S01]  /*cb60*/  LDCU UR4, c[0x0][0x3a4] ;  /* 0x00007480ff0477ac */ /* 0x000e220008000800 */
[----:B------:R-:W-:Y:S01]  /*cb70*/  CS2R R20, SRZ ;  /* 0x0000000000147805 */ /* 0x000fe2000001ff00 */
[----:B0-----:R-:W-:-:S09]  /*cb80*/  UISETP.GE.AND UP0, UPT, UR4, 0x1, UPT ;  /* 0x000000010400788c */ /* 0x001fd2000bf06270 */
[----:B------:R-:W-:Y:S05]  /*cb90*/  BRA.U !UP0, `(.L_x_241) ;  /* 0x0000000d08ec7547 */ /* 0x000fea000b800000 */
        /* <DEDUP_REMOVED lines=8> */
.L_x_255:
        /* <DEDUP_REMOVED lines=21> */
.L_x_244:
        /* <DEDUP_REMOVED lines=26> */
[----:B------:R-:W-:Y:S01]  /*cf10*/  @!P2 IMAD.MOV.U32 R3, RZ, RZ, R0 ;  /* 0x000000ffff03a224 */ /* 0x000fe200078e0000 */
[----:B------:R-:W-:-:S05]  /*cf20*/  P2R R13, PR, RZ, 0x10 ;  /* 0x00000010ff0d7803 */ /* 0x000fca0000000000 */
[----:B------:R-:W-:-:S05]  /*cf30*/  FFMA R28, RZ, R23, R7 ;  /* 0x00000017ff1c7223 */ /* 0x000fca0000000007 */
[----:B------:R-:W-:Y:S01]  /*cf40*/  FSETP.GT.AND P1, PT, |R28|, 1.469367938527859385e-39, PT ;  /* 0x001000001c00780b */ /* 0x000fe20003f24200 */
[----:B------:R-:W-:-:S12]  /*cf50*/  @P5 BRA `(.L_x_246) ;  /* 0x0000000000385947 */ /* 0x000fd80003800000 */
        /* <DEDUP_REMOVED lines=14> */
.L_x_246:
[----:B------:R-:W-:Y:S05]  /*d040*/  BSYNC.RECONVERGENT B1 ;  /* 0x0000000000017941 */ /* 0x000fea0003800200 */
.L_x_245:
        /* <DEDUP_REMOVED lines=13> */
.L_x_248:
[----:B------:R-:W-:Y:S05]  /*d120*/  BSYNC.RECONVERGENT B5 ;  /* 0x0000000000057941 */ /* 0x000fea0003800200 */
.L_x_247:
        /* <DEDUP_REMOVED lines=22> */
.L_x_249:
        /* <DEDUP_REMOVED lines=29> */
.L_x_252:
[----:B------:R-:W-:-:S11]  /*d460*/  DADD R6, R10, R16 ;  /* 0x000000000a067229 */ /* 0x000fd60000000010 */
.L_x_251:
[----:B------:R-:W-:Y:S05]  /*d470*/  BSYNC.RECONVERGENT B1 ;  /* 0x0000000000017941 */ /* 0x000fea0003800200 */
.L_x_250:
        /* <DEDUP_REMOVED lines=24> */
.L_x_254:
[----:B------:R-:W-:Y:S05]  /*d600*/  BSYNC.RECONVERGENT B5 ;  /* 0x0000000000057941 */ /* 0x000fea0003800200 */
.L_x_253:
[----:B------:R-:W-:Y:S01]  /*d610*/  ISETP.NE.AND P0, PT, R12, R60, PT ;  /* 0x0000003c0c00720c */ /* 0x000fe20003f05270 */
[----:B------:R-:W-:-:S12]  /*d620*/  DFMA R20, R2, R24, R20 ;  /* 0x000000180214722b */ /* 0x000fd80000000014 */
[----:B------:R-:W-:Y:S05]  /*d630*/  @P0 BRA `(.L_x_255) ;  /* 0xfffffff400780947 */ /* 0x000fea000383ffff */
[----:B------:R-:W-:Y:S05]  /*d640*/  BSYNC.RECONVERGENT B4 ;  /* 0x0000000000047941 */ /* 0x000fea0003800200 */
.L_x_243:
[----:B------:R-:W-:-:S07]  /*d650*/  IMAD.MOV.U32 R3, RZ, RZ, R60 ;  /* 0x000000ffff037224 */ /* 0x000fce00078e003c */
.L_x_242:
        /* <DEDUP_REMOVED lines=23> */
.L_x_256:
        /* <DEDUP_REMOVED lines=28> */
.L_x_259:
[----:B------:R-:W-:-:S11]  /*d990*/  DADD R6, R10, R12 ;  /* 0x000000000a067229 */ /* 0x000fd6000000000c */
.L_x_258:
[----:B------:R-:W-:Y:S05]  /*d9a0*/  BSYNC.RECONVERGENT B1 ;  /* 0x0000000000017941 */ /* 0x000fea0003800200 */
.L_x_257:
        /* <DEDUP_REMOVED lines=24> */
.L_x_261:
[----:B------:R-:W-:Y:S05]  /*db30*/  BSYNC.RECONVERGENT B4 ;  /* 0x0000000000047941 */ /* 0x000fea0003800200 */
.L_x_260:
[----:B------:R-:W-:-:S11]  /*db40*/  DFMA R20, R2, R10, R20 ;  /* 0x0000000a0214722b */ /* 0x000fd60000000014 */
.L_x_241:
[----:B------:R-:W0:Y:S02]  /*db50*/  LDC.64 R10, c[0x0][0x380] ;  /* 0x0000e000ff0a7b82 */ /* 0x000e240000000a00 */
[----:B0-----:R-:W-:Y:S01]  /*db60*/  DFMA R10, R10, 0.5, -R20 ;  /* 0x3fe000000a0a782b */ /* 0x001fe20000000814 */
[----:B------:R-:W-:Y:S10]  /*db70*/  BRA `(.L_x_262) ;  /* 0x0000001000047947 */ /* 0x000ff40003800000 */
.L_x_240:
[----:B------:R-:W0:Y:S01]  /*db80*/  LDCU UR4, c[0x0][0x3a4] ;  /* 0x00007480ff0477ac */ /* 0x000e220008000800 */
[----:B------:R-:W-:Y:S01]  /*db90*/  CS2R R20, SRZ ;  /* 0x0000000000147805 */ /* 0x000fe2000001ff00 */
[----:B0-----:R-:W-:-:S09]  /*dba0*/  UISETP.GE.AND UP0, UPT, UR4, 0x1, UPT ;  /* 0x000000010400788c */ /* 0x001fd2000bf06270 */
[----:B------:R-:W-:Y:S05]  /*dbb0*/  BRA.U !UP0, `(.L_x_263) ;  /* 0x0000000d08ec7547 */ /* 0x000fea000b800000 */
        /* <DEDUP_REMOVED lines=8> */
.L_x_277:
        /* <DEDUP_REMOVED lines=21> */
.L_x_266:
        /* <DEDUP_REMOVED lines=45> */
.L_x_268:
[----:B------:R-:W-:Y:S05]  /*e060*/  BSYNC.RECONVERGENT B1 ;  /* 0x0000000000017941 */ /* 0x000fea0003800200 */
.L_x_267:
        /* <DEDUP_REMOVED lines=13> */
.L_x_270:
[----:B------:R-:W-:Y:S05]  /*e140*/  BSYNC.RECONVERGENT B5 ;  /* 0x0000000000057941 */ /* 0x000fea0003800200 */
.L_x_269:
        /* <DEDUP_REMOVED lines=22> */
.L_x_271:
        /* <DEDUP_REMOVED lines=29> */
.L_x_274:
[----:B------:R-:W-:-:S11]  /*e480*/  DADD R6, R10, R16 ;  /* 0x000000000a067229 */ /* 0x000fd60000000010 */
.L_x_273:
[----:B------:R-:W-:Y:S05]  /*e490*/  BSYNC.RECONVERGENT B1 ;  /* 0x0000000000017941 */ /* 0x000fea0003800200 */
.L_x_272:
        /* <DEDUP_REMOVED lines=24> */
.L_x_276:
[----:B------:R-:W-:Y:S05]  /*e620*/  BSYNC.RECONVERGENT B5 ;  /* 0x0000000000057941 */ /* 0x000fea0003800200 */
.L_x_275:
[----:B------:R-:W-:Y:S01]  /*e630*/  ISETP.NE.AND P0, PT, R12, R60, PT ;  /* 0x0000003c0c00720c */ /* 0x000fe20003f05270 */
[----:B------:R-:W-:-:S12]  /*e640*/  DFMA R20, R2, R24, R20 ;  /* 0x000000180214722b */ /* 0x000fd80000000014 */
[----:B------:R-:W-:Y:S05]  /*e650*/  @P0 BRA `(.L_x_277) ;  /* 0xfffffff400780947 */ /* 0x000fea000383ffff */
[----:B------:R-:W-:Y:S05]  /*e660*/  BSYNC.RECONVERGENT B4 ;  /* 0x0000000000047941 */ /* 0x000fea0003800200 */
.L_x_265:
[----:B------:R-:W-:-:S07]  /*e670*/  IMAD.MOV.U32 R3, RZ, RZ, R60 ;  /* 0x000000ffff037224 */ /* 0x000fce00078e003c */
.L_x_264:
        /* <DEDUP_REMOVED lines=23> */
.L_x_278:
        /* <DEDUP_REMOVED lines=28> */
.L_x_281:
[----:B------:R-:W-:-:S11]  /*e9b0*/  DADD R6, R10, R12 ;  /* 0x000000000a067229 */ /* 0x000fd6000000000c */
.L_x_280:
[----:B------:R-:W-:Y:S05]  /*e9c0*/  BSYNC.RECONVERGENT B1 ;  /* 0x0000000000017941 */ /* 0x000fea0003800200 */
.L_x_279:
        /* <DEDUP_REMOVED lines=24> */
.L_x_283:
[----:B------:R-:W-:Y:S05]  /*eb50*/  BSYNC.RECONVERGENT B4 ;  /* 0x0000000000047941 */ /* 0x000fea0003800200 */
.L_x_282:
[----:B------:R-:W-:-:S11]  /*eb60*/  DFMA R20, R2, R10, R20 ;  /* 0x0000000a0214722b */ /* 0x000fd60000000014 */
.L_x_263:
[----:B------:R-:W0:Y:S02]  /*eb70*/  LDC.64 R10, c[0x0][0x380] ;  /* 0x0000e000ff0a7b82 */ /* 0x000e240000000a00 */
[----:B0-----:R-:W-:-:S11]  /*eb80*/  DFMA R10, R10, 0.5, R20 ;  /* 0x3fe000000a0a782b */ /* 0x001fd60000000014 */
.L_x_262:
[----:B------:R-:W-:Y:S05]  /*eb90*/  BSYNC.RECONVERGENT B3 ;  /* 0x0000000000037941 */ /* 0x000fea0003800200 */
.L_x_239:
[----:B------:R-:W-:Y:S01]  /*eba0*/  DADD R10, -R10, R70 ;  /* 0x000000000a0a7229 */ /* 0x000fe20000000146 */
[----:B------:R-:W-:Y:S01]  /*ebb0*/  BSSY.RECONVERGENT B1, `(.L_x_284) ;  /* 0x0000006000017945 */ /* 0x000fe20003800200 */
[----:B------:R-:W-:Y:S01]  /*ebc0*/  IMAD.MOV.U32 R2, RZ, RZ, RZ ;  /* 0x000000ffff027224 */ /* 0x000fe200078e00ff */
[----:B------:R-:W-:Y:S01]  /*ebd0*/  MOV R0, 0xec10 ;  /* 0x0000ec1000007802 */ /* 0x000fe20000000f00 */
[----:B------:R-:W-:-:S04]  /*ebe0*/  IMAD.MOV.U32 R3, RZ, RZ, 0x40000000 ;  /* 0x40000000ff037424 */ /* 0x000fc800078e00ff */
[----:B------:R-:W-:-:S11]  /*ebf0*/  DADD R6, -RZ, |R10| ;  /* 0x00000000ff067229 */ /* 0x000fd6000000050a */
[----:B------:R-:W-:Y:S05]  /*ec00*/  CALL.REL.NOINC `($_Z13distributor_PdPdS_S_iii$__internal_accurate_pow) ;  /* 0x0000058800b87944 */ /* 0x000fea0003c00000 */
[----:B------:R-:W-:Y:S05]  /*ec10*/  BSYNC.RECONVERGENT B1 ;  /* 0x0000000000017941 */ /* 0x000fea0003800200 */
.L_x_284:
[C---:B------:R-:W-:Y:S01]  /*ec20*/  DADD R6, R10.reuse, 2 ;  /* 0x400000000a067429 */ /* 0x040fe20000000000 */
[----:B------:R-:W-:Y:S01]  /*ec30*/  BSSY.RECONVERGENT B1, `(.L_x_285) ;  /* 0x000000f000017945 */ /* 0x000fe20003800200 */
[C---:B------:R-:W-:Y:S02]  /*ec40*/  DSETP.NEU.AND P0, PT, R10.reuse, RZ, PT ;  /* 0x000000ff0a00722a */ /* 0x040fe40003f0d000 */
[----:B------:R-:W-:-:S04]  /*ec50*/  DSETP.NEU.AND P2, PT, R10, 1, PT ;  /* 0x3ff000000a00742a */ /* 0x000fc80003f4d000 */
[----:B------:R-:W-:Y:S02]  /*ec60*/  FSEL R2, R2, RZ, P0 ;  /* 0x000000ff02027208 */ /* 0x000fe40000000000 */
[----:B------:R-:W-:Y:S01]  /*ec70*/  LOP3.LUT R0, R7, 0x7ff00000, RZ, 0xc0, !PT ;  /* 0x7ff0000007007812 */ /* 0x000fe200078ec0ff */
[----:B------:R-:W-:Y:S01]  /*ec80*/  DADD R6, -RZ, |R58| ;  /* 0x00000000ff067229 */ /* 0x000fe2000000053a */
[----:B------:R-:W-:Y:S02]  /*ec90*/  FSEL R3, R3, RZ, P0 ;  /* 0x000000ff03037208 */ /* 0x000fe40000000000 */
[----:B------:R-:W-:-:S13]  /*eca0*/  ISETP.NE.AND P1, PT, R0, 0x7ff00000, PT ;  /* 0x7ff000000000780c */ /* 0x000fda0003f25270 */
[----:B------:R-:W-:Y:S05]  /*ecb0*/  @P1 BRA `(.L_x_286) ;  /* 0x0000000000181947 */ /* 0x000fea0003800000 */
[----:B------:R-:W-:-:S14]  /*ecc0*/  DSETP.NAN.AND P0, PT, R10, R10, PT ;  /* 0x0000000a0a00722a */ /* 0x000fdc0003f08000 */
[----:B------:R-:W-:Y:S01]  /*ecd0*/  @P0 DADD R2, R10, 2 ;  /* 0x400000000a020429 */ /* 0x000fe20000000000 */
[----:B------:R-:W-:Y:S10]  /*ece0*/  @P0 BRA `(.L_x_286) ;  /* 0x00000000000c0947 */ /* 0x000ff40003800000 */
[----:B------:R-:W-:-:S14]  /*ecf0*/  DSETP.NEU.AND P0, PT, |R10|, +INF , PT ;  /* 0x7ff000000a00742a */ /* 0x000fdc0003f0d200 */
[----:B------:R-:W-:Y:S02]  /*ed00*/  @!P0 IMAD.MOV.U32 R2, RZ, RZ, 0x0 ;  /* 0x00000000ff028424 */ /* 0x000fe400078e00ff */
[----:B------:R-:W-:-:S07]  /*ed10*/  @!P0 IMAD.MOV.U32 R3, RZ, RZ, 0x7ff00000 ;  /* 0x7ff00000ff038424 */ /* 0x000fce00078e00ff */
.L_x_286:
[----:B------:R-:W-:Y:S05]  /*ed20*/  BSYNC.RECONVERGENT B1 ;  /* 0x0000000000017941 */ /* 0x000fea0003800200 */
.L_x_285:
[----:B------:R-:W-:Y:S01]  /*ed30*/  BSSY.RECONVERGENT B1, `(.L_x_287) ;  /* 0x0000007000017945 */ /* 0x000fe20003800200 */
[----:B------:R-:W-:Y:S01]  /*ed40*/  FSEL R10, R2, RZ, P2 ;  /* 0x000000ff020a7208 */ /* 0x000fe20001000000 */
[----:B------:R-:W-:Y:S01]  /*ed50*/  IMAD.MOV.U32 R2, RZ, RZ, RZ ;  /* 0x000000ffff027224 */ /* 0x000fe200078e00ff */
[----:B------:R-:W-:Y:S01]  /*ed60*/  FSEL R11, R3, 1.875, P2 ;  /* 0x3ff00000030b7808 */ /* 0x000fe20001000000 */
[----:B------:R-:W-:Y:S01]  /*ed70*/  IMAD.MOV.U32 R3, RZ, RZ, 0x40000000 ;  /* 0x40000000ff037424 */ /* 0x000fe200078e00ff */
[----:B------:R-:W-:-:S07]  /*ed80*/  MOV R0, 0xeda0 ;  /* 0x0000eda000007802 */ /* 0x000fce0000000f00 */
[----:B------:R-:W-:Y:S05]  /*ed90*/  CALL.REL.NOINC `($_Z13distributor_PdPdS_S_iii$__internal_accurate_pow) ;  /* 0x0000058800547944 */ /* 0x000fea0003c00000 */
[----:B------:R-:W-:Y:S05]  /*eda0*/  BSYNC.RECONVERGENT B1 ;  /* 0x0000000000017941 */ /* 0x000fea0003800200 */
.L_x_287:
[C---:B------:R-:W-:Y:S01]  /*edb0*/  DADD R56, R58.reuse, 2 ;  /* 0x400000003a387429 */ /* 0x040fe20000000000 */
[----:B------:R-:W-:Y:S01]  /*edc0*/  BSSY.RECONVERGENT B1, `(.L_x_288) ;  /* 0x0000012000017945 */ /* 0x000fe20003800200 */
[C---:B------:R-:W-:Y:S02]  /*edd0*/  DSETP.NEU.AND P0, PT, R58.reuse, RZ, PT ;  /* 0x000000ff3a00722a */ /* 0x040fe40003f0d000 */
[----:B------:R-:W-:-:S04]  /*ede0*/  DSETP.NEU.AND P2, PT, R58, 1, PT ;  /* 0x3ff000003a00742a */ /* 0x000fc80003f4d000 */
[----:B------:R-:W-:Y:S02]  /*edf0*/  FSEL R44, R2, RZ, P0 ;  /* 0x000000ff022c7208 */ /* 0x000fe40000000000 */
[----:B------:R-:W-:Y:S02]  /*ee00*/  LOP3.LUT R56, R57, 0x7ff00000, RZ, 0xc0, !PT ;  /* 0x7ff0000039387812 */ /* 0x000fe400078ec0ff */
[----:B------:R-:W-:Y:S01]  /*ee10*/  FSEL R45, R3, RZ, P0 ;  /* 0x000000ff032d7208 */ /* 0x000fe20000000000 */
[----:B------:R-:W-:Y:S01]  /*ee20*/  IMAD.MOV.U32 R2, RZ, RZ, R44 ;  /* 0x000000ffff027224 */ /* 0x000fe200078e002c */
[----:B------:R-:W-:-:S03]  /*ee30*/  ISETP.NE.AND P1, PT, R56, 0x7ff00000, PT ;  /* 0x7ff000003800780c */ /* 0x000fc60003f25270 */
[----:B------:R-:W-:-:S10]  /*ee40*/  IMAD.MOV.U32 R3, RZ, RZ, R45 ;  /* 0x000000ffff037224 */ /* 0x000fd400078e002d */
[----:B------:R-:W-:Y:S05]  /*ee50*/  @P1 BRA `(.L_x_289) ;  /* 0x0000000000201947 */ /* 0x000fea0003800000 */
[----:B------:R-:W-:-:S14]  /*ee60*/  DSETP.NAN.AND P0, PT, R58, R58, PT ;  /* 0x0000003a3a00722a */ /* 0x000fdc0003f08000 */
[----:B------:R-:W-:Y:S01]  /*ee70*/  @P0 DADD R2, R58, 2 ;  /* 0x400000003a020429 */ /* 0x000fe20000000000 */
[----:B------:R-:W-:Y:S10]  /*ee80*/  @P0 BRA `(.L_x_289) ;  /* 0x0000000000140947 */ /* 0x000ff40003800000 */
[----:B------:R-:W-:Y:S01]  /*ee90*/  DSETP.NEU.AND P0, PT, |R58|, +INF , PT ;  /* 0x7ff000003a00742a */ /* 0x000fe20003f0d200 */
[----:B------:R-:W-:Y:S02]  /*eea0*/  IMAD.MOV.U32 R2, RZ, RZ, R44 ;  /* 0x000000ffff027224 */ /* 0x000fe400078e002c */
[----:B------:R-:W-:-:S11]  /*eeb0*/  IMAD.MOV.U32 R3, RZ, RZ, R45 ;  /* 0x000000ffff037224 */ /* 0x000fd600078e002d */
[----:B------:R-:W-:Y:S02]  /*eec0*/  @!P0 IMAD.MOV.U32 R2, RZ, RZ, 0x0 ;  /* 0x00000000ff028424 */ /* 0x000fe400078e00ff */
[----:B------:R-:W-:-:S07]  /*eed0*/  @!P0 IMAD.MOV.U32 R3, RZ, RZ, 0x7ff00000 ;  /* 0x7ff00000ff038424 */ /* 0x000fce00078e00ff */
.L_x_289:
[----:B------:R-:W-:Y:S05]  /*eee0*/  BSYNC.RECONVERGENT B1 ;  /* 0x0000000000017941 */ /* 0x000fea0003800200 */
.L_x_288:
[----:B------:R-:W-:Y:S01]  /*eef0*/  FSEL R2, R2, RZ, P2 ;  /* 0x000000ff02027208 */ /* 0x000fe20001000000 */
[----:B------:R-:W-:Y:S01]  /*ef00*/  UMOV UR4, 0xfefa39ef ;  /* 0xfefa39ef00047882 */ /* 0x000fe20000000000 */
[----:B------:R-:W-:Y:S01]  /*ef10*/  FSEL R3, R3, 1.875, P2 ;  /* 0x3ff0000003037808 */ /* 0x000fe20001000000 */
[----:B------:R-:W-:Y:S01]  /*ef20*/  UMOV UR5, 0x3fe62e42 ;  /* 0x3fe62e4200057882 */ /* 0x000fe20000000000 */
[----:B------:R-:W-:Y:S04]  /*ef30*/  BSSY.RECONVERGENT B1, `(.L_x_290) ;  /* 0x000003a000017945 */ /* 0x000fe80003800200 */
[----:B------:R-:W-:Y:S01]  /*ef40*/  DADD R10, R10, R2 ;  /* 0x000000000a0a7229 */ /* 0x000fe20000000002 */
[----:B------:R-:W-:Y:S02]  /*ef50*/  IMAD.MOV.U32 R2, RZ, RZ, 0x652b82fe ;  /* 0x652b82feff027424 */ /* 0x000fe400078e00ff */
[----:B------:R-:W-:-:S05]  /*ef60*/  IMAD.MOV.U32 R3, RZ, RZ, 0x3ff71547 ;  /* 0x3ff71547ff037424 */ /* 0x000fca00078e00ff */
[----:B------:R-:W-:Y:S02]  /*ef70*/  DADD R16, -RZ, -R10 ;  /* 0x00000000ff107229 */ /* 0x000fe4000000090a */
[----:B------:R-:W-:-:S08]  /*ef80*/  DFMA R12, R10, -R2, 6.75539944105574400000e+15 ;  /* 0x433800000a0c742b */ /* 0x000fd00000000802 */
[----:B------:R-:W-:Y:S01]  /*ef90*/  DADD R2, R12, -6.75539944105574400000e+15 ;  /* 0xc33800000c027429 */ /* 0x000fe20000000000 */
[----:B------:R-:W-:-:S07]  /*efa0*/  FSETP.GEU.AND P0, PT, |R17|, 4.1917929649353027344, PT ;  /* 0x4086232b1100780b */ /* 0x000fce0003f0e200 */
[----:B------:R-:W-:Y:S01]  /*efb0*/  DFMA R6, R2, -UR4, -R10 ;  /* 0x8000000402067c2b */ /* 0x000fe2000800080a */
[----:B------:R-:W-:Y:S01]  /*efc0*/  UMOV UR4, 0x3b39803f ;  /* 0x3b39803f00047882 */ /* 0x000fe20000000000 */
[----:B------:R-:W-:-:S06]  /*efd0*/  UMOV UR5, 0x3c7abc9e ;  /* 0x3c7abc9e00057882 */ /* 0x000fcc0000000000 */
[----:B------:R-:W-:Y:S01]  /*efe0*/  DFMA R6, R2, -UR4, R6 ;  /* 0x8000000402067c2b */ /* 0x000fe20008000006 */
[----:B------:R-:W-:Y:S01]  /*eff0*/  UMOV UR4, 0x69ce2bdf ;  /* 0x69ce2bdf00047882 */ /* 0x000fe20000000000 */
[----:B------:R-:W-:Y:S01]  /*f000*/  IMAD.MOV.U32 R2, RZ, RZ, -0x35dec16 ;  /* 0xfca213eaff027424 */ /* 0x000fe200078e00ff */
[----:B------:R-:W-:Y:S01]  /*f010*/  UMOV UR5, 0x3e5ade15 ;  /* 0x3e5ade1500057882 */ /* 0x000fe20000000000 */
[----:B------:R-:W-:-:S06]  /*f020*/  IMAD.MOV.U32 R3, RZ, RZ, 0x3e928af3 ;  /* 0x3e928af3ff037424 */ /* 0x000fcc00078e00ff */
[----:B------:R-:W-:Y:S01]  /*f030*/  DFMA R2, R6, UR4, R2 ;  /* 0x0000000406027c2b */ /* 0x000fe20008000002 */
[----:B------:R-:W-:Y:S01]  /*f040*/  UMOV UR4, 0x62401315 ;  /* 0x6240131500047882 */ /* 0x000fe20000000000 */
[----:B------:R-:W-:-:S06]  /*f050*/  UMOV UR5, 0x3ec71dee ;  /* 0x3ec71dee00057882 */ /* 0x000fcc0000000000 */
[----:B------:R-:W-:Y:S01]  /*f060*/  DFMA R2, R6, R2, UR4 ;  /* 0x0000000406027e2b */ /* 0x000fe20008000002 */
        /* <DEDUP_REMOVED lines=20> */
[----:B------:R-:W-:-:S08]  /*f1b0*/  DFMA R2, R6, R2, UR4 ;  /* 0x0000000406027e2b */ /* 0x000fd00008000002 */
[----:B------:R-:W-:-:S08]  /*f1c0*/  DFMA R2, R6, R2, 1 ;  /* 0x3ff000000602742b */ /* 0x000fd00000000002 */
[----:B------:R-:W-:-:S10]  /*f1d0*/  DFMA R2, R6, R2, 1 ;  /* 0x3ff000000602742b */ /* 0x000fd40000000002 */
[----:B------:R-:W-:Y:S02]  /*f1e0*/  IMAD R67, R12, 0x100000, R3 ;  /* 0x001000000c437824 */ /* 0x000fe400078e0203 */
[----:B------:R-:W-:Y:S01]  /*f1f0*/  IMAD.MOV.U32 R66, RZ, RZ, R2 ;  /* 0x000000ffff427224 */ /* 0x000fe200078e0002 */
[----:B------:R-:W-:Y:S06]  /*f200*/  @!P0 BRA `(.L_x_291) ;  /* 0x0000000000308947 */ /* 0x000fec0003800000 */
[----:B------:R-:W-:Y:S01]  /*f210*/  FSETP.GEU.AND P1, PT, |R17|, 4.2275390625, PT ;  /* 0x408748001100780b */ /* 0x000fe20003f2e200 */
[C---:B------:R-:W-:Y:S02]  /*f220*/  DADD R16, -R10.reuse, +INF ;  /* 0x7ff000000a107429 */ /* 0x040fe40000000100 */
[----:B------:R-:W-:-:S08]  /*f230*/  DSETP.GT.AND P0, PT, R10, RZ, PT ;  /* 0x000000ff0a00722a */ /* 0x000fd00003f04000 */
[----:B------:R-:W-:Y:S02]  /*f240*/  FSEL R66, R16, RZ, !P0 ;  /* 0x000000ff10427208 */ /* 0x000fe40004000000 */
[----:B------:R-:W-:Y:S02]  /*f250*/  @!P1 LEA.HI R0, R12, R12, RZ, 0x1 ;  /* 0x0000000c0c009211 */ /* 0x000fe400078f08ff */
[----:B------:R-:W-:Y:S02]  /*f260*/  FSEL R67, R17, RZ, !P0 ;  /* 0x000000ff11437208 */ /* 0x000fe40004000000 */
[----:B------:R-:W-:-:S05]  /*f270*/  @!P1 SHF.R.S32.HI R7, RZ, 0x1, R0 ;  /* 0x00000001ff079819 */ /* 0x000fca0000011400 */
[----:B------:R-:W-:Y:S02]  /*f280*/  @!P1 IMAD.IADD R6, R12, 0x1, -R7 ;  /* 0x000000010c069824 */ /* 0x000fe400078e0a07 */
[----:B------:R-:W-:-:S03]  /*f290*/  @!P1 IMAD R3, R7, 0x100000, R3 ;  /* 0x0010000007039824 */ /* 0x000fc600078e0203 */
[----:B------:R-:W-:Y:S01]  /*f2a0*/  @!P1 LEA R7, R6, 0x3ff00000, 0x14 ;  /* 0x3ff0000006079811 */ /* 0x000fe200078ea0ff */
[----:B------:R-:W-:-:S06]  /*f2b0*/  @!P1 IMAD.MOV.U32 R6, RZ, RZ, RZ ;  /* 0x000000ffff069224 */ /* 0x000fcc00078e00ff */
[----:B------:R-:W-:-:S11]  /*f2c0*/  @!P1 DMUL R66, R2, R6 ;  /* 0x0000000602429228 */ /* 0x000fd60000000000 */
.L_x_291:
[----:B------:R-:W-:Y:S05]  /*f2d0*/  BSYNC.RECONVERGENT B1 ;  /* 0x0000000000017941 */ /* 0x000fea0003800200 */
.L_x_290:
[----:B------:R-:W-:Y:S01]  /*f2e0*/  DSETP.GEU.AND P0, PT, R18, R14, PT ;  /* 0x0000000e1200722a */ /* 0x000fe20003f0e000 */
[----:B------:R-:W-:Y:S01]  /*f2f0*/  UMOV UR4, 0xc9be45dc ;  /* 0xc9be45dc00047882 */ /* 0x000fe20000000000 */
[----:B------:R-:W-:Y:S01]  /*f300*/  UMOV UR5, 0x4043bd3c ;  /* 0x4043bd3c00057882 */ /* 0x000fe20000000000 */
[----:B------:R-:W-:Y:S01]  /*f310*/  BSSY.RECONVERGENT B3, `(.L_x_292) ;  /* 0x0000207000037945 */ /* 0x000fe20003800200 */
[----:B------:R-:W-:-:S08]  /*f320*/  DMUL R54, R54, -UR4 ;  /* 0x8000000436367c28 */ /* 0x000fd00008000000 */
[----:B------:R-:W-:Y:S02]  /*f330*/  DMUL R66, R54, R66 ;  /* 0x0000004236427228 */ /* 0x000fe40000000000 */
[----:B------:R-:W-:Y:S09]  /*f340*/  @P0 BRA `(.L_x_293) ;  /* 0x0000001000080947 */ /* 0x000ff20003800000 */
        /* <DEDUP_REMOVED lines=12> */
.L_x_308:
        /* <DEDUP_REMOVED lines=21> */
.L_x_297:
        /* <DEDUP_REMOVED lines=45> */
.L_x_299:
[----:B------:R-:W-:Y:S05]  /*f830*/  BSYNC.RECONVERGENT B1 ;  /* 0x0000000000017941 */ /* 0x000fea0003800200 */
.L_x_298:
        /* <DEDUP_REMOVED lines=13> */
.L_x_301:
[----:B------:R-:W-:Y:S05]  /*f910*/  BSYNC.RECONVERGENT B5 ;  /* 0x0000000000057941 */ /* 0x000fea0003800200 */
.L_x_300:
        /* <DEDUP_REMOVED lines=22> */
.L_x_302:
        /* <DEDUP_REMOVED lines=29> */
.L_x_305:
[----:B------:R-:W-:-:S11]  /*fc50*/  DADD R6, R10, R16 ;  /* 0x000000000a067229 */ /* 0x000fd60000000010 */
.L_x_304:
[----:B------:R-:W-:Y:S05]  /*fc60*/  BSYNC.RECONVERGENT B1 ;  /* 0x0000000000017941 */ /* 0x000fea0003800200 */
.L_x_303:
        /* <DEDUP_REMOVED lines=24> */
.L_x_307:
[----:B------:R-:W-:Y:S05]  /*fdf0*/  BSYNC.RECONVERGENT B5 ;  /* 0x0000000000057941 */ /* 0x000fea0003800200 */
.L_x_306:
[----:B------:R-:W-:Y:S01]  /*fe00*/  ISETP.NE.AND P0, PT, R12, R60, PT ;  /* 0x0000003c0c00720c */ /* 0x000fe20003f05270 */
[----:B------:R-:W-:-:S12]  /*fe10*/  DFMA R20, R2, R24, R20 ;  /* 0x000000180214722b */ /* 0x000fd80000000014 */
[----:B------:R-:W-:Y:S05]  /*fe20*/  @P0 BRA `(.L_x_308) ;  /* 0xfffffff400780947 */ /* 0x000fea000383ffff */
[----:B------:R-:W-:Y:S05]  /*fe30*/  BSYNC.RECONVERGENT B4 ;  /* 0x0000000000047941 */ /* 0x000fea0003800200 */
.L_x_296:
[----:B------:R-:W-:-:S07]  /*fe40*/  IMAD.MOV.U32 R3, RZ, RZ, R60 ;  /* 0x000000ffff037224 */ /* 0x000fce00078e003c */
.L_x_295:
        /* <DEDUP_REMOVED lines=23> */
.L_x_309:
        /* <DEDUP_REMOVED lines=28> */
.L_x_312:
[----:B------:R-:W-:-:S11]  /*10180*/  DADD R6, R10, R12 ;  /* 0x000000000a067229 */ /* 0x000fd6000000000c */
.L_x_311:
[----:B------:R-:W-:Y:S05]  /*10190*/  BSYNC.RECONVERGENT B1 ;  /* 0x0000000000017941 */ /* 0x000fea0003800200 */
.L_x_310:
        /* <DEDUP_REMOVED lines=24> */
.L_x_314:
[----:B------:R-:W-:Y:S05]  /*10320*/  BSYNC.RECONVERGENT B4 ;  /* 0x0000000000047941 */ /* 0x000fea0003800200 */
.L_x_313:
[----:B------:R-:W-:-:S11]  /*10330*/  DFMA R20, R2, R10, R20 ;  /* 0x0000000a0214722b */ /* 0x000fd60000000014 */
.L_x_294:
[----:B------:R-:W0:Y:S02]  /*10340*/  LDC.64 R10, c[0x0][0x380] ;  /* 0x0000e000ff0a7b82 */ /* 0x000e240000000a00 */
[----:B0-----:R-:W-:Y:S01]  /*10350*/  DFMA R10, R10, 0.5, -R20 ;  /* 0x3fe000000a0a782b */ /* 0x001fe20000000814 */
[----:B------:R-:W-:Y:S10]  /*10360*/  BRA `(.L_x_315) ;  /* 0x0000001000047947 */ /* 0x000ff40003800000 */
.L_x_293:
        /* <DEDUP_REMOVED lines=12> */
.L_x_330:
        /* <DEDUP_REMOVED lines=21> */
.L_x_319:
        /* <DEDUP_REMOVED lines=45> */
.L_x_321:
[----:B------:R-:W-:Y:S05]  /*10850*/  BSYNC.RECONVERGENT B1 ;  /* 0x0000000000017941 */ /* 0x000fea0003800200 */
.L_x_320:
        /* <DEDUP_REMOVED lines=13> */
.L_x_323:
[----:B------:R-:W-:Y:S05]  /*10930*/  BSYNC.RECONVERGENT B5 ;  /* 0x0000000000057941 */ /* 0x000fea0003800200 */
.L_x_322:
        /* <DEDUP_REMOVED lines=22> */
.L_x_324:
        /* <DEDUP_REMOVED lines=29> */
.L_x_327:
[----:B------:R-:W-:-:S11]  /*10c70*/  DADD R6, R10, R16 ;  /* 0x000000000a067229 */ /* 0x000fd60000000010 */
.L_x_326:
[----:B------:R-:W-:Y:S05]  /*10c80*/  BSYNC.RECONVERGENT B1 ;  /* 0x0000000000017941 */ /* 0x000fea0003800200 */
.L_x_325:
        /* <DEDUP_REMOVED lines=24> */
.L_x_329:
[----:B------:R-:W-:Y:S05]  /*10e10*/  BSYNC.RECONVERGENT B5 ;  /* 0x0000000000057941 */ /* 0x000fea0003800200 */
.L_x_328:
[----:B------:R-:W-:Y:S01]  /*10e20*/  ISETP.NE.AND P0, PT, R12, R60, PT ;  /* 0x0000003c0c00720c */ /* 0x000fe20003f05270 */
[----:B------:R-:W-:-:S12]  /*10e30*/  DFMA R20, R2, R24, R20 ;  /* 0x000000180214722b */ /* 0x000fd80000000014 */
[----:B------:R-:W-:Y:S05]  /*10e40*/  @P0 BRA `(.L_x_330) ;  /* 0xfffffff400780947 */ /* 0x000fea000383ffff */
[----:B------:R-:W-:Y:S05]  /*10e50*/  BSYNC.RECONVERGENT B4 ;  /* 0x0000000000047941 */ /* 0x000fea0003800200 */
.L_x_318:
[----:B------:R-:W-:-:S07]  /*10e60*/  IMAD.MOV.U32 R3, RZ, RZ, R60 ;  /* 0x000000ffff037224 */ /* 0x000fce00078e003c */
.L_x_317:
        /* <DEDUP_REMOVED lines=23> */
.L_x_331:
        /* <DEDUP_REMOVED lines=28> */
.L_x_334:
[----:B------:R-:W-:-:S11]  /*111a0*/  DADD R6, R10, R12 ;  /* 0x000000000a067229 */ /* 0x000fd6000000000c */
.L_x_333:
[----:B------:R-:W-:Y:S05]  /*111b0*/  BSYNC.RECONVERGENT B1 ;  /* 0x0000000000017941 */ /* 0x000fea0003800200 */
.L_x_332:
        /* <DEDUP_REMOVED lines=24> */
.L_x_336:
[----:B------:R-:W-:Y:S05]  /*11340*/  BSYNC.RECONVERGENT B4 ;  /* 0x0000000000047941 */ /* 0x000fea0003800200 */
.L_x_335:
[----:B------:R-:W-:-:S11]  /*11350*/  DFMA R20, R2, R10, R20 ;  /* 0x0000000a0214722b */ /* 0x000fd60000000014 */
.L_x_316:
[----:B------:R-:W0:Y:S02]  /*11360*/  LDC.64 R10, c[0x0][0x380] ;  /* 0x0000e000ff0a7b82 */ /* 0x000e240000000a00 */
[----:B0-----:R-:W-:-:S11]  /*11370*/  DFMA R10, R10, 0.5, R20 ;  /* 0x3fe000000a0a782b */ /* 0x001fd60000000014 */
.L_x_315:
[----:B------:R-:W-:Y:S05]  /*11380*/  BSYNC.RECONVERGENT B3 ;  /* 0x0000000000037941 */ /* 0x000fea0003800200 */
.L_x_292:
        /* <DEDUP_REMOVED lines=8> */
.L_x_337:
[C---:B------:R-:W-:Y:S01]  /*11410*/  DADD R6, R10.reuse, 2 ;  /* 0x400000000a067429 */ /* 0x040fe20000000000 */
[----:B------:R-:W-:Y:S01]  /*11420*/  BSSY.RECONVERGENT B1, `(.L_x_338) ;  /* 0x0000010000017945 */ /* 0x000fe20003800200 */
[C---:B------:R-:W-:Y:S01]  /*11430*/  DSETP.NEU.AND P1, PT, R10.reuse, RZ, PT ;  /* 0x000000ff0a00722a */ /* 0x040fe20003f2d000 */
[----:B------:R-:W-:Y:S01]  /*11440*/  ISETP.NE.AND P4, PT, R56, 0x7ff00000, PT ;  /* 0x7ff000003800780c */ /* 0x000fe20003f85270 */
[----:B------:R-:W-:Y:S02]  /*11450*/  DSETP.NEU.AND P3, PT, R10, 1, PT ;  /* 0x3ff000000a00742a */ /* 0x000fe40003f6d000 */
[----:B------:R-:W-:Y:S02]  /*11460*/  DSETP.NEU.AND P0, PT, R58, 1, PT ;  /* 0x3ff000003a00742a */ /* 0x000fe40003f0d000 */
[----:B------:R-:W-:Y:S02]  /*11470*/  FSEL R2, R2, RZ, P1 ;  /* 0x000000ff02027208 */ /* 0x000fe40000800000 */
[----:B------:R-:W-:-:S02]  /*11480*/  LOP3.LUT R6, R7, 0x7ff00000, RZ, 0xc0, !PT ;  /* 0x7ff0000007067812 */ /* 0x000fc400078ec0ff */
        /* <DEDUP_REMOVED lines=9> */
.L_x_339:
[----:B------:R-:W-:Y:S05]  /*11520*/  BSYNC.RECONVERGENT B1 ;  /* 0x0000000000017941 */ /* 0x000fea0003800200 */
.L_x_338:
[----:B------:R-:W-:Y:S01]  /*11530*/  BSSY.RECONVERGENT B1, `(.L_x_340) ;  /* 0x000000a000017945 */ /* 0x000fe20003800200 */
[----:B------:R-:W-:Y:S02]  /*11540*/  FSEL R2, R2, RZ, P3 ;  /* 0x000000ff02027208 */ /* 0x000fe40001800000 */
[----:B------:R-:W-:Y:S01]  /*11550*/  FSEL R3, R3, 1.875, P3 ;  /* 0x3ff0000003037808 */ /* 0x000fe20001800000 */
[----:B------:R-:W-:Y:S06]  /*11560*/  @P4 BRA `(.L_x_341) ;  /* 0x0000000000184947 */ /* 0x000fec0003800000 */
[----:B------:R-:W-:-:S14]  /*11570*/  DSETP.NAN.AND P1, PT, R58, R58, PT ;  /* 0x0000003a3a00722a */ /* 0x000fdc0003f28000 */
[----:B------:R-:W-:Y:S01]  /*11580*/  @P1 DADD R44, R58, 2 ;  /* 0x400000003a2c1429 */ /* 0x000fe20000000000 */
[----:B------:R-:W-:Y:S10]  /*11590*/  @P1 BRA `(.L_x_341) ;  /* 0x00000000000c1947 */ /* 0x000ff40003800000 */
[----:B------:R-:W-:-:S14]  /*115a0*/  DSETP.NEU.AND P1, PT, |R58|, +INF , PT ;  /* 0x7ff000003a00742a */ /* 0x000fdc0003f2d200 */
[----:B------:R-:W-:Y:S02]  /*115b0*/  @!P1 IMAD.MOV.U32 R44, RZ, RZ, 0x0 ;  /* 0x00000000ff2c9424 */ /* 0x000fe400078e00ff */
[----:B------:R-:W-:-:S07]  /*115c0*/  @!P1 IMAD.MOV.U32 R45, RZ, RZ, 0x7ff00000 ;  /* 0x7ff00000ff2d9424 */ /* 0x000fce00078e00ff */
.L_x_341:
[----:B------:R-:W-:Y:S05]  /*115d0*/  BSYNC.RECONVERGENT B1 ;  /* 0x0000000000017941 */ /* 0x000fea0003800200 */
.L_x_340:
[----:B------:R-:W-:Y:S01]  /*115e0*/  FSEL R6, R44, RZ, P0 ;  /* 0x000000ff2c067208 */ /* 0x000fe20000000000 */
[----:B------:R-:W-:Y:S01]  /*115f0*/  IMAD.MOV.U32 R12, RZ, RZ, 0x652b82fe ;  /* 0x652b82feff0c7424 */ /* 0x000fe200078e00ff */
[----:B------:R-:W-:Y:S01]  /*11600*/  FSEL R7, R45, 1.875, P0 ;  /* 0x3ff000002d077808 */ /* 0x000fe20000000000 */
[----:B------:R-:W-:Y:S01]  /*11610*/  IMAD.MOV.U32 R13, RZ, RZ, 0x3ff71547 ;  /* 0x3ff71547ff0d7424 */ /* 0x000fe200078e00ff */
[----:B------:R-:W-:Y:S01]  /*11620*/  UMOV UR4, 0xfefa39ef ;  /* 0xfefa39ef00047882 */ /* 0x000fe20000000000 */
[----:B------:R-:W-:Y:S01]  /*11630*/  UMOV UR5, 0x3fe62e42 ;  /* 0x3fe62e4200057882 */ /* 0x000fe20000000000 */
[----:B------:R-:W-:Y:S02]  /*11640*/  BSSY.RECONVERGENT B1, `(.L_x_342) ;  /* 0x0000038000017945 */ /* 0x000fe40003800200 */
[----:B------:R-:W-:-:S08]  /*11650*/  DADD R10, R2, R6 ;  /* 0x00000000020a7229 */ /* 0x000fd00000000006 */
[----:B------:R-:W-:Y:S02]  /*11660*/  DFMA R12, R10, -R12, 6.75539944105574400000e+15 ;  /* 0x433800000a0c742b */ /* 0x000fe4000000080c */
[----:B------:R-:W-:-:S06]  /*11670*/  DADD R16, -RZ, -R10 ;  /* 0x00000000ff107229 */ /* 0x000fcc000000090a */
[----:B------:R-:W-:-:S04]  /*11680*/  DADD R2, R12, -6.75539944105574400000e+15 ;  /* 0xc33800000c027429 */ /* 0x000fc80000000000 */
[----:B------:R-:W-:-:S04]  /*11690*/  FSETP.GEU.AND P0, PT, |R17|, 4.1917929649353027344, PT ;  /* 0x4086232b1100780b */ /* 0x000fc80003f0e200 */
        /* <DEDUP_REMOVED lines=50> */
.L_x_343:
[----:B------:R-:W-:Y:S05]  /*119c0*/  BSYNC.RECONVERGENT B1 ;  /* 0x0000000000017941 */ /* 0x000fea0003800200 */
.L_x_342:
[----:B------:R-:W-:Y:S01]  /*119d0*/  UMOV UR4, 0xc9be45dc ;  /* 0xc9be45dc00047882 */ /* 0x000fe20000000000 */
[----:B------:R-:W-:Y:S01]  /*119e0*/  UMOV UR5, 0x4043bd3c ;  /* 0x4043bd3c00057882 */ /* 0x000fe20000000000 */
[----:B------:R-:W-:Y:S01]  /*119f0*/  DFMA R54, R52, 0.25, R18 ;  /* 0x3fd000003436782b */ /* 0x000fe20000000012 */
[----:B------:R-:W-:Y:S01]  /*11a00*/  BSSY.RECONVERGENT B3, `(.L_x_344) ;  /* 0x000020a000037945 */ /* 0x000fe20003800200 */
[----:B------:R-:W-:Y:S02]  /*11a10*/  DMUL R6, R58, -UR4 ;  /* 0x800000043a067c28 */ /* 0x000fe40008000000 */
[C---:B------:R-:W-:Y:S02]  /*11a20*/  DMUL R66, R52.reuse, R66 ;  /* 0x0000004234427228 */ /* 0x040fe40000000000 */
[----:B------:R-:W-:Y:S02]  /*11a30*/  DMUL R74, R52, R64 ;  /* 0x00000040344a7228 */ /* 0x000fe40000000000 */
[----:B------:R-:W-:-:S02]  /*11a40*/  DSETP.GEU.AND P0, PT, R54, R14, PT ;  /* 0x0000000e3600722a */ /* 0x000fc40003f0e000 */
[----:B------:R-:W-:Y:S02]  /*11a50*/  DMUL R6, R6, R2 ;  /* 0x0000000206067228 */ /* 0x000fe40000000000 */
[----:B------:R-:W-:Y:S02]  /*11a60*/  DMUL R76, R52, R62 ;  /* 0x0000003e344c7228 */ /* 0x000fe40000000000 */
[----:B------:R-:W-:Y:S02]  /*11a70*/  DFMA R72, R74, 0.25, R70 ;  /* 0x3fd000004a48782b */ /* 0x000fe40000000046 */
[----:B------:R-:W-:Y:S02]  /*11a80*/  DFMA R80, R66, 0.25, R64 ;  /* 0x3fd000004250782b */ /* 0x000fe40000000040 */
[----:B------:R-:W-:Y:S02]  /*11a90*/  DMUL R68, R52, R6 ;  /* 0x0000000634447228 */ /* 0x000fe40000000000 */
[----:B------:R-:W-:-:S06]  /*11aa0*/  DFMA R44, R76, 0.25, R58 ;  /* 0x3fd000004c2c782b */ /* 0x000fcc000000003a */
[----:B------:R-:W-:Y:S01]  /*11ab0*/  DFMA R82, R68, 0.25, R62 ;  /* 0x3fd000004452782b */ /* 0x000fe2000000003e */
[----:B------:R-:W-:Y:S10]  /*11ac0*/  @P0 BRA `(.L_x_345) ;  /* 0x0000000c00f00947 */ /* 0x000ff40003800000 */
        /* <DEDUP_REMOVED lines=12> */
.L_x_360:
        /* <DEDUP_REMOVED lines=12> */
[----:B------:R-:W-:-:S05]  /*11c50*/  VIADD R3, R0, 0xfffffc0c ;  /* 0xfffffc0c00037836 */ /* 0x000fca0000000000 */
[CC--:B------:R-:W-:Y:S02]  /*11c60*/  SHF.L.U32 R0, R22.reuse, R3.reuse, RZ ;  /* 0x0000000316007219 */ /* 0x0c0fe400000006ff */
[--C-:B------:R-:W-:Y:S02]  /*11c70*/  SHF.L.U64.HI R3, R22, R3, R23.reuse ;  /* 0x0000000316037219 */ /* 0x100fe40000010217 */
[----:B------:R-:W-:Y:S02]  /*11c80*/  ISETP.NE.U32.AND P2, PT, R0, RZ, PT ;  /* 0x000000ff0000720c */ /* 0x000fe40003f45070 */
[----:B------:R-:W-:Y:S02]  /*11c90*/  MOV R0, 0x11cd0 ;  /* 0x00011cd000007802 */ /* 0x000fe40000000f00 */
[----:B------:R-:W-:Y:S01]  /*11ca0*/  ISETP.NE.AND.EX P2, PT, R3, -0x80000000, PT, P2 ;  /* 0x800000000300780c */ /* 0x000fe20003f45320 */
[----:B0-----:R-:W-:-:S12]  /*11cb0*/  IMAD.MOV.U32 R3, RZ, RZ, R23 ;  /* 0x000000ffff037224 */ /* 0x001fd800078e0017 */
[----:B-----5:R-:W-:Y:S05]  /*11cc0*/  CALL.REL.NOINC `($_Z13distributor_PdPdS_S_iii$__internal_accurate_pow) ;  /* 0x0000055800887944 */ /* 0x020fea0003c00000 */
[----:B------:R-:W-:Y:S05]  /*11cd0*/  BSYNC.RECONVERGENT B1 ;  /* 0x0000000000017941 */ /* 0x000fea0003800200 */
.L_x_349:
[----:B------:R-:W0:Y:S01]  /*11ce0*/  MUFU.RCP64H R7, R23 ;  /* 0x0000001700077308 */ /* 0x000e220000001800 */
[----:B------:R-:W-:Y:S01]  /*11cf0*/  IMAD.MOV.U32 R6, RZ, RZ, 0x1 ;  /* 0x00000001ff067424 */ /* 0x000fe200078e00ff */
[----:B------:R-:W-:Y:S01]  /*11d00*/  ISETP.GE.OR P5, PT, R23, RZ, P0 ;  /* 0x000000ff1700720c */ /* 0x000fe200007a6670 */
[----:B------:R-:W-:Y:S01]  /*11d10*/  BSSY.RECONVERGENT B1, `(.L_x_350) ;  /* 0x0000027000017945 */ /* 0x000fe20003800200 */
[----:B------:R-:W-:Y:S01]  /*11d20*/  ISETP.LT.AND P3, PT, R11, RZ, !P2 ;  /* 0x000000ff0b00720c */ /* 0x000fe20005761270 */
[----:B------:R-:W-:Y:S02]  /*11d30*/  DSETP.NEU.AND P1, PT, R10, 1, PT ;  /* 0x3ff000000a00742a */ /* 0x000fe40003f2d000 */
        /* <DEDUP_REMOVED lines=27> */
[----:B------:R-:W-:Y:S01]  /*11ef0*/  @!P0 PLOP3.LUT P5, PT, P3, PT, PT, 0x80, 0x8 ;  /* 0x000000000008881c */ /* 0x000fe20001faf070 */
[----:B------:R-:W-:Y:S01]  /*11f00*/  @!P0 IMAD.MOV.U32 R2, RZ, RZ, RZ ;  /* 0x000000ffff028224 */ /* 0x000fe200078e00ff */
[C---:B------:R-:W-:Y:S02]  /*11f10*/  @!P0 ISETP.GE.AND P3, PT, R23.reuse, RZ, PT ;  /* 0x000000ff1700820c */ /* 0x040fe40003f66270 */
[----:B------:R-:W-:Y:S02]  /*11f20*/  @!P0 LOP3.LUT R13, R23, 0x7fffffff, RZ, 0xc0, !PT ;  /* 0x7fffffff170d8812 */ /* 0x000fe400078ec0ff */
[----:B------:R-:W-:Y:S02]  /*11f30*/  @!P0 SEL R0, RZ, 0x7ff00000, !P3 ;  /* 0x7ff00000ff008807 */ /* 0x000fe40005800000 */
[----:B------:R-:W-:-:S03]  /*11f40*/  @!P0 ISETP.NE.AND P3, PT, R13, 0x3fe00000, PT ;  /* 0x3fe000000d00880c */ /* 0x000fc60003f65270 */
[----:B------:R-:W-:-:S05]  /*11f50*/  @!P0 VIADD R13, R0, 0x80000000 ;  /* 0x80000000000d8836 */ /* 0x000fca0000000000 */
[----:B------:R-:W-:-:S05]  /*11f60*/  @P5 SEL R0, R13, R0, P3 ;  /* 0x000000000d005207 */ /* 0x000fca0001800000 */
[----:B------:R-:W-:-:S07]  /*11f70*/  @!P0 IMAD.MOV.U32 R3, RZ, RZ, R0 ;  /* 0x000000ffff038224 */ /* 0x000fce00078e0000 */
.L_x_351:
[----:B------:R-:W-:Y:S05]  /*11f80*/  BSYNC.RECONVERGENT B1 ;  /* 0x0000000000017941 */ /* 0x000fea0003800200 */
.L_x_350:
        /* <DEDUP_REMOVED lines=13> */
.L_x_353:
[----:B------:R-:W-:Y:S05]  /*12060*/  BSYNC.RECONVERGENT B5 ;  /* 0x0000000000057941 */ /* 0x000fea0003800200 */
.L_x_352:
        /* <DEDUP_REMOVED lines=14> */
[----:B------:R-:W-:-:S05]  /*12150*/  VIADD R13, R0, 0xfffffc0c ;  /* 0xfffffc0c000d7836 */ /* 0x000fca0000000000 */
[CC--:B------:R-:W-:Y:S02]  /*12160*/  SHF.L.U32 R0, R16.reuse, R13.reuse, RZ ;  /* 0x0000000d10007219 */ /* 0x0c0fe400000006ff */
[----:B------:R-:W-:Y:S02]  /*12170*/  SHF.L.U64.HI R13, R16, R13, R17 ;  /* 0x0000000d100d7219 */ /* 0x000fe40000010211 */
[----:B------:R-:W-:Y:S02]  /*12180*/  ISETP.NE.U32.AND P0, PT, R0, RZ, PT ;  /* 0x000000ff0000720c */ /* 0x000fe40003f05070 */
[----:B------:R-:W-:Y:S02]  /*12190*/  MOV R0, 0x121c0 ;  /* 0x000121c000007802 */ /* 0x000fe40000000f00 */
[----:B------:R-:W-:-:S13]  /*121a0*/  ISETP.NE.AND.EX P0, PT, R13, -0x80000000, PT, P0 ;  /* 0x800000000d00780c */ /* 0x000fda0003f05300 */
[----:B-----5:R-:W-:Y:S05]  /*121b0*/  CALL.REL.NOINC `($_Z13distributor_PdPdS_S_iii$__internal_accurate_pow) ;  /* 0x00000554004c7944 */ /* 0x020fea0003c00000 */
[----:B------:R-:W-:Y:S05]  /*121c0*/  BSYNC.RECONVERGENT B1 ;  /* 0x0000000000017941 */ /* 0x000fea0003800200 */
.L_x_354:
[----:B------:R-:W-:Y:S01]  /*121d0*/  DADD R6, R10, R16 ;  /* 0x000000000a067229 */ /* 0x000fe20000000010 */
[----:B------:R-:W-:Y:S01]  /*121e0*/  ISETP.GE.OR P3, PT, R17, RZ, P2 ;  /* 0x000000ff1100720c */ /* 0x000fe20001766670 */
[----:B------:R-:W-:Y:S01]  /*121f0*/  DADD R24, -RZ, -R2 ;  /* 0x00000000ff187229 */ /* 0x000fe20000000902 */
[C---:B------:R-:W-:Y:S01]  /*12200*/  ISETP.LT.AND P1, PT, R11.reuse, RZ, !P0 ;  /* 0x000000ff0b00720c */ /* 0x040fe20004721270 */
[----:B------:R-:W-:Y:S01]  /*12210*/  BSSY.RECONVERGENT B1, `(.L_x_355) ;  /* 0x0000017000017945 */ /* 0x000fe20003800200 */
[----:B------:R-:W-:-:S05]  /*12220*/  @!P2 SEL R0, R11, RZ, !P0 ;  /* 0x000000ff0b00a207 */ /* 0x000fca0004000000 */
[----:B------:R-:W-:Y:S02]  /*12230*/  LOP3.LUT R6, R7, 0x7ff00000, RZ, 0xc0, !PT ;  /* 0x7ff0000007067812 */ /* 0x000fe400078ec0ff */
        /* <DEDUP_REMOVED lines=19> */
.L_x_357:
[----:B------:R-:W-:-:S11]  /*12370*/  DADD R6, R10, R16 ;  /* 0x000000000a067229 */ /* 0x000fd60000000010 */
.L_x_356:
[----:B------:R-:W-:Y:S05]  /*12380*/  BSYNC.RECONVERGENT B1 ;  /* 0x0000000000017941 */ /* 0x000fea0003800200 */
.L_x_355:
        /* <DEDUP_REMOVED lines=24> */
.L_x_359:
[----:B------:R-:W-:Y:S05]  /*12510*/  BSYNC.RECONVERGENT B5 ;  /* 0x0000000000057941 */ /* 0x000fea0003800200 */
.L_x_358:
[----:B------:R-:W-:Y:S01]  /*12520*/  ISETP.NE.AND P0, PT, R12, R60, PT ;  /* 0x0000003c0c00720c */ /* 0x000fe20003f05270 */
[----:B------:R-:W-:-:S12]  /*12530*/  DFMA R20, R2, R24, R20 ;  /* 0x000000180214722b */ /* 0x000fd80000000014 */
[----:B------:R-:W-:Y:S05]  /*12540*/  @P0 BRA `(.L_x_360) ;  /* 0xfffffff400900947 */ /* 0x000fea000383ffff */
[----:B------:R-:W-:Y:S05]  /*12550*/  BSYNC.RECONVERGENT B4 ;  /* 0x0000000000047941 */ /* 0x000fea0003800200 */
.L_x_348:
[----:B------:R-:W-:-:S07]  /*12560*/  IMAD.MOV.U32 R3, RZ, RZ, R60 ;  /* 0x000000ffff037224 */ /* 0x000fce00078e003c */
.L_x_347:
        /* <DEDUP_REMOVED lines=23> */
.L_x_361:
        /* <DEDUP_REMOVED lines=28> */
.L_x_364:
[----:B------:R-:W-:-:S11]  /*128a0*/  DADD R6, R10, R12 ;  /* 0x000000000a067229 */ /* 0x000fd6000000000c */
.L_x_363:
[----:B------:R-:W-:Y:S05]  /*128b0*/  BSYNC.RECONVERGENT B1 ;  /* 0x0000000000017941 */ /* 0x000fea0003800200 */
.L_x_362:
        /* <DEDUP_REMOVED lines=24> */
.L_x_366:
[----:B------:R-:W-:Y:S05]  /*12a40*/  BSYNC.RECONVERGENT B4 ;  /* 0x0000000000047941 */ /* 0x000fea0003800200 */
.L_x_365:
[----:B------:R-:W-:-:S11]  /*12a50*/  DFMA R20, R2, R10, R20 ;  /* 0x0000000a0214722b */ /* 0x000fd60000000014 */
.L_x_346:
[----:B------:R-:W0:Y:S02]  /*12a60*/  LDC.64 R2, c[0x0][0x380] ;  /* 0x0000e000ff027b82 */ /* 0x000e240000000a00 */
[----:B0-----:R-:W-:Y:S01]  /*12a70*/  DFMA R20, R2, 0.5, -R20 ;  /* 0x3fe000000214782b */ /* 0x001fe20000000814 */
[----:B------:R-:W-:Y:S10]  /*12a80*/  BRA `(.L_x_367) ;  /* 0x0000001000047947 */ /* 0x000ff40003800000 */
.L_x_345:
        /* <DEDUP_REMOVED lines=12> */
.L_x_382:
        /* <DEDUP_REMOVED lines=21> */
.L_x_371:
        /* <DEDUP_REMOVED lines=45> */
.L_x_373:
[----:B------:R-:W-:Y:S05]  /*12f70*/  BSYNC.RECONVERGENT B1 ;  /* 0x0000000000017941 */ /* 0x000fea0003800200 */
.L_x_372:
        /* <DEDUP_REMOVED lines=13> */
.L_x_375:
[----:B------:R-:W-:Y:S05]  /*13050*/  BSYNC.RECONVERGENT B5 ;  /* 0x0000000000057941 */ /* 0x000fea0003800200 */
.L_x_374:
        /* <DEDUP_REMOVED lines=22> */
.L_x_376:
        /* <DEDUP_REMOVED lines=29> */
.L_x_379:
[----:B------:R-:W-:-:S11]  /*13390*/  DADD R6, R10, R16 ;  /* 0x000000000a067229 */ /* 0x000fd60000000010 */
.L_x_378:
[----:B------:R-:W-:Y:S05]  /*133a0*/  BSYNC.RECONVERGENT B1 ;  /* 0x0000000000017941 */ /* 0x000fea0003800200 */
.L_x_377:
        /* <DEDUP_REMOVED lines=24> */
.L_x_381:
[----:B------:R-:W-:Y:S05]  /*13530*/  BSYNC.RECONVERGENT B5 ;  /* 0x0000000000057941 */ /* 0x000fea0003800200 */
.L_x_380:
[----:B------:R-:W-:Y:S01]  /*13540*/  ISETP.NE.AND P0, PT, R12, R60, PT ;  /* 0x0000003c0c00720c */ /* 0x000fe20003f05270 */
[----:B------:R-:W-:-:S12]  /*13550*/  DFMA R20, R2, R24, R20 ;  /* 0x000000180214722b */ /* 0x000fd80000000014 */
[----:B------:R-:W-:Y:S05]  /*13560*/  @P0 BRA `(.L_x_382) ;  /* 0xfffffff400780947 */ /* 0x000fea000383ffff */
[----:B------:R-:W-:Y:S05]  /*13570*/  BSYNC.RECONVERGENT B4 ;  /* 0x0000000000047941 */ /* 0x000fea0003800200 */
.L_x_370:
[----:B------:R-:W-:-:S07]  /*13580*/  IMAD.MOV.U32 R3, RZ, RZ, R60 ;  /* 0x000000ffff037224 */ /* 0x000fce00078e003c */
.L_x_369:
        /* <DEDUP_REMOVED lines=23> */
.L_x_383:
        /* <DEDUP_REMOVED lines=28> */
.L_x_386:
[----:B------:R-:W-:-:S11]  /*138c0*/  DADD R6, R10, R12 ;  /* 0x000000000a067229 */ /* 0x000fd6000000000c */
.L_x_385:
[----:B------:R-:W-:Y:S05]  /*138d0*/  BSYNC.RECONVERGENT B1 ;  /* 0x0000000000017941 */ /* 0x000fea0003800200 */
.L_x_384:
        /* <DEDUP_REMOVED lines=24> */
.L_x_388:
[----:B------:R-:W-:Y:S05]  /*13a60*/  BSYNC.RECONVERGENT B4 ;  /* 0x0000000000047941 */ /* 0x000fea0003800200 */
.L_x_387:
[----:B------:R-:W-:-:S11]  /*13a70*/  DFMA R20, R2, R10, R20 ;  /* 0x0000000a0214722b */ /* 0x000fd60000000014 */
.L_x_368:
[----:B------:R-:W0:Y:S02]  /*13a80*/  LDC.64 R2, c[0x0][0x380] ;  /* 0x0000e000ff027b82 */ /* 0x000e240000000a00 */
[----:B0-----:R-:W-:-:S11]  /*13a90*/  DFMA R20, R2, 0.5, R20 ;  /* 0x3fe000000214782b */ /* 0x001fd60000000014 */
.L_x_367:
[----:B------:R-:W-:Y:S05]  /*13aa0*/  BSYNC.RECONVERGENT B3 ;  /* 0x0000000000037941 */ /* 0x000fea0003800200 */
.L_x_344:
[----:B------:R-:W-:Y:S01]  /*13ab0*/  DSETP.GEU.AND P0, PT, R54, R14, PT ;  /* 0x0000000e3600722a */ /* 0x000fe20003f0e000 */
[----:B------:R-:W-:Y:S01]  /*13ac0*/  BSSY.RECONVERGENT B3, `(.L_x_389) ;  /* 0x00001f9000037945 */ /* 0x000fe20003800200 */
[----:B------:R-:W-:-:S12]  /*13ad0*/  DADD R78, R72, -R20 ;  /* 0x00000000484e7229 */ /* 0x000fd80000000814 */
        /* <DEDUP_REMOVED lines=13> */
.L_x_405:
        /* <DEDUP_REMOVED lines=21> */
.L_x_394:
[----:B------:R-:W0:Y:S01]  /*13d00*/  MUFU.RCP64H R7, R23 ;  /* 0x0000001700077308 */ /* 0x000e220000001800 */
[----:B------:R-:W-:Y:S01]  /*13d10*/  IMAD.MOV.U32 R6, RZ, RZ, 0x1 ;  /* 0x00000001ff067424 */ /* 0x000fe200078e00ff */
[----:B------:R-:W-:Y:S01]  /*13d20*/  ISETP.GE.OR P5, PT, R23, RZ, P0 ;  /* 0x000000ff1700720c */ /* 0x000fe200007a6670 */
[----:B------:R-:W-:Y:S01]  /*13d30*/  DADD R32, -RZ, -R2 ;  /* 0x00000000ff207229 */ /* 0x000fe20000000902 */
[----:B------:R-:W-:Y:S01]  /*13d40*/  ISETP.LT.AND P3, PT, R11, RZ, !P2 ;  /* 0x000000ff0b00720c */ /* 0x000fe20005761270 */
[----:B------:R-:W-:Y:S01]  /*13d50*/  BSSY.RECONVERGENT B1, `(.L_x_395) ;  /* 0x0000023000017945 */ /* 0x000fe20003800200 */
[----:B------:R-:W-:-:S07]  /*13d60*/  DSETP.NEU.AND P1, PT, R10, 1, PT ;  /* 0x3ff000000a00742a */ /* 0x000fce0003f2d000 */
[----:B------:R-:W-:Y:S01]  /*13d70*/  FSEL R2, R32, R2, P3 ;  /* 0x0000000220027208 */ /* 0x000fe20001800000 */
[----:B------:R-:W-:Y:S01]  /*13d80*/  @!P0 IMAD.MOV.U32 R2, RZ, RZ, RZ ;  /* 0x000000ffff028224 */ /* 0x000fe200078e00ff */
[----:B------:R-:W-:Y:S01]  /*13d90*/  FSEL R3, R33, R3, P3 ;  /* 0x0000000321037208 */ /* 0x000fe20001800000 */
[----:B0-----:R-:W-:-:S08]  /*13da0*/  DFMA R26, -R22, R6, 1 ;  /* 0x3ff00000161a742b */ /* 0x001fd00000000106 */
[----:B------:R-:W-:-:S08]  /*13db0*/  DFMA R26, R26, R26, R26 ;  /* 0x0000001a1a1a722b */ /* 0x000fd0000000001a */
[----:B------:R-:W-:-:S08]  /*13dc0*/  DFMA R26, R6, R26, R6 ;  /* 0x0000001a061a722b */ /* 0x000fd00000000006 */
[----:B------:R-:W-:-:S08]  /*13dd0*/  DFMA R6, -R22, R26, 1 ;  /* 0x3ff000001606742b */ /* 0x000fd0000000011a */
[----:B------:R-:W-:Y:S02]  /*13de0*/  DFMA R26, R26, R6, R26 ;  /* 0x000000061a1a722b */ /* 0x000fe4000000001a */
[----:B------:R-:W-:-:S06]  /*13df0*/  DADD R6, R10, R22 ;  /* 0x000000000a067229 */ /* 0x000fcc0000000016 */
[----:B------:R-:W-:-:S04]  /*13e00*/  DMUL R28, R24, R26 ;  /* 0x0000001a181c7228 */ /* 0x000fc80000000000 */
[----:B------:R-:W-:-:S04]  /*13e10*/  LOP3.LUT R0, R7, 0x7ff00000, RZ, 0xc0, !PT ;  /* 0x7ff0000007007812 */ /* 0x000fc800078ec0ff */
[----:B------:R-:W-:Y:S01]  /*13e20*/  DFMA R30, -R22, R28, R24 ;  /* 0x0000001c161e722b */ /* 0x000fe20000000118 */
[----:B------:R-:W-:Y:S02]  /*13e30*/  ISETP.NE.AND P4, PT, R0, 0x7ff00000, PT ;  /* 0x7ff000000000780c */ /* 0x000fe40003f85270 */
[----:B------:R-:W-:-:S04]  /*13e40*/  @!P0 SEL R0, R11, RZ, !P2 ;  /* 0x000000ff0b008207 */ /* 0x000fc80005000000 */
[----:B------:R-:W-:Y:S01]  /*13e50*/  @!P5 LOP3.LUT R0, R0, 0x7ff00000, RZ, 0xfc, !PT ;  /* 0x7ff000000000d812 */ /* 0x000fe200078efcff */
[----:B------:R-:W-:-:S04]  /*13e60*/  DFMA R6, R26, R30, R28 ;  /* 0x0000001e1a06722b */ /* 0x000fc8000000001c */
[----:B------:R-:W-:-:S06]  /*13e70*/  @!P0 IMAD.MOV.U32 R3, RZ, RZ, R0 ;  /* 0x000000ffff038224 */ /* 0x000fcc00078e0000 */
[----:B------:R-:W-:Y:S01]  /*13e80*/  FFMA R26, RZ, R23, R7 ;  /* 0x00000017ff1a7223 */ /* 0x000fe20000000007 */
[----:B------:R-:W-:Y:S06]  /*13e90*/  @P4 BRA `(.L_x_396) ;  /* 0x0000000000384947 */ /* 0x000fec0003800000 */
        /* <DEDUP_REMOVED lines=8> */
[----:B------:R-:W-:Y:S02]  /*13f20*/  @!P4 LOP3.LUT R13, R23, 0x7fffffff, RZ, 0xc0, !PT ;  /* 0x7fffffff170dc812 */ /* 0x000fe400078ec0ff */
[----:B------:R-:W-:Y:S02]  /*13f30*/  @!P4 SEL R0, RZ, 0x7ff00000, !P2 ;  /* 0x7ff00000ff00c807 */ /* 0x000fe40005000000 */
[----:B------:R-:W-:-:S03]  /*13f40*/  @!P4 ISETP.NE.AND P2, PT, R13, 0x3fe00000, PT ;  /* 0x3fe000000d00c80c */ /* 0x000fc60003f45270 */
[----:B------:R-:W-:-:S05]  /*13f50*/  @!P4 VIADD R13, R0, 0x80000000 ;  /* 0x80000000000dc836 */ /* 0x000fca0000000000 */
[----:B------:R-:W-:-:S05]  /*13f60*/  @P5 SEL R0, R13, R0, P2 ;  /* 0x000000000d005207 */ /* 0x000fca0001000000 */
[----:B------:R-:W-:-:S07]  /*13f70*/  @!P4 IMAD.MOV.U32 R3, RZ, RZ, R0 ;  /* 0x000000ffff03c224 */ /* 0x000fce00078e0000 */
.L_x_396:
[----:B------:R-:W-:Y:S05]  /*13f80*/  BSYNC.RECONVERGENT B1 ;  /* 0x0000000000017941 */ /* 0x000fea0003800200 */
.L_x_395:
[----:B------:R-:W-:Y:S01]  /*13f90*/  FSETP.GT.AND P2, PT, |R26|, 1.469367938527859385e-39, PT ;  /* 0x001000001a00780b */ /* 0x000fe20003f44200 */
[----:B------:R-:W-:Y:S01]  /*13fa0*/  BSSY.RECONVERGENT B5, `(.L_x_397) ;  /* 0x000000d000057945 */ /* 0x000fe20003800200 */
[----:B------:R-:W-:Y:S02]  /*13fb0*/  FSETP.GEU.AND P3, PT, |R25|, 6.5827683646048100446e-37, PT ;  /* 0x036000001900780b */ /* 0x000fe40003f6e200 */
        /* <DEDUP_REMOVED lines=11> */
.L_x_398:
[----:B------:R-:W-:Y:S05]  /*14070*/  BSYNC.RECONVERGENT B5 ;  /* 0x0000000000057941 */ /* 0x000fea0003800200 */
.L_x_397:
        /* <DEDUP_REMOVED lines=22> */
.L_x_399:
        /* <DEDUP_REMOVED lines=26> */
.L_x_402:
[----:B------:R-:W-:-:S11]  /*14380*/  DADD R6, R10, R16 ;  /* 0x000000000a067229 */ /* 0x000fd60000000010 */
.L_x_401:
[----:B------:R-:W-:Y:S05]  /*14390*/  BSYNC.RECONVERGENT B1 ;  /* 0x0000000000017941 */ /* 0x000fea0003800200 */
.L_x_400:
        /* <DEDUP_REMOVED lines=24> */
.L_x_404:
[----:B------:R-:W-:Y:S05]  /*14520*/  BSYNC.RECONVERGENT B5 ;  /* 0x0000000000057941 */ /* 0x000fea0003800200 */
.L_x_403:
[----:B------:R-:W-:Y:S01]  /*14530*/  ISETP.NE.AND P0, PT, R12, R60, PT ;  /* 0x0000003c0c00720c */ /* 0x000fe20003f05270 */
[----:B------:R-:W-:-:S12]  /*14540*/  DFMA R20, R2, R24, R20 ;  /* 0x000000180214722b */ /* 0x000fd80000000014 */
[----:B------:R-:W-:Y:S05]  /*14550*/  @P0 BRA `(.L_x_405) ;  /* 0xfffffff400940947 */ /* 0x000fea000383ffff */
[----:B------:R-:W-:Y:S05]  /*14560*/  BSYNC.RECONVERGENT B4 ;  /* 0x0000000000047941 */ /* 0x000fea0003800200 */
.L_x_393:
[----:B------:R-:W-:-:S07]  /*14570*/  IMAD.MOV.U32 R3, RZ, RZ, R60 ;  /* 0x000000ffff037224 */ /* 0x000fce00078e003c */
.L_x_392:
        /* <DEDUP_REMOVED lines=21> */
[----:B-----5:R-:W-:Y:S05]  /*146d0*/  CALL.REL.NOINC `($_Z13distributor_PdPdS_S_iii$__internal_accurate_pow) ;  /* 0x0000053000047944 */ /* 0x020fea0003c00000 */
[----:B------:R-:W-:Y:S05]  /*146e0*/  BSYNC.RECONVERGENT B1 ;  /* 0x0000000000017941 */ /* 0x000fea0003800200 */
.L_x_406:
        /* <DEDUP_REMOVED lines=26> */
.L_x_409:
[----:B------:R-:W-:-:S11]  /*14890*/  DADD R6, R10, R12 ;  /* 0x000000000a067229 */ /* 0x000fd6000000000c */
.L_x_408:
[----:B------:R-:W-:Y:S05]  /*148a0*/  BSYNC.RECONVERGENT B1 ;  /* 0x0000000000017941 */ /* 0x000fea0003800200 */
.L_x_407:
        /* <DEDUP_REMOVED lines=24> */
.L_x_411:
[----:B------:R-:W-:Y:S05]  /*14a30*/  BSYNC.RECONVERGENT B4 ;  /* 0x0000000000047941 */ /* 0x000fea0003800200 */
.L_x_410:
[----:B------:R-:W-:-:S11]  /*14a40*/  DFMA R20, R2, R10, R20 ;  /* 0x0000000a0214722b */ /* 0x000fd60000000014 */
.L_x_391:
[----:B------:R-:W0:Y:S02]  /*14a50*/  LDC.64 R10, c[0x0][0x380] ;  /* 0x0000e000ff0a7b82 */ /* 0x000e240000000a00 */
[----:B0-----:R-:W-:Y:S01]  /*14a60*/  DFMA R10, R10, 0.5, -R20 ;  /* 0x3fe000000a0a782b */ /* 0x001fe20000000814 */
[----:B------:R-:W-:Y:S10]  /*14a70*/  BRA `(.L_x_412) ;  /* 0x0000000c00f47947 */ /* 0x000ff40003800000 */
.L_x_390:
        /* <DEDUP_REMOVED lines=12> */
.L_x_427:
        /* <DEDUP_REMOVED lines=21> */
.L_x_416:
        /* <DEDUP_REMOVED lines=42> */
.L_x_418:
[----:B------:R-:W-:Y:S05]  /*14f30*/  BSYNC.RECONVERGENT B1 ;  /* 0x0000000000017941 */ /* 0x000fea0003800200 */
.L_x_417:
        /* <DEDUP_REMOVED lines=13> */
.L_x_420:
[----:B------:R-:W-:Y:S05]  /*15010*/  BSYNC.RECONVERGENT B5 ;  /* 0x0000000000057941 */ /* 0x000fea0003800200 */
.L_x_419:
        /* <DEDUP_REMOVED lines=22> */
.L_x_421:
        /* <DEDUP_REMOVED lines=28> */
.L_x_424:
[----:B------:R-:W-:-:S11]  /*15340*/  DADD R6, R10, R16 ;  /* 0x000000000a067229 */ /* 0x000fd60000000010 */
.L_x_423:
[----:B------:R-:W-:Y:S05]  /*15350*/  BSYNC.RECONVERGENT B1 ;  /* 0x0000000000017941 */ /* 0x000fea0003800200 */
.L_x_422:
        /* <DEDUP_REMOVED lines=24> */
.L_x_426:
[----:B------:R-:W-:Y:S05]  /*154e0*/  BSYNC.RECONVERGENT B5 ;  /* 0x0000000000057941 */ /* 0x000fea0003800200 */
.L_x_425:
[----:B------:R-:W-:Y:S01]  /*154f0*/  ISETP.NE.AND P0, PT, R12, R60, PT ;  /* 0x0000003c0c00720c */ /* 0x000fe20003f05270 */
[----:B------:R-:W-:-:S12]  /*15500*/  DFMA R20, R2, R24, R20 ;  /* 0x000000180214722b */ /* 0x000fd80000000014 */
[----:B------:R-:W-:Y:S05]  /*15510*/  @P0 BRA `(.L_x_427) ;  /* 0xfffffff400880947 */ /* 0x000fea000383ffff */
[----:B------:R-:W-:Y:S05]  /*15520*/  BSYNC.RECONVERGENT B4 ;  /* 0x0000000000047941 */ /* 0x000fea0003800200 */
.L_x_415:
[----:B------:R-:W-:-:S07]  /*15530*/  IMAD.MOV.U32 R3, RZ, RZ, R60 ;  /* 0x000000ffff037224 */ /* 0x000fce00078e003c */
.L_x_414:
        /* <DEDUP_REMOVED lines=23> */
.L_x_428:
        /* <DEDUP_REMOVED lines=28> */
.L_x_431:
[----:B------:R-:W-:-:S11]  /*15870*/  DADD R6, R10, R12 ;  /* 0x000000000a067229 */ /* 0x000fd6000000000c */
.L_x_430:
[----:B------:R-:W-:Y:S05]  /*15880*/  BSYNC.RECONVERGENT B1 ;  /* 0x0000000000017941 */ /* 0x000fea0003800200 */
.L_x_429:
        /* <DEDUP_REMOVED lines=24> */
.L_x_433:
[----:B------:R-:W-:Y:S05]  /*15a10*/  BSYNC.RECONVERGENT B4 ;  /* 0x0000000000047941 */ /* 0x000fea0003800200 */
.L_x_432:
[----:B------:R-:W-:-:S11]  /*15a20*/  DFMA R20, R2, R10, R20 ;  /* 0x0000000a0214722b */ /* 0x000fd60000000014 */
.L_x_413:
[----:B------:R-:W0:Y:S02]  /*15a30*/  LDC.64 R10, c[0x0][0x380] ;  /* 0x0000e000ff0a7b82 */ /* 0x000e240000000a00 */
[----:B0-----:R-:W-:-:S11]  /*15a40*/  DFMA R10, R10, 0.5, R20 ;  /* 0x3fe000000a0a782b */ /* 0x001fd60000000014 */
.L_x_412:
[----:B------:R-:W-:Y:S05]  /*15a50*/  BSYNC.RECONVERGENT B3 ;  /* 0x0000000000037941 */ /* 0x000fea0003800200 */
.L_x_389:
[----:B------:R-:W-:Y:S01]  /*15a60*/  DADD R10, R72, -R10 ;  /* 0x00000000480a7229 */ /* 0x000fe2000000080a */
[----:B------:R-:W-:Y:S01]  /*15a70*/  BSSY.RECONVERGENT B1, `(.L_x_434) ;  /* 0x0000006000017945 */ /* 0x000fe20003800200 */
[----:B------:R-:W-:Y:S01]  /*15a80*/  IMAD.MOV.U32 R2, RZ, RZ, RZ ;  /* 0x000000ffff027224 */ /* 0x000fe200078e00ff */
[----:B------:R-:W-:Y:S01]  /*15a90*/  MOV R0, 0x15ad0 ;  /* 0x00015ad000007802 */ /* 0x000fe20000000f00 */
[----:B------:R-:W-:-:S04]  /*15aa0*/  IMAD.MOV.U32 R3, RZ, RZ, 0x40000000 ;  /* 0x40000000ff037424 */ /* 0x000fc800078e00ff */
[----:B------:R-:W-:-:S11]  /*15ab0*/  DADD R6, -RZ, |R10| ;  /* 0x00000000ff067229 */ /* 0x000fd6000000050a */
[----:B------:R-:W-:Y:S05]  /*15ac0*/  CALL.REL.NOINC `($_Z13distributor_PdPdS_S_iii$__internal_accurate_pow) ;  /* 0x0000051c00087944 */ /* 0x000fea0003c00000 */
[----:B------:R-:W-:Y:S05]  /*15ad0*/  BSYNC.RECONVERGENT B1 ;  /* 0x0000000000017941 */ /* 0x000fea0003800200 */
.L_x_434:
        /* <DEDUP_REMOVED lines=16> */
.L_x_436:
[----:B------:R-:W-:Y:S05]  /*15be0*/  BSYNC.RECONVERGENT B1 ;  /* 0x0000000000017941 */ /* 0x000fea0003800200 */
.L_x_435:
        /* <DEDUP_REMOVED lines=8> */
.L_x_437:
        /* <DEDUP_REMOVED lines=19> */
.L_x_439:
[----:B------:R-:W-:Y:S05]  /*15da0*/  BSYNC.RECONVERGENT B1 ;  /* 0x0000000000017941 */ /* 0x000fea0003800200 */
.L_x_438:
        /* <DEDUP_REMOVED lines=62> */
.L_x_441:
[----:B------:R-:W-:Y:S05]  /*16190*/  BSYNC.RECONVERGENT B1 ;  /* 0x0000000000017941 */ /* 0x000fea0003800200 */
.L_x_440:
        /* <DEDUP_REMOVED lines=19> */
.L_x_458:
        /* <DEDUP_REMOVED lines=21> */
.L_x_447:
        /* <DEDUP_REMOVED lines=40> */
.L_x_449:
[----:B------:R-:W-:Y:S05]  /*166a0*/  BSYNC.RECONVERGENT B1 ;  /* 0x0000000000017941 */ /* 0x000fea0003800200 */
.L_x_448:
        /* <DEDUP_REMOVED lines=14> */
.L_x_451:
[----:B------:R-:W-:Y:S05]  /*16790*/  BSYNC.RECONVERGENT B5 ;  /* 0x0000000000057941 */ /* 0x000fea0003800200 */
.L_x_450:
        /* <DEDUP_REMOVED lines=22> */
.L_x_452:
        /* <DEDUP_REMOVED lines=26> */
.L_x_455:
[----:B------:R-:W-:-:S11]  /*16aa0*/  DADD R6, R10, R16 ;  /* 0x000000000a067229 */ /* 0x000fd60000000010 */
.L_x_454:
[----:B------:R-:W-:Y:S05]  /*16ab0*/  BSYNC.RECONVERGENT B1 ;  /* 0x0000000000017941 */ /* 0x000fea0003800200 */
.L_x_453:
[----:B------:R-:W0:Y:S01]  /*16ac0*/  MUFU.RCP64H R3, R17 ;  /* 0x0000001100037308 */ /* 0x000e220000001800 */
[----:B------:R-:W-:Y:S01]  /*16ad0*/  IMAD.MOV.U32 R2, RZ, RZ, 0x1 ;  /* 0x00000001ff027424 */ /* 0x000fe200078e00ff */
[----:B------:R-:W-:Y:S01]  /*16ae0*/  FSETP.GEU.AND P1, PT, |R23|, 6.5827683646048100446e-37, PT ;  /* 0x036000001700780b */ /* 0x000fe20003f2e200 */
[----:B------:R-:W-:Y:S04]  /*16af0*/  BSSY.RECONVERGENT B5, `(.L_x_456) ;  /* 0x0000014000057945 */ /* 0x000fe80003800200 */
        /* <DEDUP_REMOVED lines=19> */
.L_x_457:
[----:B------:R-:W-:Y:S05]  /*16c30*/  BSYNC.RECONVERGENT B5 ;  /* 0x0000000000057941 */ /* 0x000fea0003800200 */
.L_x_456:
[----:B------:R-:W-:Y:S01]  /*16c40*/  ISETP.NE.AND P0, PT, R12, R60, PT ;  /* 0x0000003c0c00720c */ /* 0x000fe20003f05270 */
[----:B------:R-:W-:-:S12]  /*16c50*/  DFMA R20, R2, R24, R20 ;  /* 0x000000180214722b */ /* 0x000fd80000000014 */
[----:B------:R-:W-:Y:S05]  /*16c60*/  @P0 BRA `(.L_x_458) ;  /* 0xfffffff400980947 */ /* 0x000fea000383ffff */
[----:B------:R-:W-:Y:S05]  /*16c70*/  BSYNC.RECONVERGENT B4 ;  /* 0x0000000000047941 */ /* 0x000fea0003800200 */
.L_x_446:
[----:B------:R-:W-:-:S07]  /*16c80*/  IMAD.MOV.U32 R3, RZ, RZ, R60 ;  /* 0x000000ffff037224 */ /* 0x000fce00078e003c */
.L_x_445:
        /* <DEDUP_REMOVED lines=23> */
.L_x_459:
        /* <DEDUP_REMOVED lines=26> */
.L_x_462:
[----:B------:R-:W-:-:S11]  /*16fa0*/  DADD R6, R10, R12 ;  /* 0x000000000a067229 */ /* 0x000fd6000000000c */
.L_x_461:
[----:B------:R-:W-:Y:S05]  /*16fb0*/  BSYNC.RECONVERGENT B1 ;  /* 0x0000000000017941 */ /* 0x000fea0003800200 */
.L_x_460:
        /* <DEDUP_REMOVED lines=24> */
.L_x_464:
[----:B------:R-:W-:Y:S05]  /*17140*/  BSYNC.RECONVERGENT B4 ;  /* 0x0000000000047941 */ /* 0x000fea0003800200 */
.L_x_463:
[----:B------:R-:W-:-:S11]  /*17150*/  DFMA R20, R2, R10, R20 ;  /* 0x0000000a0214722b */ /* 0x000fd60000000014 */
.L_x_444:
[----:B------:R-:W0:Y:S02]  /*17160*/  LDC.64 R10, c[0x0][0x380] ;  /* 0x0000e000ff0a7b82 */ /* 0x000e240000000a00 */
[----:B0-----:R-:W-:Y:S01]  /*17170*/  DFMA R10, R10, 0.5, -R20 ;  /* 0x3fe000000a0a782b */ /* 0x001fe20000000814 */
[----:B------:R-:W-:Y:S10]  /*17180*/  BRA `(.L_x_465) ;  /* 0x0000000c00e07947 */ /* 0x000ff40003800000 */
.L_x_443:
        /* <DEDUP_REMOVED lines=12> */
.L_x_480:
        /* <DEDUP_REMOVED lines=21> */
.L_x_469:
        /* <DEDUP_REMOVED lines=40> */
.L_x_471:
[----:B------:R-:W-:Y:S05]  /*17620*/  BSYNC.RECONVERGENT B1 ;  /* 0x0000000000017941 */ /* 0x000fea0003800200 */
.L_x_470:
        /* <DEDUP_REMOVED lines=14> */
.L_x_473:
[----:B------:R-:W-:Y:S05]  /*17710*/  BSYNC.RECONVERGENT B5 ;  /* 0x0000000000057941 */ /* 0x000fea0003800200 */
.L_x_472:
        /* <DEDUP_REMOVED lines=22> */
.L_x_474:
        /* <DEDUP_REMOVED lines=26> */
.L_x_477:
[----:B------:R-:W-:-:S11]  /*17a20*/  DADD R6, R10, R16 ;  /* 0x000000000a067229 */ /* 0x000fd60000000010 */
.L_x_476:
[----:B------:R-:W-:Y:S05]  /*17a30*/  BSYNC.RECONVERGENT B1 ;  /* 0x0000000000017941 */ /* 0x000fea0003800200 */
.L_x_475:
        /* <DEDUP_REMOVED lines=24> */
.L_x_479:
[----:B------:R-:W-:Y:S05]  /*17bc0*/  BSYNC.RECONVERGENT B5 ;  /* 0x0000000000057941 */ /* 0x000fea0003800200 */
.L_x_478:
[----:B------:R-:W-:Y:S01]  /*17bd0*/  ISETP.NE.AND P0, PT, R12, R60, PT ;  /* 0x0000003c0c00720c */ /* 0x000fe20003f05270 */
[----:B------:R-:W-:-:S12]  /*17be0*/  DFMA R20, R2, R24, R20 ;  /* 0x000000180214722b */ /* 0x000fd80000000014 */
[----:B------:R-:W-:Y:S05]  /*17bf0*/  @P0 BRA `(.L_x_480) ;  /* 0xfffffff400940947 */ /* 0x000fea000383ffff */
[----:B------:R-:W-:Y:S05]  /*17c00*/  BSYNC.RECONVERGENT B4 ;  /* 0x0000000000047941 */ /* 0x000fea0003800200 */
.L_x_468:
[----:B------:R-:W-:-:S07]  /*17c10*/  IMAD.MOV.U32 R3, RZ, RZ, R60 ;  /* 0x000000ffff037224 */ /* 0x000fce00078e003c */
.L_x_467:
        /* <DEDUP_REMOVED lines=23> */
.L_x_481:
        /* <DEDUP_REMOVED lines=26> */
.L_x_484:
[----:B------:R-:W-:-:S11]  /*17f30*/  DADD R6, R10, R12 ;  /* 0x000000000a067229 */ /* 0x000fd6000000000c */
.L_x_483:
[----:B------:R-:W-:Y:S05]  /*17f40*/  BSYNC.RECONVERGENT B1 ;  /* 0x0000000000017941 */ /* 0x000fea0003800200 */
.L_x_482:
        /* <DEDUP_REMOVED lines=24> */
.L_x_486:
[----:B------:R-:W-:Y:S05]  /*180d0*/  BSYNC.RECONVERGENT B4 ;  /* 0x0000000000047941 */ /* 0x000fea0003800200 */
.L_x_485:
[----:B------:R-:W-:-:S11]  /*180e0*/  DFMA R20, R2, R10, R20 ;  /* 0x0000000a0214722b */ /* 0x000fd60000000014 */
.L_x_466:
[----:B------:R-:W0:Y:S02]  /*180f0*/  LDC.64 R10, c[0x0][0x380] ;  /* 0x0000e000ff0a7b82 */ /* 0x000e240000000a00 */
[----:B0-----:R-:W-:-:S11]  /*18100*/  DFMA R10, R10, 0.5, R20 ;  /* 0x3fe000000a0a782b */ /* 0x001fd60000000014 */
.L_x_465:
[----:B------:R-:W-:Y:S05]  /*18110*/  BSYNC.RECONVERGENT B3 ;  /* 0x0000000000037941 */ /* 0x000fea0003800200 */
.L_x_442:
        /* <DEDUP_REMOVED lines=8> */
.L_x_487:
        /* <DEDUP_REMOVED lines=17> */
.L_x_489:
[----:B------:R-:W-:Y:S05]  /*182b0*/  BSYNC.RECONVERGENT B1 ;  /* 0x0000000000017941 */ /* 0x000fea0003800200 */
.L_x_488:
        /* <DEDUP_REMOVED lines=10> */
.L_x_491:
[----:B------:R-:W-:Y:S05]  /*18360*/  BSYNC.RECONVERGENT B1 ;  /* 0x0000000000017941 */ /* 0x000fea0003800200 */
.L_x_490:
[----:B------:R-:W-:Y:S01]  /*18370*/  FSEL R6, R56, RZ, P0 ;  /* 0x000000ff38067208 */ /* 0x000fe20000000000 */
[----:B------:R-:W-:Y:S01]  /*18380*/  IMAD.MOV.U32 R12, RZ, RZ, 0x652b82fe ;  /* 0x652b82feff0c7424 */ /* 0x000fe200078e00ff */
[----:B------:R-:W-:Y:S01]  /*18390*/  FSEL R7, R57, 1.875, P0 ;  /* 0x3ff0000039077808 */ /* 0x000fe20000000000 */
[----:B------:R-:W-:Y:S01]  /*183a0*/  IMAD.MOV.U32 R13, RZ, RZ, 0x3ff71547 ;  /* 0x3ff71547ff0d7424 */ /* 0x000fe200078e00ff */
[----:B------:R-:W-:Y:S01]  /*183b0*/  UMOV UR4, 0xfefa39ef ;  /* 0xfefa39ef00047882 */ /* 0x000fe20000000000 */
[----:B------:R-:W-:Y:S01]  /*183c0*/  UMOV UR5, 0x3fe62e42 ;  /* 0x3fe62e4200057882 */ /* 0x000fe20000000000 */
[----:B------:R-:W-:Y:S01]  /*183d0*/  BSSY.RECONVERGENT B1, `(.L_x_492) ;  /* 0x000003a000017945 */ /* 0x000fe20003800200 */
[----:B------:R-:W-:Y:S02]  /*183e0*/  DMUL R78, R52, R80 ;  /* 0x00000050344e7228 */ /* 0x000fe40000000000 */
[----:B------:R-:W-:Y:S02]  /*183f0*/  DADD R10, R2, R6 ;  /* 0x00000000020a7229 */ /* 0x000fe40000000006 */
[----:B------:R-:W-:-:S06]  /*18400*/  DMUL R86, R52, R86 ;  /* 0x0000005634567228 */ /* 0x000fcc0000000000 */
        /* <DEDUP_REMOVED lines=54> */
.L_x_493:
[----:B------:R-:W-:Y:S05]  /*18770*/  BSYNC.RECONVERGENT B1 ;  /* 0x0000000000017941 */ /* 0x000fea0003800200 */
.L_x_492:
[C---:B------:R-:W-:Y:S01]  /*18780*/  DFMA R54, R52.reuse, 0.375, R18 ;  /* 0x3fd800003436782b */ /* 0x040fe20000000012 */
[----:B------:R-:W-:Y:S01]  /*18790*/  UMOV UR4, 0xc9be45dc ;  /* 0xc9be45dc00047882 */ /* 0x000fe20000000000 */
[----:B------:R-:W-:Y:S01]  /*187a0*/  UMOV UR5, 0x4043bd3c ;  /* 0x4043bd3c00057882 */ /* 0x000fe20000000000 */
[----:B------:R-:W-:Y:S01]  /*187b0*/  DMUL R82, R52, R82 ;  /* 0x0000005234527228 */ /* 0x000fe20000000000 */
[----:B------:R-:W-:Y:S01]  /*187c0*/  BSSY.RECONVERGENT B3, `(.L_x_494) ;  /* 0x0000205000037945 */ /* 0x000fe20003800200 */
[----:B------:R-:W-:Y:S02]  /*187d0*/  DMUL R44, R44, -UR4 ;  /* 0x800000042c2c7c28 */ /* 0x000fe40008000000 */
[----:B------:R-:W-:Y:S02]  /*187e0*/  DFMA R10, R76, 0.09375, R58 ;  /* 0x3fb800004c0a782b */ /* 0x000fe4000000003a */
[----:B------:R-:W-:Y:S02]  /*187f0*/  DSETP.GEU.AND P0, PT, R54, R14, PT ;  /* 0x0000000e3600722a */ /* 0x000fe40003f0e000 */
[----:B------:R-:W-:-:S02]  /*18800*/  DFMA R72, R74, 0.09375, R70 ;  /* 0x3fb800004a48782b */ /* 0x000fc40000000046 */
[----:B------:R-:W-:Y:S02]  /*18810*/  DFMA R6, R66, 0.09375, R64 ;  /* 0x3fb800004206782b */ /* 0x000fe40000000040 */
[----:B------:R-:W-:Y:S02]  /*18820*/  DMUL R84, R44, R2 ;  /* 0x000000022c547228 */ /* 0x000fe40000000000 */
[----:B------:R-:W-:Y:S02]  /*18830*/  DFMA R44, R82, 0.28125, R10 ;  /* 0x3fd20000522c782b */ /* 0x000fe4000000000a */
[----:B------:R-:W-:Y:S02]  /*18840*/  DFMA R72, R78, 0.28125, R72 ;  /* 0x3fd200004e48782b */ /* 0x000fe40000000048 */
[----:B------:R-:W-:Y:S02]  /*18850*/  DFMA R82, R86, 0.28125, R6 ;  /* 0x3fd200005652782b */ /* 0x000fe40000000006 */
[----:B------:R-:W-:Y:S01]  /*18860*/  DMUL R84, R52, R84 ;  /* 0x0000005434547228 */ /* 0x000fe20000000000 */
        /* <DEDUP_REMOVED lines=13> */
.L_x_510:
        /* <DEDUP_REMOVED lines=21> */
.L_x_499:
        /* <DEDUP_REMOVED lines=40> */
.L_x_501:
[----:B------:R-:W-:Y:S05]  /*18d10*/  BSYNC.RECONVERGENT B1 ;  /* 0x0000000000017941 */ /* 0x000fea0003800200 */
.L_x_500:
        /* <DEDUP_REMOVED lines=14> */
.L_x_503:
[----:B------:R-:W-:Y:S05]  /*18e00*/  BSYNC.RECONVERGENT B5 ;  /* 0x0000000000057941 */ /* 0x000fea0003800200 */
.L_x_502:
        /* <DEDUP_REMOVED lines=22> */
.L_x_504:
        /* <DEDUP_REMOVED lines=26> */
.L_x_507:
[----:B------:R-:W-:-:S11]  /*19110*/  DADD R6, R10, R16 ;  /* 0x000000000a067229 */ /* 0x000fd60000000010 */
.L_x_506:
[----:B------:R-:W-:Y:S05]  /*19120*/  BSYNC.RECONVERGENT B1 ;  /* 0x0000000000017941 */ /* 0x000fea0003800200 */
.L_x_505:
        /* <DEDUP_REMOVED lines=23> */
.L_x_509:
[----:B------:R-:W-:Y:S05]  /*192a0*/  BSYNC.RECONVERGENT B5 ;  /* 0x0000000000057941 */ /* 0x000fea0003800200 */
.L_x_508:
[----:B------:R-:W-:Y:S01]  /*192b0*/  ISETP.NE.AND P0, PT, R12, R60, PT ;  /* 0x0000003c0c00720c */ /* 0x000fe20003f05270 */
[----:B------:R-:W-:-:S12]  /*192c0*/  DFMA R20, R2, R24, R20 ;  /* 0x000000180214722b */ /* 0x000fd80000000014 */
[----:B------:R-:W-:Y:S05]  /*192d0*/  @P0 BRA `(.L_x_510) ;  /* 0xfffffff400980947 */ /* 0x000fea000383ffff */
[----:B------:R-:W-:Y:S05]  /*192e0*/  BSYNC.RECONVERGENT B4 ;  /* 0x0000000000047941 */ /* 0x000fea0003800200 */
.L_x_498:
[----:B------:R-:W-:-:S07]  /*192f0*/  IMAD.MOV.U32 R3, RZ, RZ, R60 ;  /* 0x000000ffff037224 */ /* 0x000fce00078e003c */
.L_x_497:
        /* <DEDUP_REMOVED lines=23> */
.L_x_511:
        /* <DEDUP_REMOVED lines=26> */
.L_x_514:
[----:B------:R-:W-:-:S11]  /*19610*/  DADD R6, R10, R12 ;  /* 0x000000000a067229 */ /* 0x000fd6000000000c */
.L_x_513:
[----:B------:R-:W-:Y:S05]  /*19620*/  BSYNC.RECONVERGENT B1 ;  /* 0x0000000000017941 */ /* 0x000fea0003800200 */
.L_x_512:
        /* <DEDUP_REMOVED lines=24> */
.L_x_516:
[----:B------:R-:W-:Y:S05]  /*197b0*/  BSYNC.RECONVERGENT B4 ;  /* 0x0000000000047941 */ /* 0x000fea0003800200 */
.L_x_515:
[----:B------:R-:W-:-:S11]  /*197c0*/  DFMA R20, R2, R10, R20 ;  /* 0x0000000a0214722b */ /* 0x000fd60000000014 */
.L_x_496:
[----:B------:R-:W0:Y:S02]  /*197d0*/  LDC.64 R2, c[0x0][0x380] ;  /* 0x0000e000ff027b82 */ /* 0x000e240000000a00 */
[----:B0-----:R-:W-:Y:S01]  /*197e0*/  DFMA R20, R2, 0.5, -R20 ;  /* 0x3fe000000214782b */ /* 0x001fe20000000814 */
[----:B------:R-:W-:Y:S10]  /*197f0*/  BRA `(.L_x_517) ;  /* 0x0000001000047947 */ /* 0x000ff40003800000 */
.L_x_495:
        /* <DEDUP_REMOVED lines=12> */
.L_x_532:
        /* <DEDUP_REMOVED lines=21> */
.L_x_521:
        /* <DEDUP_REMOVED lines=45> */
.L_x_523:
[----:B------:R-:W-:Y:S05]  /*19ce0*/  BSYNC.RECONVERGENT B1 ;  /* 0x0000000000017941 */ /* 0x000fea0003800200 */
.L_x_522:
        /* <DEDUP_REMOVED lines=13> */
.L_x_525:
[----:B------:R-:W-:Y:S05]  /*19dc0*/  BSYNC.RECONVERGENT B5 ;  /* 0x0000000000057941 */ /* 0x000fea0003800200 */
.L_x_524:
        /* <DEDUP_REMOVED lines=22> */
.L_x_526:
        /* <DEDUP_REMOVED lines=29> */
.L_x_529:
[----:B------:R-:W-:-:S11]  /*1a100*/  DADD R6, R10, R16 ;  /* 0x000000000a067229 */ /* 0x000fd60000000010 */
.L_x_528:
[----:B------:R-:W-:Y:S05]  /*1a110*/  BSYNC.RECONVERGENT B1 ;  /* 0x0000000000017941 */ /* 0x000fea0003800200 */
.L_x_527:
        /* <DEDUP_REMOVED lines=24> */
.L_x_531:
[----:B------:R-:W-:Y:S05]  /*1a2a0*/  BSYNC.RECONVERGENT B5 ;  /* 0x0000000000057941 */ /* 0x000fea0003800200 */
.L_x_530:
[----:B------:R-:W-:Y:S01]  /*1a2b0*/  ISETP.NE.AND P0, PT, R12, R60, PT ;  /* 0x0000003c0c00720c */ /* 0x000fe20003f05270 */
[----:B------:R-:W-:-:S12]  /*1a2c0*/  DFMA R20, R2, R24, R20 ;  /* 0x000000180214722b */ /* 0x000fd80000000014 */
[----:B------:R-:W-:Y:S05]  /*1a2d0*/  @P0 BRA `(.L_x_532) ;  /* 0xfffffff400780947 */ /* 0x000fea000383ffff */
[----:B------:R-:W-:Y:S05]  /*1a2e0*/  BSYNC.RECONVERGENT B4 ;  /* 0x0000000000047941 */ /* 0x000fea0003800200 */
.L_x_520:
[----:B------:R-:W-:-:S07]  /*1a2f0*/  IMAD.MOV.U32 R3, RZ, RZ, R60 ;  /* 0x000000ffff037224 */ /* 0x000fce00078e003c */
.L_x_519:
        /* <DEDUP_REMOVED lines=23> */
.L_x_533:
        /* <DEDUP_REMOVED lines=28> */
.L_x_536:
[----:B------:R-:W-:-:S11]  /*1a630*/  DADD R6, R10, R12 ;  /* 0x000000000a067229 */ /* 0x000fd6000000000c */
.L_x_535:
[----:B------:R-:W-:Y:S05]  /*1a640*/  BSYNC.RECONVERGENT B1 ;  /* 0x0000000000017941 */ /* 0x000fea0003800200 */
.L_x_534:
        /* <DEDUP_REMOVED lines=24> */
.L_x_538:
[----:B------:R-:W-:Y:S05]  /*1a7d0*/  BSYNC.RECONVERGENT B4 ;  /* 0x0000000000047941 */ /* 0x000fea0003800200 */
.L_x_537:
[----:B------:R-:W-:-:S11]  /*1a7e0*/  DFMA R20, R2, R10, R20 ;  /* 0x0000000a0214722b */ /* 0x000fd60000000014 */
.L_x_518:
[----:B------:R-:W0:Y:S02]  /*1a7f0*/  LDC.64 R2, c[0x0][0x380] ;  /* 0x0000e000ff027b82 */ /* 0x000e240000000a00 */
[----:B0-----:R-:W-:-:S11]  /*1a800*/  DFMA R20, R2, 0.5, R20 ;  /* 0x3fe000000214782b */ /* 0x001fd60000000014 */
.L_x_517:
[----:B------:R-:W-:Y:S05]  /*1a810*/  BSYNC.RECONVERGENT B3 ;  /* 0x0000000000037941 */ /* 0x000fea0003800200 */
.L_x_494:
        /* <DEDUP_REMOVED lines=16> */
.L_x_555:
        /* <DEDUP_REMOVED lines=21> */
.L_x_544:
        /* <DEDUP_REMOVED lines=40> */
.L_x_546:
[----:B------:R-:W-:Y:S05]  /*1acf0*/  BSYNC.RECONVERGENT B1 ;  /* 0x0000000000017941 */ /* 0x000fea0003800200 */
.L_x_545:
        /* <DEDUP_REMOVED lines=14> */
.L_x_548:
[----:B------:R-:W-:Y:S05]  /*1ade0*/  BSYNC.RECONVERGENT B5 ;  /* 0x0000000000057941 */ /* 0x000fea0003800200 */
.L_x_547:
        /* <DEDUP_REMOVED lines=22> */
.L_x_549:
        /* <DEDUP_REMOVED lines=26> */
.L_x_552:
[----:B------:R-:W-:-:S11]  /*1b0f0*/  DADD R6, R10, R16 ;  /* 0x000000000a067229 */ /* 0x000fd60000000010 */
.L_x_551:
[----:B------:R-:W-:Y:S05]  /*1b100*/  BSYNC.RECONVERGENT B1 ;  /* 0x0000000000017941 */ /* 0x000fea0003800200 */
.L_x_550:
        /* <DEDUP_REMOVED lines=23> */
.L_x_554:
[----:B------:R-:W-:Y:S05]  /*1b280*/  BSYNC.RECONVERGENT B5 ;  /* 0x0000000000057941 */ /* 0x000fea0003800200 */
.L_x_553:
[----:B------:R-:W-:Y:S01]  /*1b290*/  ISETP.NE.AND P0, PT, R12, R60, PT ;  /* 0x0000003c0c00720c */ /* 0x000fe20003f05270 */
[----:B------:R-:W-:-:S12]  /*1b2a0*/  DFMA R20, R2, R24, R20 ;  /* 0x000000180214722b */ /* 0x000fd80000000014 */
[----:B------:R-:W-:Y:S05]  /*1b2b0*/  @P0 BRA `(.L_x_555) ;  /* 0xfffffff400980947 */ /* 0x000fea000383ffff */
[----:B------:R-:W-:Y:S05]  /*1b2c0*/  BSYNC.RECONVERGENT B4 ;  /* 0x0000000000047941 */ /* 0x000fea0003800200 */
.L_x_543:
[----:B------:R-:W-:-:S07]  /*1b2d0*/  IMAD.MOV.U32 R3, RZ, RZ, R60 ;  /* 0x000000ffff037224 */ /* 0x000fce00078e003c */
.L_x_542:
        /* <DEDUP_REMOVED lines=23> */
.L_x_556:
        /* <DEDUP_REMOVED lines=26> */
.L_x_559:
[----:B------:R-:W-:-:S11]  /*1b5f0*/  DADD R6, R10, R12 ;  /* 0x000000000a067229 */ /* 0x000fd6000000000c */
.L_x_558:
[----:B------:R-:W-:Y:S05]  /*1b600*/  BSYNC.RECONVERGENT B1 ;  /* 0x0000000000017941 */ /* 0x000fea0003800200 */
.L_x_557:
        /* <DEDUP_REMOVED lines=24> */
.L_x_561:
[----:B------:R-:W-:Y:S05]  /*1b790*/  BSYNC.RECONVERGENT B4 ;  /* 0x0000000000047941 */ /* 0x000fea0003800200 */
.L_x_560:
[----:B------:R-:W-:-:S11]  /*1b7a0*/  DFMA R20, R2, R10, R20 ;  /* 0x0000000a0214722b */ /* 0x000fd60000000014 */
.L_x_541:
[----:B------:R-:W0:Y:S02]  /*1b7b0*/  LDC.64 R10, c[0x0][0x380] ;  /* 0x0000e000ff0a7b82 */ /* 0x000e240000000a00 */
[----:B0-----:R-:W-:Y:S01]  /*1b7c0*/  DFMA R10, R10, 0.5, -R20 ;  /* 0x3fe000000a0a782b */ /* 0x001fe20000000814 */
[----:B------:R-:W-:Y:S10]  /*1b7d0*/  BRA `(.L_x_562) ;  /* 0x0000000c00f47947 */ /* 0x000ff40003800000 */
.L_x_540:
        /* <DEDUP_REMOVED lines=12> */
.L_x_577:
        /* <DEDUP_REMOVED lines=21> */
.L_x_566:
        /* <DEDUP_REMOVED lines=42> */
.L_x_568:
[----:B------:R-:W-:Y:S05]  /*1bc90*/  BSYNC.RECONVERGENT B1 ;  /* 0x0000000000017941 */ /* 0x000fea0003800200 */
.L_x_567:
        /* <DEDUP_REMOVED lines=13> */
.L_x_570:
[----:B------:R-:W-:Y:S05]  /*1bd70*/  BSYNC.RECONVERGENT B5 ;  /* 0x0000000000057941 */ /* 0x000fea0003800200 */
.L_x_569:
        /* <DEDUP_REMOVED lines=22> */
.L_x_571:
        /* <DEDUP_REMOVED lines=28> */
.L_x_574:
[----:B------:R-:W-:-:S11]  /*1c0a0*/  DADD R6, R10, R16 ;  /* 0x000000000a067229 */ /* 0x000fd60000000010 */
.L_x_573:
[----:B------:R-:W-:Y:S05]  /*1c0b0*/  BSYNC.RECONVERGENT B1 ;  /* 0x0000000000017941 */ /* 0x000fea0003800200 */
.L_x_572:
        /* <DEDUP_REMOVED lines=24> */
.L_x_576:
[----:B------:R-:W-:Y:S05]  /*1c240*/  BSYNC.RECONVERGENT B5 ;  /* 0x0000000000057941 */ /* 0x000fea0003800200 */
.L_x_575:
[----:B------:R-:W-:Y:S01]  /*1c250*/  ISETP.NE.AND P0, PT, R12, R60, PT ;  /* 0x0000003c0c00720c */ /* 0x000fe20003f05270 */
[----:B------:R-:W-:-:S12]  /*1c260*/  DFMA R20, R2, R24, R20 ;  /* 0x000000180214722b */ /* 0x000fd80000000014 */
[----:B------:R-:W-:Y:S05]  /*1c270*/  @P0 BRA `(.L_x_577) ;  /* 0xfffffff400880947 */ /* 0x000fea000383ffff */
[----:B------:R-:W-:Y:S05]  /*1c280*/  BSYNC.RECONVERGENT B4 ;  /* 0x0000000000047941 */ /* 0x000fea0003800200 */
.L_x_565:
[----:B------:R-:W-:-:S07]  /*1c290*/  IMAD.MOV.U32 R3, RZ, RZ, R60 ;  /* 0x000000ffff037224 */ /* 0x000fce00078e003c */
.L_x_564:
        /* <DEDUP_REMOVED lines=23> */
.L_x_578:
        /* <DEDUP_REMOVED lines=28> */
.L_x_581:
[----:B------:R-:W-:-:S11]  /*1c5d0*/  DADD R6, R10, R12 ;  /* 0x000000000a067229 */ /* 0x000fd6000000000c */
.L_x_580:
[----:B------:R-:W-:Y:S05]  /*1c5e0*/  BSYNC.RECONVERGENT B1 ;  /* 0x0000000000017941 */ /* 0x000fea0003800200 */
.L_x_579:
        /* <DEDUP_REMOVED lines=24> */
.L_x_583:
[----:B------:R-:W-:Y:S05]  /*1c770*/  BSYNC.RECONVERGENT B4 ;  /* 0x0000000000047941 */ /* 0x000fea0003800200 */
.L_x_582:
[----:B------:R-:W-:-:S11]  /*1c780*/  DFMA R20, R2, R10, R20 ;  /* 0x0000000a0214722b */ /* 0x000fd60000000014 */
.L_x_563:
[----:B------:R-:W0:Y:S02]  /*1c790*/  LDC.64 R10, c[0x0][0x380] ;  /* 0x0000e000ff0a7b82 */ /* 0x000e240000000a00 */
[----:B0-----:R-:W-:-:S11]  /*1c7a0*/  DFMA R10, R10, 0.5, R20 ;  /* 0x3fe000000a0a782b */ /* 0x001fd60000000014 */
.L_x_562:
[----:B------:R-:W-:Y:S05]  /*1c7b0*/  BSYNC.RECONVERGENT B3 ;  /* 0x0000000000037941 */ /* 0x000fea0003800200 */
.L_x_539:
        /* <DEDUP_REMOVED lines=8> */
.L_x_584:
        /* <DEDUP_REMOVED lines=16> */
.L_x_586:
[----:B------:R-:W-:Y:S05]  /*1c940*/  BSYNC.RECONVERGENT B1 ;  /* 0x0000000000017941 */ /* 0x000fea0003800200 */
.L_x_585:
        /* <DEDUP_REMOVED lines=8> */
.L_x_587:
        /* <DEDUP_REMOVED lines=19> */
.L_x_589:
[----:B------:R-:W-:Y:S05]  /*1cb00*/  BSYNC.RECONVERGENT B1 ;  /* 0x0000000000017941 */ /* 0x000fea0003800200 */
.L_x_588:
        /* <DEDUP_REMOVED lines=62> */
.L_x_591:
[----:B------:R-:W-:Y:S05]  /*1cef0*/  BSYNC.RECONVERGENT B1 ;  /* 0x0000000000017941 */ /* 0x000fea0003800200 */
.L_x_590:
        /* <DEDUP_REMOVED lines=19> */
.L_x_608:
        /* <DEDUP_REMOVED lines=21> */
.L_x_597:
        /* <DEDUP_REMOVED lines=40> */
.L_x_599:
[----:B------:R-:W-:Y:S05]  /*1d400*/  BSYNC.RECONVERGENT B1 ;  /* 0x0000000000017941 */ /* 0x000fea0003800200 */
.L_x_598:
        /* <DEDUP_REMOVED lines=14> */
.L_x_601:
[----:B------:R-:W-:Y:S05]  /*1d4f0*/  BSYNC.RECONVERGENT B5 ;  /* 0x0000000000057941 */ /* 0x000fea0003800200 */
.L_x_600:
        /* <DEDUP_REMOVED lines=22> */
.L_x_602:
        /* <DEDUP_REMOVED lines=26> */
.L_x_605:
[----:B------:R-:W-:-:S11]  /*1d800*/  DADD R6, R10, R16 ;  /* 0x000000000a067229 */ /* 0x000fd60000000010 */
.L_x_604:
[----:B------:R-:W-:Y:S05]  /*1d810*/  BSYNC.RECONVERGENT B1 ;  /* 0x0000000000017941 */ /* 0x000fea0003800200 */
.L_x_603:
        /* <DEDUP_REMOVED lines=23> */
.L_x_607:
[----:B------:R-:W-:Y:S05]  /*1d990*/  BSYNC.RECONVERGENT B5 ;  /* 0x0000000000057941 */ /* 0x000fea0003800200 */
.L_x_606:
[----:B------:R-:W-:Y:S01]  /*1d9a0*/  ISETP.NE.AND P0, PT, R12, R60, PT ;  /* 0x0000003c0c00720c */ /* 0x000fe20003f05270 */
[----:B------:R-:W-:-:S12]  /*1d9b0*/  DFMA R20, R2, R24, R20 ;  /* 0x000000180214722b */ /* 0x000fd80000000014 */
[----:B------:R-:W-:Y:S05]  /*1d9c0*/  @P0 BRA `(.L_x_608) ;  /* 0xfffffff400980947 */ /* 0x000fea000383ffff */
[----:B------:R-:W-:Y:S05]  /*1d9d0*/  BSYNC.RECONVERGENT B4 ;  /* 0x0000000000047941 */ /* 0x000fea0003800200 */
.L_x_596:
[----:B------:R-:W-:-:S07]  /*1d9e0*/  IMAD.MOV.U32 R3, RZ, RZ, R60 ;  /* 0x000000ffff037224 */ /* 0x000fce00078e003c */
.L_x_595:
        /* <DEDUP_REMOVED lines=23> */
.L_x_609:
        /* <DEDUP_REMOVED lines=26> */
.L_x_612:
[----:B------:R-:W-:-:S11]  /*1dd00*/  DADD R6, R10, R12 ;  /* 0x000000000a067229 */ /* 0x000fd6000000000c */
.L_x_611:
[----:B------:R-:W-:Y:S05]  /*1dd10*/  BSYNC.RECONVERGENT B1 ;  /* 0x0000000000017941 */ /* 0x000fea0003800200 */
.L_x_610:
        /* <DEDUP_REMOVED lines=24> */
.L_x_614:
[----:B------:R-:W-:Y:S05]  /*1dea0*/  BSYNC.RECONVERGENT B4 ;  /* 0x0000000000047941 */ /* 0x000fea0003800200 */
.L_x_613:
[----:B------:R-:W-:-:S11]  /*1deb0*/  DFMA R20, R2, R10, R20 ;  /* 0x0000000a0214722b */ /* 0x000fd60000000014 */
.L_x_594:
[----:B------:R-:W0:Y:S02]  /*1dec0*/  LDC.64 R10, c[0x0][0x380] ;  /* 0x0000e000ff0a7b82 */ /* 0x000e240000000a00 */
[----:B0-----:R-:W-:Y:S01]  /*1ded0*/  DFMA R10, R10, 0.5, -R20 ;  /* 0x3fe000000a0a782b */ /* 0x001fe20000000814 */
[----:B------:R-:W-:Y:S10]  /*1dee0*/  BRA `(.L_x_615) ;  /* 0x0000000c00e07947 */ /* 0x000ff40003800000 */
.L_x_593:
        /* <DEDUP_REMOVED lines=12> */
.L_x_630:
        /* <DEDUP_REMOVED lines=21> */
.L_x_619:
        /* <DEDUP_REMOVED lines=40> */
.L_x_621:
[----:B------:R-:W-:Y:S05]  /*1e380*/  BSYNC.RECONVERGENT B1 ;  /* 0x0000000000017941 */ /* 0x000fea0003800200 */
.L_x_620:
        /* <DEDUP_REMOVED lines=14> */
.L_x_623:
[----:B------:R-:W-:Y:S05]  /*1e470*/  BSYNC.RECONVERGENT B5 ;  /* 0x0000000000057941 */ /* 0x000fea0003800200 */
.L_x_622:
        /* <DEDUP_REMOVED lines=22> */
.L_x_624:
        /* <DEDUP_REMOVED lines=26> */
.L_x_627:
[----:B------:R-:W-:-:S11]  /*1e780*/  DADD R6, R10, R16 ;  /* 0x000000000a067229 */ /* 0x000fd60000000010 */
.L_x_626:
[----:B------:R-:W-:Y:S05]  /*1e790*/  BSYNC.RECONVERGENT B1 ;  /* 0x0000000000017941 */ /* 0x000fea0003800200 */
.L_x_625:
        /* <DEDUP_REMOVED lines=24> */
.L_x_629:
[----:B------:R-:W-:Y:S05]  /*1e920*/  BSYNC.RECONVERGENT B5 ;  /* 0x0000000000057941 */ /* 0x000fea0003800200 */
.L_x_628:
[----:B------:R-:W-:Y:S01]  /*1e930*/  ISETP.NE.AND P0, PT, R12, R60, PT ;  /* 0x0000003c0c00720c */ /* 0x000fe20003f05270 */
[----:B------:R-:W-:-:S12]  /*1e940*/  DFMA R20, R2, R24, R20 ;  /* 0x000000180214722b */ /* 0x000fd80000000014 */
[----:B------:R-:W-:Y:S05]  /*1e950*/  @P0 BRA `(.L_x_630) ;  /* 0xfffffff400940947 */ /* 0x000fea000383ffff */
[----:B------:R-:W-:Y:S05]  /*1e960*/  BSYNC.RECONVERGENT B4 ;  /* 0x0000000000047941 */ /* 0x000fea0003800200 */
.L_x_618:
[----:B------:R-:W-:-:S07]  /*1e970*/  IMAD.MOV.U32 R3, RZ, RZ, R60 ;  /* 0x000000ffff037224 */ /* 0x000fce00078e003c */
.L_x_617:
        /* <DEDUP_REMOVED lines=23> */
.L_x_631:
        /* <DEDUP_REMOVED lines=26> */
.L_x_634:
[----:B------:R-:W-:-:S11]  /*1ec90*/  DADD R6, R10, R12 ;  /* 0x000000000a067229 */ /* 0x000fd6000000000c */
.L_x_633:
[----:B------:R-:W-:Y:S05]  /*1eca0*/  BSYNC.RECONVERGENT B1 ;  /* 0x0000000000017941 */ /* 0x000fea0003800200 */
.L_x_632:
        /* <DEDUP_REMOVED lines=24> */
.L_x_636:
[----:B------:R-:W-:Y:S05]  /*1ee30*/  BSYNC.RECONVERGENT B4 ;  /* 0x0000000000047941 */ /* 0x000fea0003800200 */
.L_x_635:
[----:B------:R-:W-:-:S11]  /*1ee40*/  DFMA R20, R2, R10, R20 ;  /* 0x0000000a0214722b */ /* 0x000fd60000000014 */
.L_x_616:
[----:B------:R-:W0:Y:S02]  /*1ee50*/  LDC.64 R10, c[0x0][0x380] ;  /* 0x0000e000ff0a7b82 */ /* 0x000e240000000a00 */
[----:B0-----:R-:W-:-:S11]  /*1ee60*/  DFMA R10, R10, 0.5, R20 ;  /* 0x3fe000000a0a782b */ /* 0x001fd60000000014 */
.L_x_615:
[----:B------:R-:W-:Y:S05]  /*1ee70*/  BSYNC.RECONVERGENT B3 ;  /* 0x0000000000037941 */ /* 0x000fea0003800200 */
.L_x_592:
        /* <DEDUP_REMOVED lines=8> */
.L_x_637:
        /* <DEDUP_REMOVED lines=17> */
.L_x_639:
[----:B------:R-:W-:Y:S05]  /*1f010*/  BSYNC.RECONVERGENT B1 ;  /* 0x0000000000017941 */ /* 0x000fea0003800200 */
.L_x_638:
        /* <DEDUP_REMOVED lines=10> */
.L_x_641:
[----:B------:R-:W-:Y:S05]  /*1f0c0*/  BSYNC.RECONVERGENT B1 ;  /* 0x0000000000017941 */ /* 0x000fea0003800200 */
.L_x_640:
        /* <DEDUP_REMOVED lines=11> */
[----:B------:R-:W-:Y:S01]  /*1f180*/  IMAD.MOV.U32 R0, RZ, RZ, R13 ;  /* 0x000000ffff007224 */ /* 0x000fe200078e000d */
[----:B------:R-:W-:-:S03]  /*1f190*/  DFMA R12, R68, 0.09375, R62 ;  /* 0x3fb80000440c782b */ /* 0x000fc6000000003e */
[----:B------:R-:W-:Y:S01]  /*1f1a0*/  DFMA R6, R2, -UR4, -R10 ;  /* 0x8000000402067c2b */ /* 0x000fe2000800080a */
[----:B------:R-:W-:Y:S01]  /*1f1b0*/  UMOV UR4, 0x3b39803f ;  /* 0x3b39803f00047882 */ /* 0x000fe20000000000 */
[----:B------:R-:W-:Y:S01]  /*1f1c0*/  UMOV UR5, 0x3c7abc9e ;  /* 0x3c7abc9e00057882 */ /* 0x000fe20000000000 */
[----:B------:R-:W-:-:S05]  /*1f1d0*/  FSETP.GEU.AND P0, PT, |R0|, 4.1917929649353027344, PT ;  /* 0x4086232b0000780b */ /* 0x000fca0003f0e200 */
        /* <DEDUP_REMOVED lines=47> */
.L_x_643:
[----:B------:R-:W-:Y:S05]  /*1f4d0*/  BSYNC.RECONVERGENT B1 ;  /* 0x0000000000017941 */ /* 0x000fea0003800200 */
.L_x_642:
[----:B------:R-:W-:Y:S01]  /*1f4e0*/  UMOV UR4, 0xc9be45dc ;  /* 0xc9be45dc00047882 */ /* 0x000fe20000000000 */
[----:B------:R-:W-:Y:S01]  /*1f4f0*/  UMOV UR5, 0x4043bd3c ;  /* 0x4043bd3c00057882 */ /* 0x000fe20000000000 */
[----:B------:R-:W-:Y:S01]  /*1f500*/  DFMA R88, R68, 0.25, R62 ;  /* 0x3fd000004458782b */ /* 0x000fe2000000003e */
[----:B------:R-:W-:Y:S01]  /*1f510*/  UMOV UR6, 0xa108bd3c ;  /* 0xa108bd3c00067882 */ /* 0x000fe20000000000 */
[----:B------:R-:W-:Y:S01]  /*1f520*/  DMUL R44, R44, -UR4 ;  /* 0x800000042c2c7c28 */ /* 0x000fe20008000000 */
[----:B------:R-:W-:Y:S01]  /*1f530*/  UMOV UR4, 0x9189614c ;  /* 0x9189614c00047882 */ /* 0x000fe20000000000 */
[----:B------:R-:W-:Y:S01]  /*1f540*/  UMOV UR5, 0x3fec23e3 ;  /* 0x3fec23e300057882 */ /* 0x000fe20000000000 */
[----:B------:R-:W-:Y:S01]  /*1f550*/  DFMA R12, R84, 0.28125, R12 ;  /* 0x3fd20000540c782b */ /* 0x000fe2000000000c */
[----:B------:R-:W-:Y:S01]  /*1f560*/  UMOV UR7, 0x400a37b2 ;  /* 0x400a37b200077882 */ /* 0x000fe20000000000 */
[----:B------:R-:W-:Y:S01]  /*1f570*/  DFMA R6, R74, UR4, R70 ;  /* 0x000000044a067c2b */ /* 0x000fe20008000046 */
[----:B------:R-:W-:Y:S01]  /*1f580*/  BSSY.RECONVERGENT B3, `(.L_x_644) ;  /* 0x0000205000037945 */ /* 0x000fe20003800200 */
[----:B------:R-:W-:Y:S01]  /*1f590*/  DFMA R76, R76, UR4, R58 ;  /* 0x000000044c4c7c2b */ /* 0x000fe2000800003a */
[----:B------:R-:W-:Y:S01]  /*1f5a0*/  UMOV UR4, 0x9d89d89e ;  /* 0x9d89d89e00047882 */ /* 0x000fe20000000000 */
[----:B------:R-:W-:Y:S01]  /*1f5b0*/  UMOV UR5, 0x3fed89d8 ;  /* 0x3fed89d800057882 */ /* 0x000fe20000000000 */
[----:B------:R-:W-:-:S02]  /*1f5c0*/  DMUL R88, R52, R88 ;  /* 0x0000005834587228 */ /* 0x000fc40000000000 */
[----:B------:R-:W-:Y:S01]  /*1f5d0*/  DFMA R54, R52, UR4, R18 ;  /* 0x0000000434367c2b */ /* 0x000fe20008000012 */
[----:B------:R-:W-:Y:S01]  /*1f5e0*/  UMOV UR4, 0xe408db10 ;  /* 0xe408db1000047882 */ /* 0x000fe20000000000 */
[----:B------:R-:W-:Y:S01]  /*1f5f0*/  DFMA R6, R78, -UR6, R6 ;  /* 0x800000064e067c2b */ /* 0x000fe20008000006 */
[----:B------:R-:W-:Y:S01]  /*1f600*/  UMOV UR5, 0x400a912f ;  /* 0x400a912f00057882 */ /* 0x000fe20000000000 */
[C---:B------:R-:W-:Y:S02]  /*1f610*/  DMUL R82, R52.reuse, R82 ;  /* 0x0000005234527228 */ /* 0x040fe40000000000 */
[----:B------:R-:W-:Y:S02]  /*1f620*/  DMUL R78, R52, R12 ;  /* 0x0000000c344e7228 */ /* 0x000fe40000000000 */
[----:B------:R-:W-:Y:S02]  /*1f630*/  DSETP.GEU.AND P0, PT, R54, R14, PT ;  /* 0x0000000e3600722a */ /* 0x000fe40003f0e000 */
[----:B------:R-:W-:-:S02]  /*1f640*/  DFMA R24, R88, -UR6, R76 ;  /* 0x8000000658187c2b */ /* 0x000fc4000800004c */
[----:B------:R-:W-:Y:S02]  /*1f650*/  DMUL R44, R44, R2 ;  /* 0x000000022c2c7228 */ /* 0x000fe40000000000 */
[----:B------:R-:W-:Y:S02]  /*1f660*/  DFMA R72, R82, UR4, R6 ;  /* 0x0000000452487c2b */ /* 0x000fe40008000006 */
[----:B------:R-:W-:Y:S02]  /*1f670*/  DMUL R80, R52, R80 ;  /* 0x0000005034507228 */ /* 0x000fe40000000000 */
[----:B------:R-:W-:Y:S02]  /*1f680*/  DFMA R24, R78, UR4, R24 ;  /* 0x000000044e187c2b */ /* 0x000fe40008000018 */
        /* <DEDUP_REMOVED lines=14> */
.L_x_660:
        /* <DEDUP_REMOVED lines=21> */
.L_x_649:
        /* <DEDUP_REMOVED lines=40> */
.L_x_651:
[----:B------:R-:W-:Y:S05]  /*1fb40*/  BSYNC.RECONVERGENT B1 ;  /* 0x0000000000017941 */ /* 0x000fea0003800200 */
.L_x_650:
        /* <DEDUP_REMOVED lines=14> */
.L_x_653:
[----:B------:R-:W-:Y:S05]  /*1fc30*/  BSYNC.RECONVERGENT B5 ;  /* 0x0000000000057941 */ /* 0x000fea0003800200 */
.L_x_652:
        /* <DEDUP_REMOVED lines=22> */
.L_x_654:
        /* <DEDUP_REMOVED lines=26> */
.L_x_657:
[----:B------:R-:W-:-:S11]  /*1ff40*/  DADD R6, R10, R16 ;  /* 0x000000000a067229 */ /* 0x000fd60000000010 */
.L_x_656:
[----:B------:R-:W-:Y:S05]  /*1ff50*/  BSYNC.RECONVERGENT B1 ;  /* 0x0000000000017941 */ /* 0x000fea0003800200 */
.L_x_655:
[----:B------:R-:W0:Y:S01]  /*1ff60*/  MUFU.RCP64H R3, R17 ;  /* 0x0000001100037308 */ /* 0x000e220000001800 */
[----:B------:R-:W-:Y:S01]  /*1ff70*/  IMAD.MOV.U32 R2, RZ, RZ, 0x1 ;  /* 0x00000001ff027424 */ /* 0x000fe200078e00ff */
[----:B------:R-:W-:Y:S01]  /*1ff80*/  FSETP.GEU.AND P1, PT, |R23|, 6.5827683646048100446e-37, PT ;  /* 0x036000001700780b */ /* 0x000fe20003f2e200 */
[----:B------:R-:W-:Y:S01]  /*1ff90*/  BSSY.RECONVERGENT B5, `(.L_x_658) ;  /* 0x0000014000057945 */ /* 0x000fe20003800200 */
        /* <DEDUP_REMOVED lines=19> */
.L_x_659:
[----:B------:R-:W-:Y:S05]  /*200d0*/  BSYNC.RECONVERGENT B5 ;  /* 0x0000000000057941 */ /* 0x000fea0003800200 */
.L_x_658:
[----:B------:R-:W-:Y:S01]  /*200e0*/  ISETP.NE.AND P0, PT, R12, R60, PT ;  /* 0x0000003c0c00720c */ /* 0x000fe20003f05270 */
[----:B------:R-:W-:-:S12]  /*200f0*/  DFMA R20, R2, R42, R20 ;  /* 0x0000002a0214722b */ /* 0x000fd80000000014 */
[----:B------:R-:W-:Y:S05]  /*20100*/  @P0 BRA `(.L_x_660) ;  /* 0xfffffff400980947 */ /* 0x000fea000383ffff */
[----:B------:R-:W-:Y:S05]  /*20110*/  BSYNC.RECONVERGENT B4 ;  /* 0x0000000000047941 */ /* 0x000fea0003800200 */
.L_x_648:
[----:B------:R-:W-:-:S07]  /*20120*/  IMAD.MOV.U32 R3, RZ, RZ, R60 ;  /* 0x000000ffff037224 */ /* 0x000fce00078e003c */
.L_x_647:
        /* <DEDUP_REMOVED lines=23> */
.L_x_661:
        /* <DEDUP_REMOVED lines=26> */
.L_x_664:
[----:B------:R-:W-:-:S11]  /*20440*/  DADD R6, R10, R12 ;  /* 0x000000000a067229 */ /* 0x000fd6000000000c */
.L_x_663:
[----:B------:R-:W-:Y:S05]  /*20450*/  BSYNC.RECONVERGENT B1 ;  /* 0x0000000000017941 */ /* 0x000fea0003800200 */
.L_x_662:
        /* <DEDUP_REMOVED lines=24> */
.L_x_666:
[----:B------:R-:W-:Y:S05]  /*205e0*/  BSYNC.RECONVERGENT B4 ;  /* 0x0000000000047941 */ /* 0x000fea0003800200 */
.L_x_665:
[----:B------:R-:W-:-:S11]  /*205f0*/  DFMA R20, R2, R10, R20 ;  /* 0x0000000a0214722b */ /* 0x000fd60000000014 */
.L_x_646:
[----:B------:R-:W0:Y:S02]  /*20600*/  LDC.64 R2, c[0x0][0x380] ;  /* 0x0000e000ff027b82 */ /* 0x000e240000000a00 */
[----:B0-----:R-:W-:Y:S01]  /*20610*/  DFMA R20, R2, 0.5, -R20 ;  /* 0x3fe000000214782b */ /* 0x001fe20000000814 */
[----:B------:R-:W-:Y:S10]  /*20620*/  BRA `(.L_x_667) ;  /* 0x0000000c00e87947 */ /* 0x000ff40003800000 */
.L_x_645:
        /* <DEDUP_REMOVED lines=12> */
.L_x_682:
        /* <DEDUP_REMOVED lines=21> */
.L_x_671:
        /* <DEDUP_REMOVED lines=40> */
.L_x_673:
[----:B------:R-:W-:Y:S05]  /*20ac0*/  BSYNC.RECONVERGENT B1 ;  /* 0x0000000000017941 */ /* 0x000fea0003800200 */
.L_x_672:
        /* <DEDUP_REMOVED lines=14> */
.L_x_675:
[----:B------:R-:W-:Y:S05]  /*20bb0*/  BSYNC.RECONVERGENT B5 ;  /* 0x0000000000057941 */ /* 0x000fea0003800200 */
.L_x_674:
        /* <DEDUP_REMOVED lines=22> */
.L_x_676:
        /* <DEDUP_REMOVED lines=26> */
.L_x_679:
[----:B------:R-:W-:-:S11]  /*20ec0*/  DADD R6, R10, R16 ;  /* 0x000000000a067229 */ /* 0x000fd60000000010 */
.L_x_678:
[----:B------:R-:W-:Y:S05]  /*20ed0*/  BSYNC.RECONVERGENT B1 ;  /* 0x0000000000017941 */ /* 0x000fea0003800200 */
.L_x_677:
        /* <DEDUP_REMOVED lines=24> */
.L_x_681:
[----:B------:R-:W-:Y:S05]  /*21060*/  BSYNC.RECONVERGENT B5 ;  /* 0x0000000000057941 */ /* 0x000fea0003800200 */
.L_x_680:
[----:B------:R-:W-:Y:S01]  /*21070*/  ISETP.NE.AND P0, PT, R12, R60, PT ;  /* 0x0000003c0c00720c */ /* 0x000fe20003f05270 */
[----:B------:R-:W-:-:S12]  /*21080*/  DFMA R20, R2, R42, R20 ;  /* 0x0000002a0214722b */ /* 0x000fd80000000014 */
[----:B------:R-:W-:Y:S05]  /*21090*/  @P0 BRA `(.L_x_682) ;  /* 0xfffffff400940947 */ /* 0x000fea000383ffff */
[----:B------:R-:W-:Y:S05]  /*210a0*/  BSYNC.RECONVERGENT B4 ;  /* 0x0000000000047941 */ /* 0x000fea0003800200 */
.L_x_670:
[----:B------:R-:W-:-:S07]  /*210b0*/  IMAD.MOV.U32 R3, RZ, RZ, R60 ;  /* 0x000000ffff037224 */ /* 0x000fce00078e003c */
.L_x_669:
        /* <DEDUP_REMOVED lines=23> */
.L_x_683:
        /* <DEDUP_REMOVED lines=28> */
.L_x_686:
[----:B------:R-:W-:-:S11]  /*213f0*/  DADD R6, R10, R12 ;  /* 0x000000000a067229 */ /* 0x000fd6000000000c */
.L_x_685:
[----:B------:R-:W-:Y:S05]  /*21400*/  BSYNC.RECONVERGENT B1 ;  /* 0x0000000000017941 */ /* 0x000fea0003800200 */
.L_x_684:
        /* <DEDUP_REMOVED lines=24> */
.L_x_688:
[----:B------:R-:W-:Y:S05]  /*21590*/  BSYNC.RECONVERGENT B4 ;  /* 0x0000000000047941 */ /* 0x000fea0003800200 */
.L_x_687:
[----:B------:R-:W-:-:S11]  /*215a0*/  DFMA R20, R2, R10, R20 ;  /* 0x0000000a0214722b */ /* 0x000fd60000000014 */
.L_x_668:
[----:B------:R-:W0:Y:S02]  /*215b0*/  LDC.64 R2, c[0x0][0x380] ;  /* 0x0000e000ff027b82 */ /* 0x000e240000000a00 */
[----:B0-----:R-:W-:-:S11]  /*215c0*/  DFMA R20, R2, 0.5, R20 ;  /* 0x3fe000000214782b */ /* 0x001fd60000000014 */
.L_x_667:
[----:B------:R-:W-:Y:S05]  /*215d0*/  BSYNC.RECONVERGENT B3 ;  /* 0x0000000000037941 */ /* 0x000fea0003800200 */
.L_x_644:
        /* <DEDUP_REMOVED lines=16> */
.L_x_705:
        /* <DEDUP_REMOVED lines=21> */
.L_x_694:
        /* <DEDUP_REMOVED lines=40> */
.L_x_696:
[----:B------:R-:W-:Y:S05]  /*21ab0*/  BSYNC.RECONVERGENT B1 ;  /* 0x0000000000017941 */ /* 0x000fea0003800200 */
.L_x_695:
        /* <DEDUP_REMOVED lines=14> */
.L_x_698:
[----:B------:R-:W-:Y:S05]  /*21ba0*/  BSYNC.RECONVERGENT B5 ;  /* 0x0000000000057941 */ /* 0x000fea0003800200 */
.L_x_697:
        /* <DEDUP_REMOVED lines=22> */
.L_x_699:
        /* <DEDUP_REMOVED lines=26> */
.L_x_702:
[----:B------:R-:W-:-:S11]  /*21eb0*/  DADD R6, R10, R16 ;  /* 0x000000000a067229 */ /* 0x000fd60000000010 */
.L_x_701:
[----:B------:R-:W-:Y:S05]  /*21ec0*/  BSYNC.RECONVERGENT B1 ;  /* 0x0000000000017941 */ /* 0x000fea0003800200 */
.L_x_700:
        /* <DEDUP_REMOVED lines=23> */
.L_x_704:
[----:B------:R-:W-:Y:S05]  /*22040*/  BSYNC.RECONVERGENT B5 ;  /* 0x0000000000057941 */ /* 0x000fea0003800200 */
.L_x_703:
[----:B------:R-:W-:Y:S01]  /*22050*/  ISETP.NE.AND P0, PT, R12, R60, PT ;  /* 0x0000003c0c00720c */ /* 0x000fe20003f05270 */
[----:B------:R-:W-:-:S12]  /*22060*/  DFMA R20, R2, R42, R20 ;  /* 0x0000002a0214722b */ /* 0x000fd80000000014 */
[----:B------:R-:W-:Y:S05]  /*22070*/  @P0 BRA `(.L_x_705) ;  /* 0xfffffff400980947 */ /* 0x000fea000383ffff */
[----:B------:R-:W-:Y:S05]  /*22080*/  BSYNC.RECONVERGENT B4 ;  /* 0x0000000000047941 */ /* 0x000fea0003800200 */
.L_x_693:
[----:B------:R-:W-:-:S07]  /*22090*/  IMAD.MOV.U32 R3, RZ, RZ, R60 ;  /* 0x000000ffff037224 */ /* 0x000fce00078e003c */
.L_x_692:
        /* <DEDUP_REMOVED lines=23> */
.L_x_706:
        /* <DEDUP_REMOVED lines=26> */
.L_x_709:
[----:B------:R-:W-:-:S11]  /*223b0*/  DADD R6, R10, R12 ;  /* 0x000000000a067229 */ /* 0x000fd6000000000c */
.L_x_708:
[----:B------:R-:W-:Y:S05]  /*223c0*/  BSYNC.RECONVERGENT B1 ;  /* 0x0000000000017941 */ /* 0x000fea0003800200 */
.L_x_707:
        /* <DEDUP_REMOVED lines=24> */
.L_x_711:
[----:B------:R-:W-:Y:S05]  /*22550*/  BSYNC.RECONVERGENT B4 ;  /* 0x0000000000047941 */ /* 0x000fea0003800200 */
.L_x_710:
[----:B------:R-:W-:-:S11]  /*22560*/  DFMA R20, R2, R10, R20 ;  /* 0x0000000a0214722b */ /* 0x000fd60000000014 */
.L_x_691:
[----:B------:R-:W0:Y:S02]  /*22570*/  LDC.64 R10, c[0x0][0x380] ;  /* 0x0000e000ff0a7b82 */ /* 0x000e240000000a00 */
[----:B0-----:R-:W-:Y:S01]  /*22580*/  DFMA R10, R10, 0.5, -R20 ;  /* 0x3fe000000a0a782b */ /* 0x001fe20000000814 */
[----:B------:R-:W-:Y:S10]  /*22590*/  BRA `(.L_x_712) ;  /* 0x0000000c00e47947 */ /* 0x000ff40003800000 */
.L_x_690:
        /* <DEDUP_REMOVED lines=12> */
.L_x_727:
        /* <DEDUP_REMOVED lines=21> */
.L_x_716:
        /* <DEDUP_REMOVED lines=40> */
.L_x_718:
[----:B------:R-:W-:Y:S05]  /*22a30*/  BSYNC.RECONVERGENT B1 ;  /* 0x0000000000017941 */ /* 0x000fea0003800200 */
.L_x_717:
        /* <DEDUP_REMOVED lines=14> */
.L_x_720:
[----:B------:R-:W-:Y:S05]  /*22b20*/  BSYNC.RECONVERGENT B5 ;  /* 0x0000000000057941 */ /* 0x000fea0003800200 */
.L_x_719:
        /* <DEDUP_REMOVED lines=22> */
.L_x_721:
        /* <DEDUP_REMOVED lines=26> */
.L_x_724:
[----:B------:R-:W-:-:S11]  /*22e30*/  DADD R6, R10, R16 ;  /* 0x000000000a067229 */ /* 0x000fd60000000010 */
.L_x_723:
[----:B------:R-:W-:Y:S05]  /*22e40*/  BSYNC.RECONVERGENT B1 ;  /* 0x0000000000017941 */ /* 0x000fea0003800200 */
.L_x_722:
        /* <DEDUP_REMOVED lines=23> */
.L_x_726:
[----:B------:R-:W-:Y:S05]  /*22fc0*/  BSYNC.RECONVERGENT B5 ;  /* 0x0000000000057941 */ /* 0x000fea0003800200 */
.L_x_725:
[----:B------:R-:W-:Y:S01]  /*22fd0*/  ISETP.NE.AND P0, PT, R12, R60, PT ;  /* 0x0000003c0c00720c */ /* 0x000fe20003f05270 */
[----:B------:R-:W-:-:S12]  /*22fe0*/  DFMA R20, R2, R42, R20 ;  /* 0x0000002a0214722b */ /* 0x000fd80000000014 */
[----:B------:R-:W-:Y:S05]  /*22ff0*/  @P0 BRA `(.L_x_727) ;  /* 0xfffffff400980947 */ /* 0x000fea000383ffff */
[----:B------:R-:W-:Y:S05]  /*23000*/  BSYNC.RECONVERGENT B4 ;  /* 0x0000000000047941 */ /* 0x000fea0003800200 */
.L_x_715:
[----:B------:R-:W-:-:S07]  /*23010*/  IMAD.MOV.U32 R3, RZ, RZ, R60 ;  /* 0x000000ffff037224 */ /* 0x000fce00078e003c */
.L_x_714:
        /* <DEDUP_REMOVED lines=23> */
.L_x_728:
        /* <DEDUP_REMOVED lines=28> */
.L_x_731:
[----:B------:R-:W-:-:S11]  /*23350*/  DADD R6, R10, R12 ;  /* 0x000000000a067229 */ /* 0x000fd6000000000c */
.L_x_730:
[----:B------:R-:W-:Y:S05]  /*23360*/  BSYNC.RECONVERGENT B1 ;  /* 0x0000000000017941 */ /* 0x000fea0003800200 */
.L_x_729:
        /* <DEDUP_REMOVED lines=24> */
.L_x_733:
[----:B------:R-:W-:Y:S05]  /*234f0*/  BSYNC.RECONVERGENT B4 ;  /* 0x0000000000047941 */ /* 0x000fea0003800200 */
.L_x_732:
[----:B------:R-:W-:-:S11]  /*23500*/  DFMA R20, R2, R10, R20 ;  /* 0x0000000a0214722b */ /* 0x000fd60000000014 */
.L_x_713:
[----:B------:R-:W0:Y:S02]  /*23510*/  LDC.64 R10, c[0x0][0x380] ;  /* 0x0000e000ff0a7b82 */ /* 0x000e240000000a00 */
[----:B0-----:R-:W-:-:S11]  /*23520*/  DFMA R10, R10, 0.5, R20 ;  /* 0x3fe000000a0a782b */ /* 0x001fd60000000014 */
.L_x_712:
[----:B------:R-:W-:Y:S05]  /*23530*/  BSYNC.RECONVERGENT B3 ;  /* 0x0000000000037941 */ /* 0x000fea0003800200 */
.L_x_689:
        /* <DEDUP_REMOVED lines=8> */
.L_x_734:
        /* <DEDUP_REMOVED lines=16> */
.L_x_736:
[----:B------:R-:W-:Y:S05]  /*236c0*/  BSYNC.RECONVERGENT B1 ;  /* 0x0000000000017941 */ /* 0x000fea0003800200 */
.L_x_735:
        /* <DEDUP_REMOVED lines=8> */
.L_x_737:
        /* <DEDUP_REMOVED lines=19> */
.L_x_739:
[----:B------:R-:W-:Y:S05]  /*23880*/  BSYNC.RECONVERGENT B1 ;  /* 0x0000000000017941 */ /* 0x000fea0003800200 */
.L_x_738:
        /* <DEDUP_REMOVED lines=62> */
.L_x_741:
[----:B------:R-:W-:Y:S05]  /*23c70*/  BSYNC.RECONVERGENT B1 ;  /* 0x0000000000017941 */ /* 0x000fea0003800200 */
.L_x_740:
        /* <DEDUP_REMOVED lines=9> */
[----:B0-----:R-:W-:-:S05]  /*23d10*/  IMAD.U32 R0, RZ, RZ, UR4 ;  /* 0x00000004ff007e24 */ /* 0x001fca000f8e00ff */
[----:B------:R-:W-:-:S13]  /*23d20*/  ISETP.GE.AND P0, PT, R0, 0x1, PT ;  /* 0x000000010000780c */ /* 0x000fda0003f06270 */
        /* <DEDUP_REMOVED lines=9> */
.L_x_758:
        /* <DEDUP_REMOVED lines=21> */
.L_x_747:
        /* <DEDUP_REMOVED lines=40> */
.L_x_749:
[----:B------:R-:W-:Y:S05]  /*24190*/  BSYNC.RECONVERGENT B1 ;  /* 0x0000000000017941 */ /* 0x000fea0003800200 */
.L_x_748:
        /* <DEDUP_REMOVED lines=14> */
.L_x_751:
[----:B------:R-:W-:Y:S05]  /*24280*/  BSYNC.RECONVERGENT B5 ;  /* 0x0000000000057941 */ /* 0x000fea0003800200 */
.L_x_750:
        /* <DEDUP_REMOVED lines=22> */
.L_x_752:
        /* <DEDUP_REMOVED lines=26> */
.L_x_755:
[----:B------:R-:W-:-:S11]  /*24590*/  DADD R6, R10, R16 ;  /* 0x000000000a067229 */ /* 0x000fd60000000010 */
.L_x_754:
[----:B------:R-:W-:Y:S05]  /*245a0*/  BSYNC.RECONVERGENT B1 ;  /* 0x0000000000017941 */ /* 0x000fea0003800200 */
.L_x_753:
        /* <DEDUP_REMOVED lines=23> */
.L_x_757:
[----:B------:R-:W-:Y:S05]  /*24720*/  BSYNC.RECONVERGENT B5 ;  /* 0x0000000000057941 */ /* 0x000fea0003800200 */
.L_x_756:
[----:B------:R-:W0:Y:S01]  /*24730*/  LDCU UR4, c[0x0][0x3a4] ;  /* 0x00007480ff0477ac */ /* 0x000e220008000800 */
[----:B------:R-:W-:Y:S01]  /*24740*/  DFMA R20, R2, R42, R20 ;  /* 0x0000002a0214722b */ /* 0x000fe20000000014 */
[----:B0-----:R-:W-:-:S05]  /*24750*/  IMAD.U32 R0, RZ, RZ, UR4 ;  /* 0x00000004ff007e24 */ /* 0x001fca000f8e00ff */
[----:B------:R-:W-:-:S04]  /*24760*/  LOP3.LUT R7, R0, 0x7ffffffe, RZ, 0xc0, !PT ;  /* 0x7ffffffe00077812 */ /* 0x000fc800078ec0ff */
[----:B------:R-:W-:-:S13]  /*24770*/  ISETP.NE.AND P0, PT, R12, R7, PT ;  /* 0x000000070c00720c */ /* 0x000fda0003f05270 */
[----:B------:R-:W-:Y:S05]  /*24780*/  @P0 BRA `(.L_x_758) ;  /* 0xfffffff4008c0947 */ /* 0x000fea000383ffff */
[----:B------:R-:W-:Y:S05]  /*24790*/  BSYNC.RECONVERGENT B4 ;  /* 0x0000000000047941 */ /* 0x000fea0003800200 */
.L_x_746:
[----:B------:R-:W-:-:S07]  /*247a0*/  IMAD.MOV.U32 R3, RZ, RZ, R7 ;  /* 0x000000ffff037224 */ /* 0x000fce00078e0007 */
.L_x_745:
[----:B------:R-:W-:Y:S01]  /*247b0*/  LOP3.LUT R0, R0, 0x1, RZ, 0xc0, !PT ;  /* 0x0000000100007812 */ /* 0x000fe200078ec0ff */
[----:B------:R-:W-:Y:S03]  /*247c0*/  BSSY.RECONVERGENT B4, `(.L_x_744) ;  /* 0x000004e000047945 */ /* 0x000fe60003800200 */
[----:B------:R-:W-:-:S13]  /*247d0*/  ISETP.NE.U32.AND P0, PT, R0, 0x1, PT ;  /* 0x000000010000780c */ /* 0x000fda0003f05070 */
[----:B------:R-:W-:Y:S05]  /*247e0*/  @P0 BRA `(.L_x_759) ;  /* 0x00000004002c0947 */ /* 0x000fea0003800000 */
        /* <DEDUP_REMOVED lines=21> */
.L_x_760:
        /* <DEDUP_REMOVED lines=26> */
.L_x_763:
[----:B------:R-:W-:-:S11]  /*24ae0*/  DADD R6, R10, R12 ;  /* 0x000000000a067229 */ /* 0x000fd6000000000c */
.L_x_762:
[----:B------:R-:W-:Y:S05]  /*24af0*/  BSYNC.RECONVERGENT B1 ;  /* 0x0000000000017941 */ /* 0x000fea0003800200 */
.L_x_761:
        /* <DEDUP_REMOVED lines=24> */
.L_x_765:
[----:B------:R-:W-:Y:S05]  /*24c80*/  BSYNC.RECONVERGENT B5 ;  /* 0x0000000000057941 */ /* 0x000fea0003800200 */
.L_x_764:
[----:B------:R-:W-:-:S11]  /*24c90*/  DFMA R20, R2, R10, R20 ;  /* 0x0000000a0214722b */ /* 0x000fd60000000014 */
.L_x_759:
[----:B------:R-:W-:Y:S05]  /*24ca0*/  BSYNC.RECONVERGENT B4 ;  /* 0x0000000000047941 */ /* 0x000fea0003800200 */
.L_x_744:
[----:B------:R-:W0:Y:S02]  /*24cb0*/  LDC.64 R10, c[0x0][0x380] ;  /* 0x0000e000ff0a7b82 */ /* 0x000e240000000a00 */
[----:B0-----:R-:W-:Y:S01]  /*24cc0*/  DFMA R10, R10, 0.5, -R20 ;  /* 0x3fe000000a0a782b */ /* 0x001fe20000000814 */
[----:B------:R-:W-:Y:S10]  /*24cd0*/  BRA `(.L_x_766) ;  /* 0x0000000c00f87947 */ /* 0x000ff40003800000 */
.L_x_743:
[----:B------:R-:W0:Y:S01]  /*24ce0*/  LDCU UR4, c[0x0][0x3a4] ;  /* 0x00007480ff0477ac */ /* 0x000e220008000800 */
[----:B------:R-:W-:Y:S01]  /*24cf0*/  CS2R R20, SRZ ;  /* 0x0000000000147805 */ /* 0x000fe2000001ff00 */
[----:B0-----:R-:W-:-:S05]  /*24d00*/  IMAD.U32 R0, RZ, RZ, UR4 ;  /* 0x00000004ff007e24 */ /* 0x001fca000f8e00ff */
[----:B------:R-:W-:-:S13]  /*24d10*/  ISETP.GE.AND P0, PT, R0, 0x1, PT ;  /* 0x000000010000780c */ /* 0x000fda0003f06270 */
        /* <DEDUP_REMOVED lines=9> */
.L_x_781:
        /* <DEDUP_REMOVED lines=21> */
.L_x_770:
        /* <DEDUP_REMOVED lines=40> */
.L_x_772:
[----:B------:R-:W-:Y:S05]  /*25180*/  BSYNC.RECONVERGENT B1 ;  /* 0x0000000000017941 */ /* 0x000fea0003800200 */
.L_x_771:
        /* <DEDUP_REMOVED lines=14> */
.L_x_774:
[----:B------:R-:W-:Y:S05]  /*25270*/  BSYNC.RECONVERGENT B5 ;  /* 0x0000000000057941 */ /* 0x000fea0003800200 */
.L_x_773:
        /* <DEDUP_REMOVED lines=22> */
.L_x_775:
        /* <DEDUP_REMOVED lines=26> */
.L_x_778:
[----:B------:R-:W-:-:S11]  /*25580*/  DADD R6, R10, R16 ;  /* 0x000000000a067229 */ /* 0x000fd60000000010 */
.L_x_777:
[----:B------:R-:W-:Y:S05]  /*25590*/  BSYNC.RECONVERGENT B1 ;  /* 0x0000000000017941 */ /* 0x000fea0003800200 */
.L_x_776:
        /* <DEDUP_REMOVED lines=23> */
.L_x_780:
[----:B------:R-:W-:Y:S05]  /*25710*/  BSYNC.RECONVERGENT B5 ;  /* 0x0000000000057941 */ /* 0x000fea0003800200 */
.L_x_779:
[----:B------:R-:W0:Y:S01]  /*25720*/  LDCU UR4, c[0x0][0x3a4] ;  /* 0x00007480ff0477ac */ /* 0x000e220008000800 */
[----:B------:R-:W-:Y:S01]  /*25730*/  DFMA R20, R2, R42, R20 ;  /* 0x0000002a0214722b */ /* 0x000fe20000000014 */
[----:B0-----:R-:W-:-:S05]  /*25740*/  IMAD.U32 R0, RZ, RZ, UR4 ;  /* 0x00000004ff007e24 */ /* 0x001fca000f8e00ff */
[----:B------:R-:W-:-:S04]  /*25750*/  LOP3.LUT R7, R0, 0x7ffffffe, RZ, 0xc0, !PT ;  /* 0x7ffffffe00077812 */ /* 0x000fc800078ec0ff */
[----:B------:R-:W-:-:S13]  /*25760*/  ISETP.NE.AND P0, PT, R12, R7, PT ;  /* 0x000000070c00720c */ /* 0x000fda0003f05270 */
[----:B------:R-:W-:Y:S05]  /*25770*/  @P0 BRA `(.L_x_781) ;  /* 0xfffffff4008c0947 */ /* 0x000fea000383ffff */
[----:B------:R-:W-:Y:S05]  /*25780*/  BSYNC.RECONVERGENT B4 ;  /* 0x0000000000047941 */ /* 0x000fea0003800200 */
.L_x_769:
[----:B------:R-:W-:-:S07]  /*25790*/  IMAD.MOV.U32 R3, RZ, RZ, R7 ;  /* 0x000000ffff037224 */ /* 0x000fce00078e0007 */
.L_x_768:
        /* <DEDUP_REMOVED lines=25> */
.L_x_783:
        /* <DEDUP_REMOVED lines=26> */
.L_x_786:
[----:B------:R-:W-:-:S11]  /*25ad0*/  DADD R6, R10, R12 ;  /* 0x000000000a067229 */ /* 0x000fd6000000000c */
.L_x_785:
[----:B------:R-:W-:Y:S05]  /*25ae0*/  BSYNC.RECONVERGENT B1 ;  /* 0x0000000000017941 */ /* 0x000fea0003800200 */
.L_x_784:
        /* <DEDUP_REMOVED lines=24> */
.L_x_788:
[----:B------:R-:W-:Y:S05]  /*25c70*/  BSYNC.RECONVERGENT B5 ;  /* 0x0000000000057941 */ /* 0x000fea0003800200 */
.L_x_787:
[----:B------:R-:W-:-:S11]  /*25c80*/  DFMA R20, R2, R10, R20 ;  /* 0x0000000a0214722b */ /* 0x000fd60000000014 */
.L_x_782:
[----:B------:R-:W-:Y:S05]  /*25c90*/  BSYNC.RECONVERGENT B4 ;  /* 0x0000000000047941 */ /* 0x000fea0003800200 */
.L_x_767:
[----:B------:R-:W0:Y:S02]  /*25ca0*/  LDC.64 R10, c[0x0][0x380] ;  /* 0x0000e000ff0a7b82 */ /* 0x000e240000000a00 */
[----:B0-----:R-:W-:-:S11]  /*25cb0*/  DFMA R10, R10, 0.5, R20 ;  /* 0x3fe000000a0a782b */ /* 0x001fd60000000014 */
.L_x_766:
[----:B------:R-:W-:Y:S05]  /*25cc0*/  BSYNC.RECONVERGENT B3 ;  /* 0x0000000000037941 */ /* 0x000fea0003800200 */
.L_x_742:
        /* <DEDUP_REMOVED lines=8> */
.L_x_789:
        /* <DEDUP_REMOVED lines=17> */
.L_x_791:
[----:B------:R-:W-:Y:S05]  /*25e60*/  BSYNC.RECONVERGENT B1 ;  /* 0x0000000000017941 */ /* 0x000fea0003800200 */
.L_x_790:
        /* <DEDUP_REMOVED lines=10> */
.L_x_793:
[----:B------:R-:W-:Y:S05]  /*25f10*/  BSYNC.RECONVERGENT B1 ;  /* 0x0000000000017941 */ /* 0x000fea0003800200 */
.L_x_792:
[----:B------:R-:W-:Y:S01]  /*25f20*/  FSEL R6, R56, RZ, P0 ;  /* 0x000000ff38067208 */ /* 0x000fe20000000000 */
[----:B------:R-:W-:Y:S01]  /*25f30*/  IMAD.MOV.U32 R12, RZ, RZ, 0x652b82fe ;  /* 0x652b82feff0c7424 */ /* 0x000fe200078e00ff */
[----:B------:R-:W-:Y:S01]  /*25f40*/  FSEL R7, R57, 1.875, P0 ;  /* 0x3ff0000039077808 */ /* 0x000fe20000000000 */
[----:B------:R-:W-:Y:S01]  /*25f50*/  IMAD.MOV.U32 R13, RZ, RZ, 0x3ff71547 ;  /* 0x3ff71547ff0d7424 */ /* 0x000fe200078e00ff */
[----:B------:R-:W-:Y:S01]  /*25f60*/  UMOV UR4, 0xfefa39ef ;  /* 0xfefa39ef00047882 */ /* 0x000fe20000000000 */
[----:B------:R-:W-:Y:S01]  /*25f70*/  UMOV UR5, 0x3fe62e42 ;  /* 0x3fe62e4200057882 */ /* 0x000fe20000000000 */
[----:B------:R-:W-:Y:S01]  /*25f80*/  DFMA R16, R66, 0.25, R64 ;  /* 0x3fd000004210782b */ /* 0x000fe20000000040 */
[----:B------:R-:W-:Y:S01]  /*25f90*/  BSSY.RECONVERGENT B1, `(.L_x_794) ;  /* 0x000003b000017945 */ /* 0x000fe20003800200 */
[----:B------:R-:W-:-:S06]  /*25fa0*/  DADD R10, R2, R6 ;  /* 0x00000000020a7229 */ /* 0x000fcc0000000006 */
[----:B------:R-:W-:Y:S02]  /*25fb0*/  DMUL R16, R52, R16 ;  /* 0x0000001034107228 */ /* 0x000fe40000000000 */
[----:B------:R-:W-:Y:S02]  /*25fc0*/  DFMA R12, R10, -R12, 6.75539944105574400000e+15 ;  /* 0x433800000a0c742b */ /* 0x000fe4000000080c */
[----:B------:R-:W-:-:S06]  /*25fd0*/  DADD R20, -RZ, -R10 ;  /* 0x00000000ff147229 */ /* 0x000fcc000000090a */
[----:B------:R-:W-:-:S04]  /*25fe0*/  DADD R2, R12, -6.75539944105574400000e+15 ;  /* 0xc33800000c027429 */ /* 0x000fc80000000000 */
[----:B------:R-:W-:Y:S01]  /*25ff0*/  IMAD.MOV.U32 R0, RZ, RZ, R21 ;  /* 0x000000ffff007224 */ /* 0x000fe200078e0015 */
[----:B------:R-:W-:-:S03]  /*26000*/  DMUL R20, R52, R62 ;  /* 0x0000003e34147228 */ /* 0x000fc60000000000 */
        /* <DEDUP_REMOVED lines=51> */
.L_x_795:
[----:B------:R-:W-:Y:S05]  /*26340*/  BSYNC.RECONVERGENT B1 ;  /* 0x0000000000017941 */ /* 0x000fea0003800200 */
.L_x_794:
[----:B------:R-:W-:Y:S01]  /*26350*/  UMOV UR6, 0x9189614c ;  /* 0x9189614c00067882 */ /* 0x000fe20000000000 */
[----:B------:R-:W-:Y:S01]  /*26360*/  UMOV UR7, 0x3fec23e3 ;  /* 0x3fec23e300077882 */ /* 0x000fe20000000000 */
[----:B------:R-:W-:Y:S01]  /*26370*/  UMOV UR4, 0xc9be45dc ;  /* 0xc9be45dc00047882 */ /* 0x000fe20000000000 */
[----:B------:R-:W-:Y:S01]  /*26380*/  DFMA R6, R66, UR6, R64 ;  /* 0x0000000642067c2b */ /* 0x000fe20008000040 */
[----:B------:R-:W-:Y:S01]  /*26390*/  UMOV UR5, 0x4043bd3c ;  /* 0x4043bd3c00057882 */ /* 0x000fe20000000000 */
[----:B------:R-:W-:Y:S01]  /*263a0*/  DFMA R10, R68, UR6, R62 ;  /* 0x00000006440a7c2b */ /* 0x000fe2000800003e */
[----:B------:R-:W-:Y:S01]  /*263b0*/  UMOV UR6, 0xa108bd3c ;  /* 0xa108bd3c00067882 */ /* 0x000fe20000000000 */
[----:B------:R-:W-:Y:S01]  /*263c0*/  DMUL R24, R24, -UR4 ;  /* 0x8000000418187c28 */ /* 0x000fe20008000000 */
[----:B------:R-:W-:Y:S01]  /*263d0*/  UMOV UR4, 0xd097b426 ;  /* 0xd097b42600047882 */ /* 0x000fe20000000000 */
[----:B------:R-:W-:Y:S01]  /*263e0*/  UMOV UR5, 0x4000425e ;  /* 0x4000425e00057882 */ /* 0x000fe20000000000 */
[----:B------:R-:W-:Y:S01]  /*263f0*/  UMOV UR7, 0x400a37b2 ;  /* 0x400a37b200077882 */ /* 0x000fe20000000000 */
[----:B------:R-:W-:Y:S01]  /*26400*/  DFMA R12, R74, UR4, R70 ;  /* 0x000000044a0c7c2b */ /* 0x000fe20008000046 */
[----:B------:R-:W-:Y:S01]  /*26410*/  BSSY.RECONVERGENT B3, `(.L_x_796) ;  /* 0x0000216000037945 */ /* 0x000fe20003800200 */
[----:B------:R-:W-:Y:S01]  /*26420*/  DFMA R20, R20, UR4, R58 ;  /* 0x0000000414147c2b */ /* 0x000fe2000800003a */
[----:B------:R-:W-:Y:S01]  /*26430*/  UMOV UR4, 0xe408db10 ;  /* 0xe408db1000047882 */ /* 0x000fe20000000000 */
[----:B------:R-:W-:Y:S01]  /*26440*/  DFMA R6, R86, -UR6, R6 ;  /* 0x8000000656067c2b */ /* 0x000fe20008000006 */
[----:B------:R-:W-:Y:S01]  /*26450*/  UMOV UR5, 0x400a912f ;  /* 0x400a912f00057882 */ /* 0x000fe20000000000 */
[----:B------:R-:W-:Y:S01]  /*26460*/  DFMA R10, R84, -UR6, R10 ;  /* 0x80000006540a7c2b */ /* 0x000fe2000800000a */
[----:B------:R-:W0:Y:S01]  /*26470*/  LDCU UR6, c[0x0][0x3a4] ;  /* 0x00007480ff0677ac */ /* 0x000e220008000800 */
[----:B------:R-:W-:-:S02]  /*26480*/  DADD R18, R52, R18 ;  /* 0x0000000034127229 */ /* 0x000fc40000000012 */
[----:B------:R-:W-:Y:S02]  /*26490*/  DFMA R12, R16, -8, R12 ;  /* 0xc0200000100c782b */ /* 0x000fe4000000000c */
[----:B------:R-:W-:Y:S02]  /*264a0*/  DFMA R20, R88, -8, R20 ;  /* 0xc02000005814782b */ /* 0x000fe40000000014 */
[----:B------:R-:W-:Y:S02]  /*264b0*/  DFMA R6, R80, UR4, R6 ;  /* 0x0000000450067c2b */ /* 0x000fe40008000006 */
[----:B------:R-:W-:Y:S01]  /*264c0*/  DFMA R10, R76, UR4, R10 ;  /* 0x000000044c0a7c2b */ /* 0x000fe2000800000a */
[----:B------:R-:W-:Y:S01]  /*264d0*/  UMOV UR4, 0x2c69cb1a ;  /* 0x2c69cb1a00047882 */ /* 0x000fe20000000000 */
[----:B------:R-:W-:Y:S01]  /*264e0*/  DSETP.GEU.AND P0, PT, R18, R14, PT ;  /* 0x0000000e1200722a */ /* 0x000fe20003f0e000 */
[----:B------:R-:W-:Y:S01]  /*264f0*/  UMOV UR5, 0x401cb1a7 ;  /* 0x401cb1a700057882 */ /* 0x000fe20000000000 */
[----:B------:R-:W-:-:S02]  /*26500*/  DMUL R24, R24, R2 ;  /* 0x0000000218187228 */ /* 0x000fc40000000000 */
[----:B------:R-:W-:Y:S02]  /*26510*/  DFMA R12, R82, UR4, R12 ;  /* 0x00000004520c7c2b */ /* 0x000fe4000800000c */
[----:B------:R-:W-:Y:S01]  /*26520*/  DFMA R20, R78, UR4, R20 ;  /* 0x000000044e147c2b */ /* 0x000fe20008000014 */
[----:B------:R-:W-:Y:S01]  /*26530*/  UMOV UR4, 0x96b4a5ad ;  /* 0x96b4a5ad00047882 */ /* 0x000fe20000000000 */
[C---:B------:R-:W-:Y:S01]  /*26540*/  DMUL R92, R52.reuse, R6 ;  /* 0x00000006345c7228 */ /* 0x040fe20000000000 */
[----:B------:R-:W-:Y:S01]  /*26550*/  UMOV UR5, 0x3fca5ad2 ;  /* 0x3fca5ad200057882 */ /* 0x000fe20000000000 */
[C---:B------:R-:W-:Y:S01]  /*26560*/  DMUL R88, R52.reuse, R10 ;  /* 0x0000000a34587228 */ /* 0x040fe20000000000 */
[----:B0-----:R-:W-:Y:S01]  /*26570*/  IMAD.U32 R0, RZ, RZ, UR6 ;  /* 0x00000006ff007e24 */ /* 0x001fe2000f8e00ff */
[C---:B------:R-:W-:Y:S02]  /*26580*/  DMUL R90, R52.reuse, R90 ;  /* 0x0000005a345a7228 */ /* 0x040fe40000000000 */
[----:B------:R-:W-:Y:S01]  /*26590*/  DMUL R72, R52, R24 ;  /* 0x0000001834487228 */ /* 0x000fe20000000000 */
[----:B------:R-:W-:Y:S01]  /*265a0*/  VIADD R2, R0, 0xffffffff ;  /* 0xffffffff00027836 */ /* 0x000fe20000000000 */
[----:B------:R-:W-:-:S02]  /*265b0*/  DFMA R56, R92, -UR4, R12 ;  /* 0x800000045c387c2b */ /* 0x000fc4000800000c */
[----:B------:R-:W-:Y:S01]  /*265c0*/  DFMA R44, R88, -UR4, R20 ;  /* 0x80000004582c7c2b */ /* 0x000fe20008000014 */
[----:B------:R-:W-:Y:S10]  /*265d0*/  @P0 BRA `(.L_x_797) ;  /* 0x0000000c00f40947 */ /* 0x000ff40003800000 */
        /* <DEDUP_REMOVED lines=11> */
.L_x_812:
        /* <DEDUP_REMOVED lines=21> */
.L_x_801:
        /* <DEDUP_REMOVED lines=40> */
.L_x_803:
[----:B------:R-:W-:Y:S05]  /*26a60*/  BSYNC.RECONVERGENT B1 ;  /* 0x0000000000017941 */ /* 0x000fea0003800200 */
.L_x_802:
        /* <DEDUP_REMOVED lines=14> */
.L_x_805:
[----:B------:R-:W-:Y:S05]  /*26b50*/  BSYNC.RECONVERGENT B5 ;  /* 0x0000000000057941 */ /* 0x000fea0003800200 */
.L_x_804:
        /* <DEDUP_REMOVED lines=22> */
.L_x_806:
        /* <DEDUP_REMOVED lines=26> */
.L_x_809:
[----:B------:R-:W-:-:S11]  /*26e60*/  DADD R6, R10, R16 ;  /* 0x000000000a067229 */ /* 0x000fd60000000010 */
.L_x_808:
[----:B------:R-:W-:Y:S05]  /*26e70*/  BSYNC.RECONVERGENT B1 ;  /* 0x0000000000017941 */ /* 0x000fea0003800200 */
.L_x_807:
        /* <DEDUP_REMOVED lines=23> */
.L_x_811:
[----:B------:R-:W-:Y:S05]  /*26ff0*/  BSYNC.RECONVERGENT B5 ;  /* 0x0000000000057941 */ /* 0x000fea0003800200 */
.L_x_810:
[----:B------:R-:W0:Y:S01]  /*27000*/  LDCU UR4, c[0x0][0x3a4] ;  /* 0x00007480ff0477ac */ /* 0x000e220008000800 */
[----:B------:R-:W-:Y:S01]  /*27010*/  DFMA R20, R2, R24, R20 ;  /* 0x000000180214722b */ /* 0x000fe20000000014 */
[----:B0-----:R-:W-:-:S05]  /*27020*/  IMAD.U32 R0, RZ, RZ, UR4 ;  /* 0x00000004ff007e24 */ /* 0x001fca000f8e00ff */
[----:B------:R-:W-:-:S04]  /*27030*/  LOP3.LUT R7, R0, 0x7ffffffe, RZ, 0xc0, !PT ;  /* 0x7ffffffe00077812 */ /* 0x000fc800078ec0ff */
[----:B------:R-:W-:-:S13]  /*27040*/  ISETP.NE.AND P0, PT, R12, R7, PT ;  /* 0x000000070c00720c */ /* 0x000fda0003f05270 */
[----:B------:R-:W-:Y:S05]  /*27050*/  @P0 BRA `(.L_x_812) ;  /* 0xfffffff4008c0947 */ /* 0x000fea000383ffff */
[----:B------:R-:W-:Y:S05]  /*27060*/  BSYNC.RECONVERGENT B4 ;  /* 0x0000000000047941 */ /* 0x000fea0003800200 */
.L_x_800:
[----:B------:R-:W-:-:S07]  /*27070*/  IMAD.MOV.U32 R3, RZ, RZ, R7 ;  /* 0x000000ffff037224 */ /* 0x000fce00078e0007 */
.L_x_799:
        /* <DEDUP_REMOVED lines=25> */
.L_x_814:
        /* <DEDUP_REMOVED lines=26> */
.L_x_817:
[----:B------:R-:W-:-:S11]  /*273b0*/  DADD R6, R10, R12 ;  /* 0x000000000a067229 */ /* 0x000fd6000000000c */
.L_x_816:
[----:B------:R-:W-:Y:S05]  /*273c0*/  BSYNC.RECONVERGENT B1 ;  /* 0x0000000000017941 */ /* 0x000fea0003800200 */
.L_x_815:
        /* <DEDUP_REMOVED lines=24> */
.L_x_819:
[----:B------:R-:W-:Y:S05]  /*27550*/  BSYNC.RECONVERGENT B5 ;  /* 0x0000000000057941 */ /* 0x000fea0003800200 */
.L_x_818:
[----:B------:R-:W-:-:S11]  /*27560*/  DFMA R20, R2, R10, R20 ;  /* 0x0000000a0214722b */ /* 0x000fd60000000014 */
.L_x_813:
[----:B------:R-:W-:Y:S05]  /*27570*/  BSYNC.RECONVERGENT B4 ;  /* 0x0000000000047941 */ /* 0x000fea0003800200 */
.L_x_798:
[----:B------:R-:W0:Y:S02]  /*27580*/  LDC.64 R2, c[0x0][0x380] ;  /* 0x0000e000ff027b82 */ /* 0x000e240000000a00 */
[----:B0-----:R-:W-:Y:S01]  /*27590*/  DFMA R20, R2, 0.5, -R20 ;  /* 0x3fe000000214782b */ /* 0x001fe20000000814 */
[----:B------:R-:W-:Y:S10]  /*275a0*/  BRA `(.L_x_820) ;  /* 0x0000000c00f07947 */ /* 0x000ff40003800000 */
.L_x_797:
        /* <DEDUP_REMOVED lines=11> */
.L_x_835:
        /* <DEDUP_REMOVED lines=21> */
.L_x_824:
        /* <DEDUP_REMOVED lines=40> */
.L_x_826:
[----:B------:R-:W-:Y:S05]  /*27a30*/  BSYNC.RECONVERGENT B1 ;  /* 0x0000000000017941 */ /* 0x000fea0003800200 */
.L_x_825:
        /* <DEDUP_REMOVED lines=14> */
.L_x_828:
[----:B------:R-:W-:Y:S05]  /*27b20*/  BSYNC.RECONVERGENT B5 ;  /* 0x0000000000057941 */ /* 0x000fea0003800200 */
.L_x_827:
        /* <DEDUP_REMOVED lines=22> */
.L_x_829:
        /* <DEDUP_REMOVED lines=26> */
.L_x_832:
[----:B------:R-:W-:-:S11]  /*27e30*/  DADD R6, R10, R16 ;  /* 0x000000000a067229 */ /* 0x000fd60000000010 */
.L_x_831:
[----:B------:R-:W-:Y:S05]  /*27e40*/  BSYNC.RECONVERGENT B1 ;  /* 0x0000000000017941 */ /* 0x000fea0003800200 */
.L_x_830:
        /* <DEDUP_REMOVED lines=23> */
.L_x_834:
[----:B------:R-:W-:Y:S05]  /*27fc0*/  BSYNC.RECONVERGENT B5 ;  /* 0x0000000000057941 */ /* 0x000fea0003800200 */
.L_x_833:
[----:B------:R-:W0:Y:S01]  /*27fd0*/  LDCU UR4, c[0x0][0x3a4] ;  /* 0x00007480ff0477ac */ /* 0x000e220008000800 */
[----:B------:R-:W-:Y:S01]  /*27fe0*/  DFMA R20, R2, R24, R20 ;  /* 0x000000180214722b */ /* 0x000fe20000000014 */
[----:B0-----:R-:W-:-:S05]  /*27ff0*/  IMAD.U32 R0, RZ, RZ, UR4 ;  /* 0x00000004ff007e24 */ /* 0x001fca000f8e00ff */
[----:B------:R-:W-:-:S04]  /*28000*/  LOP3.LUT R7, R0, 0x7ffffffe, RZ, 0xc0, !PT ;  /* 0x7ffffffe00077812 */ /* 0x000fc800078ec0ff */
[----:B------:R-:W-:-:S13]  /*28010*/  ISETP.NE.AND P0, PT, R12, R7, PT ;  /* 0x000000070c00720c */ /* 0x000fda0003f05270 */
[----:B------:R-:W-:Y:S05]  /*28020*/  @P0 BRA `(.L_x_835) ;  /* 0xfffffff4008c0947 */ /* 0x000fea000383ffff */
[----:B------:R-:W-:Y:S05]  /*28030*/  BSYNC.RECONVERGENT B4 ;  /* 0x0000000000047941 */ /* 0x000fea0003800200 */
.L_x_823:
[----:B------:R-:W-:-:S07]  /*28040*/  IMAD.MOV.U32 R3, RZ, RZ, R7 ;  /* 0x000000ffff037224 */ /* 0x000fce00078e0007 */
.L_x_822:
        /* <DEDUP_REMOVED lines=25> */
.L_x_837:
        /* <DEDUP_REMOVED lines=26> */
.L_x_840:
[----:B------:R-:W-:-:S11]  /*28380*/  DADD R6, R10, R12 ;  /* 0x000000000a067229 */ /* 0x000fd6000000000c */
.L_x_839:
[----:B------:R-:W-:Y:S05]  /*28390*/  BSYNC.RECONVERGENT B1 ;  /* 0x0000000000017941 */ /* 0x000fea0003800200 */
.L_x_838:
        /* <DEDUP_REMOVED lines=24> */
.L_x_842:
[----:B------:R-:W-:Y:S05]  /*28520*/  BSYNC.RECONVERGENT B5 ;  /* 0x0000000000057941 */ /* 0x000fea0003800200 */
.L_x_841:
[----:B------:R-:W-:-:S11]  /*28530*/  DFMA R20, R2, R10, R20 ;  /* 0x0000000a0214722b */ /* 0x000fd60000000014 */
.L_x_836:
[----:B------:R-:W-:Y:S05]  /*28540*/  BSYNC.RECONVERGENT B4 ;  /* 0x0000000000047941 */ /* 0x000fea0003800200 */
.L_x_821:
[----:B------:R-:W0:Y:S02]  /*28550*/  LDC.64 R2, c[0x0][0x380] ;  /* 0x0000e000ff027b82 */ /* 0x000e240000000a00 */
[----:B0-----:R-:W-:-:S11]  /*28560*/  DFMA R20, R2, 0.5, R20 ;  /* 0x3fe000000214782b */ /* 0x001fd60000000014 */
.L_x_820:
[----:B------:R-:W-:Y:S05]  /*28570*/  BSYNC.RECONVERGENT B3 ;  /* 0x0000000000037941 */ /* 0x000fea0003800200 */
.L_x_796:
[----:B------:R-:W0:Y:S01]  /*28580*/  LDCU UR4, c[0x0][0x3a4] ;  /* 0x00007480ff0477ac */ /* 0x000e220008000800 */
[----:B------:R-:W-:Y:S01]  /*28590*/  DSETP.GEU.AND P0, PT, R18, R14, PT ;  /* 0x0000000e1200722a */ /* 0x000fe20003f0e000 */
[----:B------:R-:W-:Y:S01]  /*285a0*/  BSSY.RECONVERGENT B3, `(.L_x_843) ;  /* 0x00001fe000037945 */ /* 0x000fe20003800200 */
[----:B------:R-:W-:Y:S01]  /*285b0*/  DADD R60, R56, -R20 ;  /* 0x00000000383c7229 */ /* 0x000fe20000000814 */
[----:B0-----:R-:W-:-:S04]  /*285c0*/  IMAD.U32 R0, RZ, RZ, UR4 ;  /* 0x00000004ff007e24 */ /* 0x001fc8000f8e00ff */
[----:B------:R-:W-:-:S07]  /*285d0*/  VIADD R2, R0, 0xffffffff ;  /* 0xffffffff00027836 */ /* 0x000fce0000000000 */
[----:B------:R-:W-:Y:S05]  /*285e0*/  @P0 BRA `(.L_x_844) ;  /* 0x0000000c00f40947 */ /* 0x000fea0003800000 */
        /* <DEDUP_REMOVED lines=11> */
.L_x_859:
        /* <DEDUP_REMOVED lines=21> */
.L_x_848:
        /* <DEDUP_REMOVED lines=40> */
.L_x_850:
[----:B------:R-:W-:Y:S05]  /*28a70*/  BSYNC.RECONVERGENT B1 ;  /* 0x0000000000017941 */ /* 0x000fea0003800200 */
.L_x_849:
        /* <DEDUP_REMOVED lines=14> */
.L_x_852:
[----:B------:R-:W-:Y:S05]  /*28b60*/  BSYNC.RECONVERGENT B5 ;  /* 0x0000000000057941 */ /* 0x000fea0003800200 */
.L_x_851:
        /* <DEDUP_REMOVED lines=22> */
.L_x_853:
        /* <DEDUP_REMOVED lines=26> */
.L_x_856:
[----:B------:R-:W-:-:S11]  /*28e70*/  DADD R6, R10, R16 ;  /* 0x000000000a067229 */ /* 0x000fd60000000010 */
.L_x_855:
[----:B------:R-:W-:Y:S05]  /*28e80*/  BSYNC.RECONVERGENT B1 ;  /* 0x0000000000017941 */ /* 0x000fea0003800200 */
.L_x_854:
        /* <DEDUP_REMOVED lines=23> */
.L_x_858:
[----:B------:R-:W-:Y:S05]  /*29000*/  BSYNC.RECONVERGENT B5 ;  /* 0x0000000000057941 */ /* 0x000fea0003800200 */
.L_x_857:
[----:B------:R-:W0:Y:S01]  /*29010*/  LDCU UR4, c[0x0][0x3a4] ;  /* 0x00007480ff0477ac */ /* 0x000e220008000800 */
[----:B------:R-:W-:Y:S01]  /*29020*/  DFMA R20, R2, R24, R20 ;  /* 0x000000180214722b */ /* 0x000fe20000000014 */
[----:B0-----:R-:W-:-:S05]  /*29030*/  IMAD.U32 R0, RZ, RZ, UR4 ;  /* 0x00000004ff007e24 */ /* 0x001fca000f8e00ff */
[----:B------:R-:W-:-:S04]  /*29040*/  LOP3.LUT R7, R0, 0x7ffffffe, RZ, 0xc0, !PT ;  /* 0x7ffffffe00077812 */ /* 0x000fc800078ec0ff */
[----:B------:R-:W-:-:S13]  /*29050*/  ISETP.NE.AND P0, PT, R12, R7, PT ;  /* 0x000000070c00720c */ /* 0x000fda0003f05270 */
[----:B------:R-:W-:Y:S05]  /*29060*/  @P0 BRA `(.L_x_859) ;  /* 0xfffffff4008c0947 */ /* 0x000fea000383ffff */
[----:B------:R-:W-:Y:S05]  /*29070*/  BSYNC.RECONVERGENT B4 ;  /* 0x0000000000047941 */ /* 0x000fea0003800200 */
.L_x_847:
[----:B------:R-:W-:-:S07]  /*29080*/  IMAD.MOV.U32 R3, RZ, RZ, R7 ;  /* 0x000000ffff037224 */ /* 0x000fce00078e0007 */
.L_x_846:
        /* <DEDUP_REMOVED lines=25> */
.L_x_861:
        /* <DEDUP_REMOVED lines=26> */
.L_x_864:
[----:B------:R-:W-:-:S11]  /*293c0*/  DADD R6, R10, R12 ;  /* 0x000000000a067229 */ /* 0x000fd6000000000c */
.L_x_863:
[----:B------:R-:W-:Y:S05]  /*293d0*/  BSYNC.RECONVERGENT B1 ;  /* 0x0000000000017941 */ /* 0x000fea0003800200 */
.L_x_862:
        /* <DEDUP_REMOVED lines=24> */
.L_x_866:
[----:B------:R-:W-:Y:S05]  /*29560*/  BSYNC.RECONVERGENT B5 ;  /* 0x0000000000057941 */ /* 0x000fea0003800200 */
.L_x_865:
[----:B------:R-:W-:-:S11]  /*29570*/  DFMA R20, R2, R10, R20 ;  /* 0x0000000a0214722b */ /* 0x000fd60000000014 */
.L_x_860:
[----:B------:R-:W-:Y:S05]  /*29580*/  BSYNC.RECONVERGENT B4 ;  /* 0x0000000000047941 */ /* 0x000fea0003800200 */
.L_x_845:
[----:B------:R-:W0:Y:S02]  /*29590*/  LDC.64 R10, c[0x0][0x380] ;  /* 0x0000e000ff0a7b82 */ /* 0x000e240000000a00 */
[----:B0-----:R-:W-:Y:S01]  /*295a0*/  DFMA R10, R10, 0.5, -R20 ;  /* 0x3fe000000a0a782b */ /* 0x001fe20000000814 */
[----:B------:R-:W-:Y:S10]  /*295b0*/  BRA `(.L_x_867) ;  /* 0x0000000c00f07947 */ /* 0x000ff40003800000 */
.L_x_844:
        /* <DEDUP_REMOVED lines=11> */
.L_x_882:
        /* <DEDUP_REMOVED lines=21> */
.L_x_871:
        /* <DEDUP_REMOVED lines=40> */
.L_x_873:
[----:B------:R-:W-:Y:S05]  /*29a40*/  BSYNC.RECONVERGENT B1 ;  /* 0x0000000000017941 */ /* 0x000fea0003800200 */
.L_x_872:
        /* <DEDUP_REMOVED lines=14> */
.L_x_875:
[----:B------:R-:W-:Y:S05]  /*29b30*/  BSYNC.RECONVERGENT B5 ;  /* 0x0000000000057941 */ /* 0x000fea0003800200 */
.L_x_874:
        /* <DEDUP_REMOVED lines=22> */
.L_x_876:
        /* <DEDUP_REMOVED lines=26> */
.L_x_879:
[----:B------:R-:W-:-:S11]  /*29e40*/  DADD R6, R10, R16 ;  /* 0x000000000a067229 */ /* 0x000fd60000000010 */
.L_x_878:
[----:B------:R-:W-:Y:S05]  /*29e50*/  BSYNC.RECONVERGENT B1 ;  /* 0x0000000000017941 */ /* 0x000fea0003800200 */
.L_x_877:
        /* <DEDUP_REMOVED lines=23> */
.L_x_881:
[----:B------:R-:W-:Y:S05]  /*29fd0*/  BSYNC.RECONVERGENT B5 ;  /* 0x0000000000057941 */ /* 0x000fea0003800200 */
.L_x_880:
[----:B------:R-:W0:Y:S01]  /*29fe0*/  LDCU UR4, c[0x0][0x3a4] ;  /* 0x00007480ff0477ac */ /* 0x000e220008000800 */
[----:B------:R-:W-:Y:S01]  /*29ff0*/  DFMA R20, R2, R24, R20 ;  /* 0x000000180214722b */ /* 0x000fe20000000014 */
[----:B0-----:R-:W-:-:S05]  /*2a000*/  IMAD.U32 R0, RZ, RZ, UR4 ;  /* 0x00000004ff007e24 */ /* 0x001fca000f8e00ff */
[----:B------:R-:W-:-:S04]  /*2a010*/  LOP3.LUT R7, R0, 0x7ffffffe, RZ, 0xc0, !PT ;  /* 0x7ffffffe00077812 */ /* 0x000fc800078ec0ff */
[----:B------:R-:W-:-:S13]  /*2a020*/  ISETP.NE.AND P0, PT, R12, R7, PT ;  /* 0x000000070c00720c */ /* 0x000fda0003f05270 */
[----:B------:R-:W-:Y:S05]  /*2a030*/  @P0 BRA `(.L_x_882) ;  /* 0xfffffff4008c0947 */ /* 0x000fea000383ffff */
[----:B------:R-:W-:Y:S05]  /*2a040*/  BSYNC.RECONVERGENT B4 ;  /* 0x0000000000047941 */ /* 0x000fea0003800200 */
.L_x_870:
[----:B------:R-:W-:-:S07]  /*2a050*/  IMAD.MOV.U32 R3, RZ, RZ, R7 ;  /* 0x000000ffff037224 */ /* 0x000fce00078e0007 */
.L_x_869:
        /* <DEDUP_REMOVED lines=25> */
.L_x_884:
        /* <DEDUP_REMOVED lines=26> */
.L_x_887:
[----:B------:R-:W-:-:S11]  /*2a390*/  DADD R6, R10, R12 ;  /* 0x000000000a067229 */ /* 0x000fd6000000000c */
.L_x_886:
[----:B------:R-:W-:Y:S05]  /*2a3a0*/  BSYNC.RECONVERGENT B1 ;  /* 0x0000000000017941 */ /* 0x000fea0003800200 */
.L_x_885:
        /* <DEDUP_REMOVED lines=24> */
.L_x_889:
[----:B------:R-:W-:Y:S05]  /*2a530*/  BSYNC.RECONVERGENT B5 ;  /* 0x0000000000057941 */ /* 0x000fea0003800200 */
.L_x_888:
[----:B------:R-:W-:-:S11]  /*2a540*/  DFMA R20, R2, R10, R20 ;  /* 0x0000000a0214722b */ /* 0x000fd60000000014 */
.L_x_883:
[----:B------:R-:W-:Y:S05]  /*2a550*/  BSYNC.RECONVERGENT B4 ;  /* 0x0000000000047941 */ /* 0x000fea0003800200 */
.L_x_868:
[----:B------:R-:W0:Y:S02]  /*2a560*/  LDC.64 R10, c[0x0][0x380] ;  /* 0x0000e000ff0a7b82 */ /* 0x000e240000000a00 */
[----:B0-----:R-:W-:-:S11]  /*2a570*/  DFMA R10, R10, 0.5, R20 ;  /* 0x3fe000000a0a782b */ /* 0x001fd60000000014 */
.L_x_867:
[----:B------:R-:W-:Y:S05]  /*2a580*/  BSYNC.RECONVERGENT B3 ;  /* 0x0000000000037941 */ /* 0x000fea0003800200 */
.L_x_843:
        /* <DEDUP_REMOVED lines=8> */
.L_x_890:
        /* <DEDUP_REMOVED lines=16> */
.L_x_892:
[----:B------:R-:W-:Y:S05]  /*2a710*/  BSYNC.RECONVERGENT B1 ;  /* 0x0000000000017941 */ /* 0x000fea0003800200 */
.L_x_891:
        /* <DEDUP_REMOVED lines=8> */
.L_x_893:
        /* <DEDUP_REMOVED lines=19> */
.L_x_895:
[----:B------:R-:W-:Y:S05]  /*2a8d0*/  BSYNC.RECONVERGENT B1 ;  /* 0x0000000000017941 */ /* 0x000fea0003800200 */
.L_x_894:
        /* <DEDUP_REMOVED lines=62> */
.L_x_897:
[----:B------:R-:W-:Y:S05]  /*2acc0*/  BSYNC.RECONVERGENT B1 ;  /* 0x0000000000017941 */ /* 0x000fea0003800200 */
.L_x_896:
[----:B------:R-:W0:Y:S01]  /*2acd0*/  LDCU UR6, c[0x0][0x3a4] ;  /* 0x00007480ff0677ac */ /* 0x000e220008000800 */
[----:B------:R-:W-:Y:S01]  /*2ace0*/  DSETP.GEU.AND P0, PT, R18, R14, PT ;  /* 0x0000000e1200722a */ /* 0x000fe20003f0e000 */
[----:B------:R-:W-:Y:S01]  /*2acf0*/  BSSY.RECONVERGENT B4, `(.L_x_898) ;  /* 0x000021c000047945 */ /* 0x000fe20003800200 */
[----:B------:R-:W-:Y:S01]  /*2ad00*/  UMOV UR4, 0xc9be45dc ;  /* 0xc9be45dc00047882 */ /* 0x000fe20000000000 */
[----:B------:R-:W-:Y:S02]  /*2ad10*/  UMOV UR5, 0x4043bd3c ;  /* 0x4043bd3c00057882 */ /* 0x000fe40000000000 */
[----:B------:R-:W-:-:S08]  /*2ad20*/  DMUL R60, R60, -UR4 ;  /* 0x800000043c3c7c28 */ /* 0x000fd00008000000 */
[----:B------:R-:W-:Y:S01]  /*2ad30*/  DMUL R98, R60, R98 ;  /* 0x000000623c627228 */ /* 0x000fe20000000000 */
[----:B0-----:R-:W-:-:S04]  /*2ad40*/  IMAD.U32 R0, RZ, RZ, UR6 ;  /* 0x00000006ff007e24 */ /* 0x001fc8000f8e00ff */
[----:B------:R-:W-:Y:S01]  /*2ad50*/  VIADD R2, R0, 0xffffffff ;  /* 0xffffffff00027836 */ /* 0x000fe20000000000 */
[----:B------:R-:W-:Y:S06]  /*2ad60*/  @P0 BRA `(.L_x_899) ;  /* 0x0000001000540947 */ /* 0x000fec0003800000 */
        /* <DEDUP_REMOVED lines=11> */
.L_x_918:
[----:B------:R-:W-:Y:S01]  /*2ae20*/  R2UR UR4, R50 ;  /* 0x00000000320472ca */ /* 0x000fe200000e0000 */
[----:B------:R-:W-:Y:S01]  /*2ae30*/  IMAD.WIDE.U32 R24, R16, 0x8, R4 ;  /* 0x0000000810187825 */ /* 0x000fe200078e0004 */
[----:B------:R-:W-:-:S13]  /*2ae40*/  R2UR UR5, R51 ;  /* 0x00000000330572ca */ /* 0x000fda00000e0000 */
[----:B------:R-:W5:Y:S01]  /*2ae50*/  LD.E.64 R24, desc[UR4][R24.64] ;  /* 0x0000000418187980 */ /* 0x000f62000c101b00 */
[----:B------:R-:W-:Y:S01]  /*2ae60*/  VIADD R22, R16, 0x1 ;  /* 0x0000000110167836 */ /* 0x000fe20000000000 */
[----:B------:R-:W-:Y:S01]  /*2ae70*/  DADD R2, -R18, R14 ;  /* 0x0000000012027229 */ /* 0x000fe2000000010e */
[----:B------:R-:W-:Y:S01]  /*2ae80*/  BSSY.RECONVERGENT B1, `(.L_x_903) ;  /* 0x000000e000017945 */ /* 0x000fe20003800200 */
[----:B------:R-:W-:Y:S01]  /*2ae90*/  DADD R6, -RZ, |R10| ;  /* 0x00000000ff067229 */ /* 0x000fe2000000050a */
[----:B------:R-:W-:Y:S02]  /*2aea0*/  ISETP.GE.AND P2, PT, R11, RZ, PT ;  /* 0x000000ff0b00720c */ /* 0x000fe40003f46270 */
[----:B------:R-:W0:Y:S03]  /*2aeb0*/  I2F.F64.U32 R22, R22 ;  /* 0x0000001600167312 */ /* 0x000e260000201800 */
[----:B------:R-:W-:Y:S01]  /*2aec0*/  DSETP.NEU.AND P0, PT, R2, RZ, PT ;  /* 0x000000ff0200722a */ /* 0x000fe20003f0d000 */
[----:B0-----:R-:W-:Y:S01]  /*2aed0*/  SHF.R.U32.HI R0, RZ, 0x14, R23 ;  /* 0x00000014ff007819 */ /* 0x001fe20000011617 */
[----:B------:R-:W-:-:S02]  /*2aee0*/  IMAD.MOV.U32 R2, RZ, RZ, R22 ;  /* 0x000000ffff027224 */ /* 0x000fc400078e0016 */
[----:B------:R-:W-:Y:S01]  /*2aef0*/  IMAD.MOV.U32 R3, RZ, RZ, R23 ;  /* 0x000000ffff037224 */ /* 0x000fe200078e0017 */
[----:B------:R-:W-:-:S05]  /*2af00*/  LOP3.LUT R0, R0, 0x7ff, RZ, 0xc0, !PT ;  /* 0x000007ff00007812 */ /* 0x000fca00078ec0ff */
[----:B------:R-:W-:Y:S01]  /*2af10*/  VIADD R13, R0, 0xfffffc0c ;  /* 0xfffffc0c000d7836 */ /* 0x000fe20000000000 */
[----:B------:R-:W-:-:S04]  /*2af20*/  MOV R0, 0x2af60 ;  /* 0x0002af6000007802 */ /* 0x000fc80000000f00 */
[CC--:B------:R-:W-:Y:S02]  /*2af30*/  SHF.L.U64.HI R17, R22.reuse, R13.reuse, R23 ;  /* 0x0000000d16117219 */ /* 0x0c0fe40000010217 */
[----:B------:R-:W-:-:S07]  /*2af40*/  SHF.L.U32 R60, R22, R13, RZ ;  /* 0x0000000d163c7219 */ /* 0x000fce00000006ff */
[----:B-----5:R-:W-:Y:S05]  /*2af50*/  CALL.REL.NOINC `($_Z13distributor_PdPdS_S_iii$__internal_accurate_pow) ;  /* 0x000003c400e47944 */ /* 0x020fea0003c00000 */
[----:B------:R-:W-:Y:S05]  /*2af60*/  BSYNC.RECONVERGENT B1 ;  /* 0x0000000000017941 */ /* 0x000fea0003800200 */
.L_x_903:
[----:B------:R-:W0:Y:S01]  /*2af70*/  MUFU.RCP64H R7, R23 ;  /* 0x0000001700077308 */ /* 0x000e220000001800 */
[----:B------:R-:W-:Y:S01]  /*2af80*/  IMAD.MOV.U32 R6, RZ, RZ, 0x1 ;  /* 0x00000001ff067424 */ /* 0x000fe200078e00ff */
[----:B------:R-:W-:Y:S01]  /*2af90*/  DADD R32, -RZ, -R2 ;  /* 0x00000000ff207229 */ /* 0x000fe20000000902 */
[----:B------:R-:W-:Y:S01]  /*2afa0*/  ISETP.EQ.U32.AND P1, PT, R60, RZ, PT ;  /* 0x000000ff3c00720c */ /* 0x000fe20003f22070 */
[----:B------:R-:W-:Y:S03]  /*2afb0*/  BSSY.RECONVERGENT B1, `(.L_x_904) ;  /* 0x000001e000017945 */ /* 0x000fe60003800200 */
[----:B------:R-:W-:-:S05]  /*2afc0*/  ISETP.EQ.AND.EX P1, PT, R17, -0x80000000, !P2, P1 ;  /* 0x800000001100780c */ /* 0x000fca0005722310 */
[----:B------:R-:W-:Y:S02]  /*2afd0*/  FSEL R2, R32, R2, P1 ;  /* 0x0000000220027208 */ /* 0x000fe40000800000 */
[----:B------:R-:W-:Y:S01]  /*2afe0*/  FSEL R3, R33, R3, P1 ;  /* 0x0000000321037208 */ /* 0x000fe20000800000 */
[----:B0-----:R-:W-:-:S08]  /*2aff0*/  DFMA R12, -R22, R6, 1 ;  /* 0x3ff00000160c742b */ /* 0x001fd00000000106 */
[----:B------:R-:W-:-:S08]  /*2b000*/  DFMA R12, R12, R12, R12 ;  /* 0x0000000c0c0c722b */ /* 0x000fd0000000000c */
[----:B------:R-:W-:-:S08]  /*2b010*/  DFMA R12, R6, R12, R6 ;  /* 0x0000000c060c722b */ /* 0x000fd00000000006 */
[----:B------:R-:W-:-:S08]  /*2b020*/  DFMA R6, -R22, R12, 1 ;  /* 0x3ff000001606742b */ /* 0x000fd0000000010c */
[----:B------:R-:W-:Y:S02]  /*2b030*/  DFMA R26, R12, R6, R12 ;  /* 0x000000060c1a722b */ /* 0x000fe4000000000c */
[----:B------:R-:W-:-:S06]  /*2b040*/  DADD R12, -R18, R14 ;  /* 0x00000000120c7229 */ /* 0x000fcc000000010e */
[----:B------:R-:W-:Y:S02]  /*2b050*/  DMUL R28, R24, R26 ;  /* 0x0000001a181c7228 */ /* 0x000fe40000000000 */
[----:B------:R-:W-:Y:S02]  /*2b060*/  DADD R6, R22, R12 ;  /* 0x0000000016067229 */ /* 0x000fe4000000000c */
[----:B------:R-:W-:-:S04]  /*2b070*/  DSETP.NEU.AND P3, PT, R12, 1, PT ;  /* 0x3ff000000c00742a */ /* 0x000fc80003f6d000 */
[----:B------:R-:W-:-:S04]  /*2b080*/  DFMA R30, -R22, R28, R24 ;  /* 0x0000001c161e722b */ /* 0x000fc80000000118 */
[----:B------:R-:W-:-:S04]  /*2b090*/  LOP3.LUT R0, R7, 0x7ff00000, RZ, 0xc0, !PT ;  /* 0x7ff0000007007812 */ /* 0x000fc800078ec0ff */
[----:B------:R-:W-:Y:S01]  /*2b0a0*/  DFMA R6, R26, R30, R28 ;  /* 0x0000001e1a06722b */ /* 0x000fe2000000001c */
[----:B------:R-:W-:-:S09]  /*2b0b0*/  ISETP.NE.AND P4, PT, R0, 0x7ff00000, PT ;  /* 0x7ff000000000780c */ /* 0x000fd20003f85270 */
[----:B------:R-:W-:Y:S01]  /*2b0c0*/  FFMA R26, RZ, R23, R7 ;  /* 0x00000017ff1a7223 */ /* 0x000fe20000000007 */
[----:B------:R-:W-:Y:S06]  /*2b0d0*/  @P0 BRA `(.L_x_905) ;  /* 0x00000000002c0947 */ /* 0x000fec0003800000 */
[----:B------:R-:W-:Y:S01]  /*2b0e0*/  SHF.R.U32.HI R0, RZ, 0x14, R23 ;  /* 0x00000014ff007819 */ /* 0x000fe20000011617 */
[----:B------:R-:W-:Y:S01]  /*2b0f0*/  IMAD.MOV.U32 R2, RZ, RZ, RZ ;  /* 0x000000ffff027224 */ /* 0x000fe200078e00ff */
[----:B------:R-:W-:Y:S02]  /*2b100*/  ISETP.GE.AND P5, PT, R23, RZ, PT ;  /* 0x000000ff1700720c */ /* 0x000fe40003fa6270 */
[----:B------:R-:W-:-:S05]  /*2b110*/  LOP3.LUT R0, R0, 0x7ff, RZ, 0xc0, !PT ;  /* 0x000007ff00007812 */ /* 0x000fca00078ec0ff */
[----:B------:R-:W-:-:S05]  /*2b120*/  VIADD R3, R0, 0xfffffc0c ;  /* 0xfffffc0c00037836 */ /* 0x000fca0000000000 */
[CC--:B------:R-:W-:Y:S02]  /*2b130*/  SHF.L.U32 R0, R22.reuse, R3.reuse, RZ ;  /* 0x0000000316007219 */ /* 0x0c0fe400000006ff */
[----:B------:R-:W-:Y:S02]  /*2b140*/  SHF.L.U64.HI R3, R22, R3, R23 ;  /* 0x0000000316037219 */ /* 0x000fe40000010217 */
[----:B------:R-:W-:-:S04]  /*2b150*/  ISETP.NE.U32.AND P0, PT, R0, RZ, PT ;  /* 0x000000ff0000720c */ /* 0x000fc80003f05070 */
[----:B------:R-:W-:-:S04]  /*2b160*/  ISETP.NE.AND.EX P0, PT, R3, -0x80000000, PT, P0 ;  /* 0x800000000300780c */ /* 0x000fc80003f05300 */
[----:B------:R-:W-:-:S04]  /*2b170*/  SEL R3, R11, RZ, !P0 ;  /* 0x000000ff0b037207 */ /* 0x000fc80004000000 */
[----:B------:R-:W-:-:S07]  /*2b180*/  @!P5 LOP3.LUT R3, R3, 0x7ff00000, RZ, 0xfc, !PT ;  /* 0x7ff000000303d812 */ /* 0x000fce00078efcff */
.L_x_905:
[----:B------:R-:W-:Y:S05]  /*2b190*/  BSYNC.RECONVERGENT B1 ;  /* 0x0000000000017941 */ /* 0x000fea0003800200 */
.L_x_904:
[----:B------:R-:W-:Y:S04]  /*2b1a0*/  BSSY.RECONVERGENT B1, `(.L_x_906) ;  /* 0x0000010000017945 */ /* 0x000fe80003800200 */
        /* <DEDUP_REMOVED lines=15> */
.L_x_907:
[----:B------:R-:W-:Y:S05]  /*2b2a0*/  BSYNC.RECONVERGENT B1 ;  /* 0x0000000000017941 */ /* 0x000fea0003800200 */
.L_x_906:
        /* <DEDUP_REMOVED lines=14> */
.L_x_909:
[----:B------:R-:W-:Y:S05]  /*2b390*/  BSYNC.RECONVERGENT B5 ;  /* 0x0000000000057941 */ /* 0x000fea0003800200 */
.L_x_908:
[----:B------:R-:W-:Y:S01]  /*2b3a0*/  R2UR UR4, R50 ;  /* 0x00000000320472ca */ /* 0x000fe200000e0000 */
[----:B------:R-:W-:Y:S01]  /*2b3b0*/  IMAD.WIDE.U32 R24, R16, 0x8, R4 ;  /* 0x0000000810187825 */ /* 0x000fe200078e0004 */
[----:B------:R-:W-:-:S13]  /*2b3c0*/  R2UR UR5, R51 ;  /* 0x00000000330572ca */ /* 0x000fda00000e0000 */
[----:B------:R-:W5:Y:S01]  /*2b3d0*/  LD.E.64 R24, desc[UR4][R24.64+0x8] ;  /* 0x0000080418187980 */ /* 0x000f62000c101b00 */
[----:B------:R-:W-:Y:S01]  /*2b3e0*/  VIADD R16, R16, 0x2 ;  /* 0x0000000210107836 */ /* 0x000fe20000000000 */
[----:B------:R-:W-:Y:S01]  /*2b3f0*/  DADD R2, -RZ, |R10| ;  /* 0x00000000ff027229 */ /* 0x000fe2000000050a */
[----:B------:R-:W-:Y:S01]  /*2b400*/  BSSY.RECONVERGENT B1, `(.L_x_910) ;  /* 0x000000e000017945 */ /* 0x000fe20003800200 */
[----:B------:R-:W-:Y:S01]  /*2b410*/  DFMA R20, R6, R42, R20 ;  /* 0x0000002a0614722b */ /* 0x000fe20000000014 */
[----:B------:R-:W0:Y:S07]  /*2b420*/  I2F.F64.U32 R22, R16 ;  /* 0x0000001000167312 */ /* 0x000e2e0000201800 */
        /* <DEDUP_REMOVED lines=12> */
.L_x_910:
[----:B------:R-:W-:Y:S01]  /*2b4f0*/  DADD R28, -R18, R14 ;  /* 0x00000000121c7229 */ /* 0x000fe2000000010e */
[----:B------:R-:W-:Y:S01]  /*2b500*/  ISETP.EQ.U32.AND P0, PT, R60, RZ, PT ;  /* 0x000000ff3c00720c */ /* 0x000fe20003f02070 */
[----:B------:R-:W-:Y:S01]  /*2b510*/  DADD R26, -RZ, -R2 ;  /* 0x00000000ff1a7229 */ /* 0x000fe20000000902 */
[----:B------:R-:W-:Y:S02]  /*2b520*/  BSSY.RECONVERGENT B1, `(.L_x_911) ;  /* 0x0000014000017945 */ /* 0x000fe40003800200 */
[----:B------:R-:W-:-:S03]  /*2b530*/  ISETP.EQ.AND.EX P2, PT, R17, -0x80000000, !P2, P0 ;  /* 0x800000001100780c */ /* 0x000fc60005742300 */
[----:B------:R-:W-:Y:S02]  /*2b540*/  DSETP.NEU.AND P0, PT, R12, RZ, PT ;  /* 0x000000ff0c00722a */ /* 0x000fe40003f0d000 */
[----:B------:R-:W-:-:S10]  /*2b550*/  DADD R6, R22, R28 ;  /* 0x0000000016067229 */ /* 0x000fd4000000001c */
[----:B------:R-:W-:Y:S02]  /*2b560*/  LOP3.LUT R6, R7, 0x7ff00000, RZ, 0xc0, !PT ;  /* 0x7ff0000007067812 */ /* 0x000fe400078ec0ff */
[----:B------:R-:W-:Y:S02]  /*2b570*/  FSEL R7, R27, R3, P2 ;  /* 0x000000031b077208 */ /* 0x000fe40001000000 */
[----:B------:R-:W-:Y:S02]  /*2b580*/  ISETP.NE.AND P3, PT, R6, 0x7ff00000, PT ;  /* 0x7ff000000600780c */ /* 0x000fe40003f65270 */
[----:B------:R-:W-:Y:S01]  /*2b590*/  FSEL R6, R26, R2, P2 ;  /* 0x000000021a067208 */ /* 0x000fe20001000000 */
[----:B------:R-:W-:Y:S10]  /*2b5a0*/  @P0 BRA `(.L_x_912) ;  /* 0x00000000002c0947 */ /* 0x000ff40003800000 */
        /* <DEDUP_REMOVED lines=11> */
.L_x_912:
[----:B------:R-:W-:Y:S05]  /*2b660*/  BSYNC.RECONVERGENT B1 ;  /* 0x0000000000017941 */ /* 0x000fea0003800200 */
.L_x_911:
[----:B------:R-:W-:Y:S04]  /*2b670*/  BSSY.RECONVERGENT B1, `(.L_x_913) ;  /* 0x000000f000017945 */ /* 0x000fe80003800200 */
        /* <DEDUP_REMOVED lines=13> */
.L_x_915:
[----:B------:R-:W-:-:S11]  /*2b750*/  DADD R6, R22, R28 ;  /* 0x0000000016067229 */ /* 0x000fd6000000001c */
.L_x_914:
[----:B------:R-:W-:Y:S05]  /*2b760*/  BSYNC.RECONVERGENT B1 ;  /* 0x0000000000017941 */ /* 0x000fea0003800200 */
.L_x_913:
        /* <DEDUP_REMOVED lines=24> */
.L_x_917:
[----:B------:R-:W-:Y:S05]  /*2b8f0*/  BSYNC.RECONVERGENT B5 ;  /* 0x0000000000057941 */ /* 0x000fea0003800200 */
.L_x_916:
[----:B------:R-:W0:Y:S01]  /*2b900*/  LDCU UR4, c[0x0][0x3a4] ;  /* 0x00007480ff0477ac */ /* 0x000e220008000800 */
[----:B------:R-:W-:Y:S01]  /*2b910*/  DFMA R20, R2, R12, R20 ;  /* 0x0000000c0214722b */ /* 0x000fe20000000014 */
[----:B0-----:R-:W-:-:S05]  /*2b920*/  IMAD.U32 R0, RZ, RZ, UR4 ;  /* 0x00000004ff007e24 */ /* 0x001fca000f8e00ff */
[----:B------:R-:W-:-:S04]  /*2b930*/  LOP3.LUT R7, R0, 0x7ffffffe, RZ, 0xc0, !PT ;  /* 0x7ffffffe00077812 */ /* 0x000fc800078ec0ff */
[----:B------:R-:W-:-:S13]  /*2b940*/  ISETP.NE.AND P0, PT, R16, R7, PT ;  /* 0x000000071000720c */ /* 0x000fda0003f05270 */
[----:B------:R-:W-:Y:S05]  /*2b950*/  @P0 BRA `(.L_x_918) ;  /* 0xfffffff400300947 */ /* 0x000fea000383ffff */
[----:B------:R-:W-:Y:S05]  /*2b960*/  BSYNC.RECONVERGENT B3 ;  /* 0x0000000000037941 */ /* 0x000fea0003800200 */
.L_x_902:
[----:B------:R-:W-:-:S07]  /*2b970*/  IMAD.MOV.U32 R3, RZ, RZ, R7 ;  /* 0x000000ffff037224 */ /* 0x000fce00078e0007 */
.L_x_901:
        /* <DEDUP_REMOVED lines=9> */
[----:B------:R-:W-:Y:S01]  /*2ba10*/  DADD R14, -R18, R14 ;  /* 0x00000000120e7229 */ /* 0x000fe2000000010e */
[----:B------:R-:W-:Y:S01]  /*2ba20*/  BSSY.RECONVERGENT B1, `(.L_x_920) ;  /* 0x000000f000017945 */ /* 0x000fe20003800200 */
[----:B------:R-:W-:-:S03]  /*2ba30*/  DADD R6, -RZ, |R10| ;  /* 0x00000000ff067229 */ /* 0x000fc6000000050a */
[----:B------:R-:W0:Y:S03]  /*2ba40*/  I2F.F64.U32 R12, R12 ;  /* 0x0000000c000c7312 */ /* 0x000e260000201800 */
[----:B------:R-:W-:Y:S01]  /*2ba50*/  DSETP.NEU.AND P0, PT, R14, RZ, PT ;  /* 0x000000ff0e00722a */ /* 0x000fe20003f0d000 */
        /* <DEDUP_REMOVED lines=12> */
.L_x_920:
        /* <DEDUP_REMOVED lines=26> */
.L_x_923:
[----:B------:R-:W-:-:S11]  /*2bcc0*/  DADD R6, R14, R12 ;  /* 0x000000000e067229 */ /* 0x000fd6000000000c */
.L_x_922:
[----:B------:R-:W-:Y:S05]  /*2bcd0*/  BSYNC.RECONVERGENT B1 ;  /* 0x0000000000017941 */ /* 0x000fea0003800200 */
.L_x_921:
        /* <DEDUP_REMOVED lines=24> */
.L_x_925:
[----:B------:R-:W-:Y:S05]  /*2be60*/  BSYNC.RECONVERGENT B5 ;  /* 0x0000000000057941 */ /* 0x000fea0003800200 */
.L_x_924:
[----:B------:R-:W-:-:S11]  /*2be70*/  DFMA R20, R2, R10, R20 ;  /* 0x0000000a0214722b */ /* 0x000fd60000000014 */
.L_x_919:
[----:B------:R-:W-:Y:S05]  /*2be80*/  BSYNC.RECONVERGENT B3 ;  /* 0x0000000000037941 */ /* 0x000fea0003800200 */
.L_x_900:
[----:B------:R-:W0:Y:S02]  /*2be90*/  LDC.64 R16, c[0x0][0x380] ;  /* 0x0000e000ff107b82 */ /* 0x000e240000000a00 */
[----:B0-----:R-:W-:Y:S01]  /*2bea0*/  DFMA R16, R16, 0.5, -R20 ;  /* 0x3fe000001010782b */ /* 0x001fe20000000814 */
[----:B------:R-:W-:Y:S10]  /*2beb0*/  BRA `(.L_x_926) ;  /* 0x0000000c00fc7947 */ /* 0x000ff40003800000 */
.L_x_899:
        /* <DEDUP_REMOVED lines=11> */
.L_x_941:
[----:B------:R-:W-:Y:S01]  /*2bf70*/  R2UR UR4, R50 ;  /* 0x00000000320472ca */ /* 0x000fe200000e0000 */
[----:B------:R-:W-:Y:S01]  /*2bf80*/  IMAD.WIDE.U32 R22, R14, 0x8, R4 ;  /* 0x000000080e167825 */ /* 0x000fe200078e0004 */
[----:B------:R-:W-:-:S13]  /*2bf90*/  R2UR UR5, R51 ;  /* 0x00000000330572ca */ /* 0x000fda00000e0000 */
[----:B------:R-:W5:Y:S01]  /*2bfa0*/  LD.E.64 R22, desc[UR4][R22.64] ;  /* 0x0000000416167980 */ /* 0x000f62000c101b00 */
[----:B------:R-:W-:Y:S01]  /*2bfb0*/  VIADD R20, R14, 0x1 ;  /* 0x000000010e147836 */ /* 0x000fe20000000000 */
[----:B------:R-:W-:Y:S01]  /*2bfc0*/  DFMA R10, R8, -0.5, R18 ;  /* 0xbfe00000080a782b */ /* 0x000fe20000000012 */
        /* <DEDUP_REMOVED lines=16> */
.L_x_930:
        /* <DEDUP_REMOVED lines=40> */
.L_x_932:
[----:B------:R-:W-:Y:S05]  /*2c350*/  BSYNC.RECONVERGENT B1 ;  /* 0x0000000000017941 */ /* 0x000fea0003800200 */
.L_x_931:
        /* <DEDUP_REMOVED lines=14> */
.L_x_934:
[----:B------:R-:W-:Y:S05]  /*2c440*/  BSYNC.RECONVERGENT B5 ;  /* 0x0000000000057941 */ /* 0x000fea0003800200 */
.L_x_933:
        /* <DEDUP_REMOVED lines=23> */
.L_x_935:
        /* <DEDUP_REMOVED lines=26> */
.L_x_938:
[----:B------:R-:W-:-:S11]  /*2c760*/  DADD R6, R10, R20 ;  /* 0x000000000a067229 */ /* 0x000fd60000000014 */
.L_x_937:
[----:B------:R-:W-:Y:S05]  /*2c770*/  BSYNC.RECONVERGENT B1 ;  /* 0x0000000000017941 */ /* 0x000fea0003800200 */
.L_x_936:
        /* <DEDUP_REMOVED lines=23> */
.L_x_940:
[----:B------:R-:W-:Y:S05]  /*2c8f0*/  BSYNC.RECONVERGENT B5 ;  /* 0x0000000000057941 */ /* 0x000fea0003800200 */
.L_x_939:
[----:B------:R-:W0:Y:S01]  /*2c900*/  LDCU UR4, c[0x0][0x3a4] ;  /* 0x00007480ff0477ac */ /* 0x000e220008000800 */
[----:B------:R-:W-:Y:S01]  /*2c910*/  DFMA R16, R2, R10, R16 ;  /* 0x0000000a0210722b */ /* 0x000fe20000000010 */
[----:B0-----:R-:W-:-:S05]  /*2c920*/  IMAD.U32 R0, RZ, RZ, UR4 ;  /* 0x00000004ff007e24 */ /* 0x001fca000f8e00ff */
[----:B------:R-:W-:-:S04]  /*2c930*/  LOP3.LUT R7, R0, 0x7ffffffe, RZ, 0xc0, !PT ;  /* 0x7ffffffe00077812 */ /* 0x000fc800078ec0ff */
[----:B------:R-:W-:-:S13]  /*2c940*/  ISETP.NE.AND P0, PT, R14, R7, PT ;  /* 0x000000070e00720c */ /* 0x000fda0003f05270 */
[----:B------:R-:W-:Y:S05]  /*2c950*/  @P0 BRA `(.L_x_941) ;  /* 0xfffffff400840947 */ /* 0x000fea000383ffff */
[----:B------:R-:W-:Y:S05]  /*2c960*/  BSYNC.RECONVERGENT B3 ;  /* 0x0000000000037941 */ /* 0x000fea0003800200 */
.L_x_929:
[----:B------:R-:W-:-:S07]  /*2c970*/  IMAD.MOV.U32 R3, RZ, RZ, R7 ;  /* 0x000000ffff037224 */ /* 0x000fce00078e0007 */
.L_x_928:
        /* <DEDUP_REMOVED lines=26> */
.L_x_943:
        /* <DEDUP_REMOVED lines=26> */
.L_x_946:
[----:B------:R-:W-:-:S11]  /*2ccc0*/  DADD R6, R20, R10 ;  /* 0x0000000014067229 */ /* 0x000fd6000000000a */
.L_x_945:
[----:B------:R-:W-:Y:S05]  /*2ccd0*/  BSYNC.RECONVERGENT B1 ;  /* 0x0000000000017941 */ /* 0x000fea0003800200 */
.L_x_944:
        /* <DEDUP_REMOVED lines=24> */
.L_x_948:
[----:B------:R-:W-:Y:S05]  /*2ce60*/  BSYNC.RECONVERGENT B5 ;  /* 0x0000000000057941 */ /* 0x000fea0003800200 */
.L_x_947:
[----:B------:R-:W-:-:S11]  /*2ce70*/  DFMA R16, R2, R12, R16 ;  /* 0x0000000c0210722b */ /* 0x000fd60000000010 */
.L_x_942:
[----:B------:R-:W-:Y:S05]  /*2ce80*/  BSYNC.RECONVERGENT B3 ;  /* 0x0000000000037941 */ /* 0x000fea0003800200 */
.L_x_927:
[----:B------:R-:W0:Y:S02]  /*2ce90*/  LDC.64 R2, c[0x0][0x380] ;  /* 0x0000e000ff027b82 */ /* 0x000e240000000a00 */
[----:B0-----:R-:W-:-:S11]  /*2cea0*/  DFMA R16, R2, 0.5, R16 ;  /* 0x3fe000000210782b */ /* 0x001fd60000000010 */
.L_x_926:
[----:B------:R-:W-:Y:S05]  /*2ceb0*/  BSYNC.RECONVERGENT B4 ;  /* 0x0000000000047941 */ /* 0x000fea0003800200 */
.L_x_898:
        /* <DEDUP_REMOVED lines=8> */
.L_x_949:
        /* <DEDUP_REMOVED lines=17> */
.L_x_951:
[----:B------:R-:W-:Y:S05]  /*2d050*/  BSYNC.RECONVERGENT B1 ;  /* 0x0000000000017941 */ /* 0x000fea0003800200 */
.L_x_950:
        /* <DEDUP_REMOVED lines=10> */
.L_x_953:
[----:B------:R-:W-:Y:S05]  /*2d100*/  BSYNC.RECONVERGENT B1 ;  /* 0x0000000000017941 */ /* 0x000fea0003800200 */
.L_x_952:
        /* <DEDUP_REMOVED lines=9> */
[----:B------:R-:W-:-:S06]  /*2d1a0*/  DFMA R20, R68, 0.25, R62 ;  /* 0x3fd000004414782b */ /* 0x000fcc000000003e */
[----:B------:R-:W-:Y:S02]  /*2d1b0*/  DFMA R12, R10, -R12, 6.75539944105574400000e+15 ;  /* 0x433800000a0c742b */ /* 0x000fe4000000080c */
[----:B------:R-:W-:-:S06]  /*2d1c0*/  DADD R14, -RZ, -R10 ;  /* 0x00000000ff0e7229 */ /* 0x000fcc000000090a */
[----:B------:R-:W-:-:S04]  /*2d1d0*/  DADD R2, R12, -6.75539944105574400000e+15 ;  /* 0xc33800000c027429 */ /* 0x000fc80000000000 */
[----:B------:R-:W-:-:S04]  /*2d1e0*/  IMAD.MOV.U32 R0, RZ, RZ, R15 ;  /* 0x000000ffff007224 */ /* 0x000fc800078e000f */
        /* <DEDUP_REMOVED lines=35> */
[----:B------:R-:W-:Y:S02]  /*2d420*/  DFMA R2, R6, R2, 1 ;  /* 0x3ff000000602742b */ /* 0x000fe40000000002 */
[----:B------:R-:W-:-:S08]  /*2d430*/  DFMA R6, R66, 0.25, R64 ;  /* 0x3fd000004206782b */ /* 0x000fd00000000040 */
[----:B------:R-:W-:Y:S01]  /*2d440*/  DMUL R14, R52, R6 ;  /* 0x00000006340e7228 */ /* 0x000fe20000000000 */
[----:B------:R-:W-:Y:S02]  /*2d450*/  IMAD R97, R12, 0x100000, R3 ;  /* 0x001000000c617824 */ /* 0x000fe400078e0203 */
[----:B------:R-:W-:Y:S01]  /*2d460*/  IMAD.MOV.U32 R96, RZ, RZ, R2 ;  /* 0x000000ffff607224 */ /* 0x000fe200078e0002 */
[----:B------:R-:W-:Y:S07]  /*2d470*/  @!P0 BRA `(.L_x_955) ;  /* 0x0000000000308947 */ /* 0x000fee0003800000 */
        /* <DEDUP_REMOVED lines=12> */
.L_x_955:
[----:B------:R-:W-:Y:S05]  /*2d540*/  BSYNC.RECONVERGENT B1 ;  /* 0x0000000000017941 */ /* 0x000fea0003800200 */
.L_x_954:
[----:B------:R-:W-:Y:S01]  /*2d550*/  UMOV UR6, 0xc9be45dc ;  /* 0xc9be45dc00067882 */ /* 0x000fe20000000000 */
[----:B------:R-:W-:Y:S01]  /*2d560*/  UMOV UR7, 0x4043bd3c ;  /* 0x4043bd3c00077882 */ /* 0x000fe20000000000 */
[----:B------:R-:W-:Y:S01]  /*2d570*/  UMOV UR4, 0xbda12f68 ;  /* 0xbda12f6800047882 */ /* 0x000fe20000000000 */
[----:B------:R-:W-:Y:S01]  /*2d580*/  DMUL R44, R44, -UR6 ;  /* 0x800000062c2c7c28 */ /* 0x000fe20008000000 */
[----:B------:R-:W-:Y:S01]  /*2d590*/  UMOV UR6, 0xd097b426 ;  /* 0xd097b42600067882 */ /* 0x000fe20000000000 */
[----:B------:R-:W-:Y:S01]  /*2d5a0*/  UMOV UR7, 0x4000425e ;  /* 0x4000425e00077882 */ /* 0x000fe20000000000 */
[----:B------:R-:W-:Y:S01]  /*2d5b0*/  UMOV UR5, 0x3fd2f684 ;  /* 0x3fd2f68400057882 */ /* 0x000fe20000000000 */
[----:B------:R-:W-:Y:S01]  /*2d5c0*/  DFMA R2, R66, UR6, R64 ;  /* 0x0000000642027c2b */ /* 0x000fe20008000040 */
[----:B------:R-:W0:Y:S01]  /*2d5d0*/  LDCU UR8, c[0x0][0x3a4] ;  /* 0x00007480ff0877ac */ /* 0x000e220008000800 */
[----:B------:R-:W-:Y:S01]  /*2d5e0*/  DFMA R6, R68, UR6, R62 ;  /* 0x0000000644067c2b */ /* 0x000fe2000800003e */
[----:B------:R-:W-:Y:S01]  /*2d5f0*/  BSSY.RECONVERGENT B3, `(.L_x_956) ;  /* 0x0000230000037945 */ /* 0x000fe20003800200 */
[----:B------:R-:W-:Y:S01]  /*2d600*/  DFMA R74, R74, -UR4, R70 ;  /* 0x800000044a4a7c2b */ /* 0x000fe20008000046 */
[----:B------:R-:W-:Y:S01]  /*2d610*/  UMOV UR6, 0x96b4a5ad ;  /* 0x96b4a5ad00067882 */ /* 0x000fe20000000000 */
[----:B------:R-:W-:Y:S01]  /*2d620*/  DMUL R20, R52, R20 ;  /* 0x0000001434147228 */ /* 0x000fe20000000000 */
[----:B------:R-:W-:Y:S01]  /*2d630*/  UMOV UR7, 0x3fca5ad2 ;  /* 0x3fca5ad200077882 */ /* 0x000fe20000000000 */
[----:B------:R-:W-:-:S02]  /*2d640*/  DFMA R12, R16, -UR4, R58 ;  /* 0x80000004100c7c2b */ /* 0x000fc4000800003a */
[----:B------:R-:W-:Y:S02]  /*2d650*/  DFMA R2, R86, -8, R2 ;  /* 0xc02000005602782b */ /* 0x000fe40000000002 */
[----:B------:R-:W-:Y:S02]  /*2d660*/  DFMA R6, R84, -8, R6 ;  /* 0xc02000005406782b */ /* 0x000fe40000000006 */
[----:B------:R-:W-:Y:S02]  /*2d670*/  DFMA R16, R68, -UR4, R62 ;  /* 0x8000000444107c2b */ /* 0x000fe4000800003e */
[----:B------:R-:W-:Y:S01]  /*2d680*/  DFMA R10, R66, -UR4, R64 ;  /* 0x80000004420a7c2b */ /* 0x000fe20008000040 */
[----:B------:R-:W-:Y:S01]  /*2d690*/  UMOV UR4, 0x2c69cb1a ;  /* 0x2c69cb1a00047882 */ /* 0x000fe20000000000 */
[----:B------:R-:W-:Y:S01]  /*2d6a0*/  UMOV UR5, 0x401cb1a7 ;  /* 0x401cb1a700057882 */ /* 0x000fe20000000000 */
[----:B------:R-:W-:Y:S01]  /*2d6b0*/  DFMA R74, R14, 2, R74 ;  /* 0x400000000e4a782b */ /* 0x000fe2000000004a */
[----:B0-----:R-:W-:Y:S01]  /*2d6c0*/  IMAD.U32 R0, RZ, RZ, UR8 ;  /* 0x00000008ff007e24 */ /* 0x001fe2000f8e00ff */
[----:B------:R-:W-:-:S02]  /*2d6d0*/  DFMA R14, R20, 2, R12 ;  /* 0x40000000140e782b */ /* 0x000fc4000000000c */
[----:B------:R-:W-:Y:S02]  /*2d6e0*/  DFMA R2, R80, UR4, R2 ;  /* 0x0000000450027c2b */ /* 0x000fe40008000002 */
[----:B------:R-:W-:Y:S01]  /*2d6f0*/  DFMA R6, R76, UR4, R6 ;  /* 0x000000044c067c2b */ /* 0x000fe20008000006 */
[----:B------:R-:W-:Y:S01]  /*2d700*/  UMOV UR4, 0xba0961b6 ;  /* 0xba0961b600047882 */ /* 0x000fe20000000000 */
[----:B------:R-:W-:Y:S01]  /*2d710*/  DFMA R84, R84, 2, R16 ;  /* 0x400000005454782b */ /* 0x000fe20000000010 */
[----:B------:R-:W-:Y:S01]  /*2d720*/  UMOV UR5, 0x3ff61b58 ;  /* 0x3ff61b5800057882 */ /* 0x000fe20000000000 */
[----:B------:R-:W-:Y:S02]  /*2d730*/  DFMA R12, R52, 0.5, R100 ;  /* 0x3fe00000340c782b */ /* 0x000fe40000000064 */
[----:B------:R-:W-:Y:S02]  /*2d740*/  DMUL R16, R8, 0.5 ;  /* 0x3fe0000008107828 */ /* 0x000fe40000000000 */
[----:B------:R-:W-:-:S02]  /*2d750*/  DFMA R74, R82, -UR4, R74 ;  /* 0x80000004524a7c2b */ /* 0x000fc4000800004a */
[----:B------:R-:W-:Y:S02]  /*2d760*/  DFMA R10, R86, 2, R10 ;  /* 0x40000000560a782b */ /* 0x000fe4000000000a */
[----:B------:R-:W-:Y:S02]  /*2d770*/  DFMA R14, R78, -UR4, R14 ;  /* 0x800000044e0e7c2b */ /* 0x000fe4000800000e */
[----:B------:R-:W-:Y:S02]  /*2d780*/  DFMA R2, R90, -UR6, R2 ;  /* 0x800000065a027c2b */ /* 0x000fe40008000002 */
[----:B------:R-:W-:Y:S01]  /*2d790*/  DFMA R6, R72, -UR6, R6 ;  /* 0x8000000648067c2b */ /* 0x000fe20008000006 */
[----:B------:R-:W-:Y:S01]  /*2d7a0*/  UMOV UR6, 0x3f604fd8 ;  /* 0x3f604fd800067882 */ /* 0x000fe20000000000 */
[----:B------:R-:W-:Y:S01]  /*2d7b0*/  DSETP.GEU.AND P0, PT, R12, R16, PT ;  /* 0x000000100c00722a */ /* 0x000fe20003f0e000 */
[----:B------:R-:W-:Y:S01]  /*2d7c0*/  UMOV UR7, 0x3fdcfd81 ;  /* 0x3fdcfd8100077882 */ /* 0x000fe20000000000 */
[----:B------:R-:W-:-:S02]  /*2d7d0*/  DFMA R10, R80, -UR4, R10 ;  /* 0x80000004500a7c2b */ /* 0x000fc4000800000a */
[----:B------:R-:W-:Y:S02]  /*2d7e0*/  DFMA R56, R92, UR6, R74 ;  /* 0x000000065c387c2b */ /* 0x000fe4000800004a */
[----:B------:R-:W-:Y:S01]  /*2d7f0*/  DFMA R84, R76, -UR4, R84 ;  /* 0x800000044c547c2b */ /* 0x000fe20008000054 */
[----:B------:R-:W-:Y:S01]  /*2d800*/  UMOV UR4, 0x9999999a ;  /* 0x9999999a00047882 */ /* 0x000fe20000000000 */
[----:B------:R-:W-:Y:S01]  /*2d810*/  DFMA R14, R88, UR6, R14 ;  /* 0x00000006580e7c2b */ /* 0x000fe2000800000e */
[----:B------:R-:W-:Y:S01]  /*2d820*/  UMOV UR5, 0x3fd19999 ;  /* 0x3fd1999900057882 */ /* 0x000fe20000000000 */
[C---:B------:R-:W-:Y:S02]  /*2d830*/  DMUL R74, R52.reuse, R2 ;  /* 0x00000002344a7228 */ /* 0x040fe40000000000 */
[----:B------:R-:W-:Y:S01]  /*2d840*/  DMUL R60, R52, R6 ;  /* 0x00000006343c7228 */ /* 0x000fe20000000000 */
[----:B------:R-:W-:Y:S01]  /*2d850*/  VIADD R2, R0, 0xffffffff ;  /* 0xffffffff00027836 */ /* 0x000fe20000000000 */
[----:B------:R-:W-:-:S02]  /*2d860*/  DFMA R94, R90, UR6, R10 ;  /* 0x000000065a5e7c2b */ /* 0x000fc4000800000a */
[----:B------:R-:W-:Y:S02]  /*2d870*/  DFMA R86, R72, UR6, R84 ;  /* 0x0000000648567c2b */ /* 0x000fe40008000054 */
[----:B------:R-:W-:Y:S02]  /*2d880*/  DFMA R56, R74, -UR4, R56 ;  /* 0x800000044a387c2b */ /* 0x000fe40008000038 */
[----:B------:R-:W-:Y:S02]  /*2d890*/  DFMA R54, R60, -UR4, R14 ;  /* 0x800000043c367c2b */ /* 0x000fe4000800000e */
[----:B------:R-:W-:Y:S01]  /*2d8a0*/  DMUL R96, R44, R96 ;  /* 0x000000602c607228 */ /* 0x000fe20000000000 */
        /* <DEDUP_REMOVED lines=12> */
.L_x_972:
        /* <DEDUP_REMOVED lines=22> */
.L_x_961:
[----:B------:R-:W0:Y:S01]  /*2dad0*/  MUFU.RCP64H R7, R23 ;  /* 0x0000001700077308 */ /* 0x000e220000001800 */
[----:B------:R-:W-:Y:S01]  /*2dae0*/  IMAD.MOV.U32 R6, RZ, RZ, 0x1 ;  /* 0x00000001ff067424 */ /* 0x000fe200078e00ff */
[----:B------:R-:W-:Y:S01]  /*2daf0*/  DADD R34, -R12, R16 ;  /* 0x000000000c227229 */ /* 0x000fe20000000110 */
[----:B------:R-:W-:Y:S01]  /*2db00*/  ISETP.GE.OR P5, PT, R23, RZ, P2 ;  /* 0x000000ff1700720c */ /* 0x000fe200017a6670 */
[----:B------:R-:W-:Y:S01]  /*2db10*/  DADD R32, -RZ, -R2 ;  /* 0x00000000ff207229 */ /* 0x000fe20000000902 */
[C---:B------:R-:W-:Y:S01]  /*2db20*/  @!P2 SEL R0, R11.reuse, RZ, !P0 ;  /* 0x000000ff0b00a207 */ /* 0x040fe20004000000 */
[----:B------:R-:W-:Y:S01]  /*2db30*/  BSSY.RECONVERGENT B1, `(.L_x_962) ;  /* 0x0000024000017945 */ /* 0x000fe20003800200 */
[----:B------:R-:W-:-:S03]  /*2db40*/  ISETP.LT.AND P3, PT, R11, RZ, !P0 ;  /* 0x000000ff0b00720c */ /* 0x000fc60004761270 */
[C---:B------:R-:W-:Y:S02]  /*2db50*/  DSETP.NEU.AND P1, PT, R34.reuse, 1, PT ;  /* 0x3ff000002200742a */ /* 0x040fe40003f2d000 */
[----:B------:R-:W-:Y:S02]  /*2db60*/  DSETP.NEU.AND P0, PT, R34, RZ, PT ;  /* 0x000000ff2200722a */ /* 0x000fe40003f0d000 */
[----:B------:R-:W-:Y:S01]  /*2db70*/  FSEL R2, R32, R2, P3 ;  /* 0x0000000220027208 */ /* 0x000fe20001800000 */
[----:B------:R-:W-:Y:S01]  /*2db80*/  @!P2 IMAD.MOV.U32 R2, RZ, RZ, RZ ;  /* 0x000000ffff02a224 */ /* 0x000fe200078e00ff */
[----:B------:R-:W-:Y:S01]  /*2db90*/  @!P5 LOP3.LUT R0, R0, 0x7ff00000, RZ, 0xfc, !PT ;  /* 0x7ff000000000d812 */ /* 0x000fe200078efcff */
[----:B0-----:R-:W-:Y:S01]  /*2dba0*/  DFMA R26, -R22, R6, 1 ;  /* 0x3ff00000161a742b */ /* 0x001fe20000000106 */
[----:B------:R-:W-:-:S03]  /*2dbb0*/  FSEL R3, R33, R3, P3 ;  /* 0x0000000321037208 */ /* 0x000fc60001800000 */
[----:B------:R-:W-:-:S04]  /*2dbc0*/  @!P2 IMAD.MOV.U32 R3, RZ, RZ, R0 ;  /* 0x000000ffff03a224 */ /* 0x000fc800078e0000 */
        /* <DEDUP_REMOVED lines=8> */
[----:B------:R-:W-:-:S07]  /*2dc50*/  ISETP.NE.AND P4, PT, R6, 0x7ff00000, PT ;  /* 0x7ff000000600780c */ /* 0x000fce0003f85270 */
[----:B------:R-:W-:-:S10]  /*2dc60*/  DFMA R6, R26, R30, R28 ;  /* 0x0000001e1a06722b */ /* 0x000fd4000000001c */
        /* <DEDUP_REMOVED lines=16> */
.L_x_963:
[----:B------:R-:W-:Y:S05]  /*2dd70*/  BSYNC.RECONVERGENT B1 ;  /* 0x0000000000017941 */ /* 0x000fea0003800200 */
.L_x_962:
        /* <DEDUP_REMOVED lines=14> */
.L_x_965:
[----:B------:R-:W-:Y:S05]  /*2de60*/  BSYNC.RECONVERGENT B5 ;  /* 0x0000000000057941 */ /* 0x000fea0003800200 */
.L_x_964:
        /* <DEDUP_REMOVED lines=23> */
.L_x_966:
[----:B------:R-:W-:Y:S01]  /*2dfe0*/  DADD R30, -R12, R16 ;  /* 0x000000000c1e7229 */ /* 0x000fe20000000110 */
[----:B------:R-:W-:Y:S01]  /*2dff0*/  ISETP.GE.OR P3, PT, R23, RZ, P0 ;  /* 0x000000ff1700720c */ /* 0x000fe20000766670 */
[----:B------:R-:W-:Y:S01]  /*2e000*/  DADD R26, -RZ, -R2 ;  /* 0x00000000ff1a7229 */ /* 0x000fe20000000902 */
[C---:B------:R-:W-:Y:S01]  /*2e010*/  ISETP.LT.AND P1, PT, R11.reuse, RZ, !P2 ;  /* 0x000000ff0b00720c */ /* 0x040fe20005721270 */
[----:B------:R-:W-:Y:S01]  /*2e020*/  BSSY.RECONVERGENT B1, `(.L_x_967) ;  /* 0x0000018000017945 */ /* 0x000fe20003800200 */
[----:B------:R-:W-:-:S03]  /*2e030*/  @!P0 SEL R0, R11, RZ, !P2 ;  /* 0x000000ff0b008207 */ /* 0x000fc60005000000 */
[----:B------:R-:W-:-:S06]  /*2e040*/  DADD R6, R22, R30 ;  /* 0x0000000016067229 */ /* 0x000fcc000000001e */
[----:B------:R-:W-:-:S04]  /*2e050*/  @!P3 LOP3.LUT R0, R0, 0x7ff00000, RZ, 0xfc, !PT ;  /* 0x7ff000000000b812 */ /* 0x000fc800078efcff */
[----:B------:R-:W-:Y:S02]  /*2e060*/  LOP3.LUT R6, R7, 0x7ff00000, RZ, 0xc0, !PT ;  /* 0x7ff0000007067812 */ /* 0x000fe400078ec0ff */
[----:B------:R-:W-:Y:S01]  /*2e070*/  FSEL R7, R27, R3, P1 ;  /* 0x000000031b077208 */ /* 0x000fe20000800000 */
[----:B------:R-:W-:Y:S01]  /*2e080*/  @!P0 IMAD.MOV.U32 R7, RZ, RZ, R0 ;  /* 0x000000ffff078224 */ /* 0x000fe200078e0000 */
[----:B------:R-:W-:Y:S02]  /*2e090*/  ISETP.NE.AND P2, PT, R6, 0x7ff00000, PT ;  /* 0x7ff000000600780c */ /* 0x000fe40003f45270 */
[----:B------:R-:W-:Y:S01]  /*2e0a0*/  FSEL R6, R26, R2, P1 ;  /* 0x000000021a067208 */ /* 0x000fe20000800000 */
[----:B------:R-:W-:-:S10]  /*2e0b0*/  @!P0 IMAD.MOV.U32 R6, RZ, RZ, RZ ;  /* 0x000000ffff068224 */ /* 0x000fd400078e00ff */
        /* <DEDUP_REMOVED lines=13> */
.L_x_969:
[----:B------:R-:W-:-:S11]  /*2e190*/  DADD R6, R22, R30 ;  /* 0x0000000016067229 */ /* 0x000fd6000000001e */
.L_x_968:
[----:B------:R-:W-:Y:S05]  /*2e1a0*/  BSYNC.RECONVERGENT B1 ;  /* 0x0000000000017941 */ /* 0x000fea0003800200 */
.L_x_967:
        /* <DEDUP_REMOVED lines=24> */
.L_x_971:
[----:B------:R-:W-:Y:S05]  /*2e330*/  BSYNC.RECONVERGENT B5 ;  /* 0x0000000000057941 */ /* 0x000fea0003800200 */
.L_x_970:
[----:B------:R-:W0:Y:S01]  /*2e340*/  LDCU UR4, c[0x0][0x3a4] ;  /* 0x00007480ff0477ac */ /* 0x000e220008000800 */
[----:B------:R-:W-:Y:S01]  /*2e350*/  DFMA R20, R2, R42, R20 ;  /* 0x0000002a0214722b */ /* 0x000fe20000000014 */
[----:B0-----:R-:W-:-:S05]  /*2e360*/  IMAD.U32 R0, RZ, RZ, UR4 ;  /* 0x00000004ff007e24 */ /* 0x001fca000f8e00ff */
[----:B------:R-:W-:-:S04]  /*2e370*/  LOP3.LUT R7, R0, 0x7ffffffe, RZ, 0xc0, !PT ;  /* 0x7ffffffe00077812 */ /* 0x000fc800078ec0ff */
[----:B------:R-:W-:-:S13]  /*2e380*/  ISETP.NE.AND P0, PT, R14, R7, PT ;  /* 0x000000070e00720c */ /* 0x000fda0003f05270 */
[----:B------:R-:W-:Y:S05]  /*2e390*/  @P0 BRA `(.L_x_972) ;  /* 0xfffffff400740947 */ /* 0x000fea000383ffff */
[----:B------:R-:W-:Y:S05]  /*2e3a0*/  BSYNC.RECONVERGENT B4 ;  /* 0x0000000000047941 */ /* 0x000fea0003800200 */
.L_x_960:
[----:B------:R-:W-:-:S07]  /*2e3b0*/  IMAD.MOV.U32 R3, RZ, RZ, R7 ;  /* 0x000000ffff037224 */ /* 0x000fce00078e0007 */
.L_x_959:
        /* <DEDUP_REMOVED lines=26> */
.L_x_974:
        /* <DEDUP_REMOVED lines=26> */
.L_x_977:
[----:B------:R-:W-:-:S11]  /*2e700*/  DADD R6, R24, R14 ;  /* 0x0000000018067229 */ /* 0x000fd6000000000e */
.L_x_976:
[----:B------:R-:W-:Y:S05]  /*2e710*/  BSYNC.RECONVERGENT B1 ;  /* 0x0000000000017941 */ /* 0x000fea0003800200 */
.L_x_975:
        /* <DEDUP_REMOVED lines=24> */
.L_x_979:
[----:B------:R-:W-:Y:S05]  /*2e8a0*/  BSYNC.RECONVERGENT B5 ;  /* 0x0000000000057941 */ /* 0x000fea0003800200 */
.L_x_978:
[----:B------:R-:W-:-:S11]  /*2e8b0*/  DFMA R20, R2, R10, R20 ;  /* 0x0000000a0214722b */ /* 0x000fd60000000014 */
.L_x_973:
[----:B------:R-:W-:Y:S05]  /*2e8c0*/  BSYNC.RECONVERGENT B4 ;  /* 0x0000000000047941 */ /* 0x000fea0003800200 */
.L_x_958:
[----:B------:R-:W0:Y:S02]  /*2e8d0*/  LDC.64 R44, c[0x0][0x380] ;  /* 0x0000e000ff2c7b82 */ /* 0x000e240000000a00 */
[----:B0-----:R-:W-:Y:S01]  /*2e8e0*/  DFMA R44, R44, 0.5, -R20 ;  /* 0x3fe000002c2c782b */ /* 0x001fe20000000814 */
[----:B------:R-:W-:Y:S10]  /*2e8f0*/  BRA `(.L_x_980) ;  /* 0x0000000c00fc7947 */ /* 0x000ff40003800000 */
.L_x_957:
        /* <DEDUP_REMOVED lines=11> */
.L_x_995:
        /* <DEDUP_REMOVED lines=22> */
.L_x_984:
        /* <DEDUP_REMOVED lines=40> */
.L_x_986:
[----:B------:R-:W-:Y:S05]  /*2ed90*/  BSYNC.RECONVERGENT B1 ;  /* 0x0000000000017941 */ /* 0x000fea0003800200 */
.L_x_985:
        /* <DEDUP_REMOVED lines=14> */
.L_x_988:
[----:B------:R-:W-:Y:S05]  /*2ee80*/  BSYNC.RECONVERGENT B5 ;  /* 0x0000000000057941 */ /* 0x000fea0003800200 */
.L_x_987:
        /* <DEDUP_REMOVED lines=23> */
.L_x_989:
        /* <DEDUP_REMOVED lines=26> */
.L_x_992:
[----:B------:R-:W-:-:S11]  /*2f1a0*/  DADD R6, R10, R24 ;  /* 0x000000000a067229 */ /* 0x000fd60000000018 */
.L_x_991:
[----:B------:R-:W-:Y:S05]  /*2f1b0*/  BSYNC.RECONVERGENT B1 ;  /* 0x0000000000017941 */ /* 0x000fea0003800200 */
.L_x_990:
        /* <DEDUP_REMOVED lines=23> */
.L_x_994:
[----:B------:R-:W-:Y:S05]  /*2f330*/  BSYNC.RECONVERGENT B5 ;  /* 0x0000000000057941 */ /* 0x000fea0003800200 */
.L_x_993:
[----:B------:R-:W0:Y:S01]  /*2f340*/  LDCU UR4, c[0x0][0x3a4] ;  /* 0x00007480ff0477ac */ /* 0x000e220008000800 */
[----:B------:R-:W-:Y:S01]  /*2f350*/  DFMA R22, R2, R10, R22 ;  /* 0x0000000a0216722b */ /* 0x000fe20000000016 */
[----:B0-----:R-:W-:-:S05]  /*2f360*/  IMAD.U32 R0, RZ, RZ, UR4 ;  /* 0x00000004ff007e24 */ /* 0x001fca000f8e00ff */
[----:B------:R-:W-:-:S04]  /*2f370*/  LOP3.LUT R7, R0, 0x7ffffffe, RZ, 0xc0, !PT ;  /* 0x7ffffffe00077812 */ /* 0x000fc800078ec0ff */
[----:B------:R-:W-:-:S13]  /*2f380*/  ISETP.NE.AND P0, PT, R20, R7, PT ;  /* 0x000000071400720c */ /* 0x000fda0003f05270 */
[----:B------:R-:W-:Y:S05]  /*2f390*/  @P0 BRA `(.L_x_995) ;  /* 0xfffffff400840947 */ /* 0x000fea000383ffff */
[----:B------:R-:W-:Y:S05]  /*2f3a0*/  BSYNC.RECONVERGENT B4 ;  /* 0x0000000000047941 */ /* 0x000fea0003800200 */
.L_x_983:
[----:B------:R-:W-:-:S07]  /*2f3b0*/  IMAD.MOV.U32 R3, RZ, RZ, R7 ;  /* 0x000000ffff037224 */ /* 0x000fce00078e0007 */
.L_x_982:
        /* <DEDUP_REMOVED lines=26> */
.L_x_997:
        /* <DEDUP_REMOVED lines=26> */
.L_x_1000:
[----:B------:R-:W-:-:S11]  /*2f700*/  DADD R6, R24, R10 ;  /* 0x0000000018067229 */ /* 0x000fd6000000000a */
.L_x_999:
[----:B------:R-:W-:Y:S05]  /*2f710*/  BSYNC.RECONVERGENT B1 ;  /* 0x0000000000017941 */ /* 0x000fea0003800200 */
.L_x_998:
        /* <DEDUP_REMOVED lines=24> */
.L_x_1002:
[----:B------:R-:W-:Y:S05]  /*2f8a0*/  BSYNC.RECONVERGENT B5 ;  /* 0x0000000000057941 */ /* 0x000fea0003800200 */
.L_x_1001:
[----:B------:R-:W-:-:S11]  /*2f8b0*/  DFMA R22, R2, R14, R22 ;  /* 0x0000000e0216722b */ /* 0x000fd60000000016 */
.L_x_996:
[----:B------:R-:W-:Y:S05]  /*2f8c0*/  BSYNC.RECONVERGENT B4 ;  /* 0x0000000000047941 */ /* 0x000fea0003800200 */
.L_x_981:
[----:B------:R-:W0:Y:S02]  /*2f8d0*/  LDC.64 R44, c[0x0][0x380] ;  /* 0x0000e000ff2c7b82 */ /* 0x000e240000000a00 */
[----:B0-----:R-:W-:-:S11]  /*2f8e0*/  DFMA R44, R44, 0.5, R22 ;  /* 0x3fe000002c2c782b */ /* 0x001fd60000000016 */
.L_x_980:
[----:B------:R-:W-:Y:S05]  /*2f8f0*/  BSYNC.RECONVERGENT B3 ;  /* 0x0000000000037941 */ /* 0x000fea0003800200 */
.L_x_956:
        /* <DEDUP_REMOVED lines=18> */
.L_x_1019:
        /* <DEDUP_REMOVED lines=22> */
.L_x_1008:
[----:B------:R-:W-:Y:S01]  /*2fb80*/  VIADD R36, R14, 0x1 ;  /* 0x000000010e247836 */ /* 0x000fe20000000000 */
[----:B------:R-:W-:Y:S01]  /*2fb90*/  DADD R34, -R12, R16 ;  /* 0x000000000c227229 */ /* 0x000fe20000000110 */
[----:B------:R-:W-:Y:S01]  /*2fba0*/  IMAD.MOV.U32 R6, RZ, RZ, 0x1 ;  /* 0x00000001ff067424 */ /* 0x000fe200078e00ff */
[----:B------:R-:W-:Y:S01]  /*2fbb0*/  ISETP.GE.OR P5, PT, R25, RZ, P2 ;  /* 0x000000ff1900720c */ /* 0x000fe200017a6670 */
[----:B------:R-:W-:Y:S01]  /*2fbc0*/  DADD R32, -RZ, -R2 ;  /* 0x00000000ff207229 */ /* 0x000fe20000000902 */
[C---:B------:R-:W-:Y:S01]  /*2fbd0*/  @!P2 SEL R0, R11.reuse, RZ, !P0 ;  /* 0x000000ff0b00a207 */ /* 0x040fe20004000000 */
[----:B------:R-:W0:Y:S01]  /*2fbe0*/  I2F.F64.U32 R36, R36 ;  /* 0x0000002400247312 */ /* 0x000e220000201800 */
[----:B------:R-:W-:Y:S01]  /*2fbf0*/  ISETP.LT.AND P3, PT, R11, RZ, !P0 ;  /* 0x000000ff0b00720c */ /* 0x000fe20004761270 */
[----:B------:R-:W-:Y:S01]  /*2fc00*/  BSSY.RECONVERGENT B1, `(.L_x_1009) ;  /* 0x0000024000017945 */ /* 0x000fe20003800200 */
[C---:B------:R-:W-:Y:S02]  /*2fc10*/  DSETP.NEU.AND P1, PT, R34.reuse, 1, PT ;  /* 0x3ff000002200742a */ /* 0x040fe40003f2d000 */
[----:B------:R-:W-:-:S03]  /*2fc20*/  DSETP.NEU.AND P0, PT, R34, RZ, PT ;  /* 0x000000ff2200722a */ /* 0x000fc60003f0d000 */
[----:B------:R-:W-:Y:S01]  /*2fc30*/  FSEL R2, R32, R2, P3 ;  /* 0x0000000220027208 */ /* 0x000fe20001800000 */
[----:B------:R-:W-:Y:S01]  /*2fc40*/  @!P2 IMAD.MOV.U32 R2, RZ, RZ, RZ ;  /* 0x000000ffff02a224 */ /* 0x000fe200078e00ff */
[----:B------:R-:W-:Y:S02]  /*2fc50*/  @!P5 LOP3.LUT R0, R0, 0x7ff00000, RZ, 0xfc, !PT ;  /* 0x7ff000000000d812 */ /* 0x000fe400078efcff */
[----:B------:R-:W-:Y:S01]  /*2fc60*/  FSEL R3, R33, R3, P3 ;  /* 0x0000000321037208 */ /* 0x000fe20001800000 */
[----:B0-----:R-:W0:Y:S02]  /*2fc70*/  MUFU.RCP64H R7, R37 ;  /* 0x0000002500077308 */ /* 0x001e240000001800 */
[----:B------:R-:W-:Y:S01]  /*2fc80*/  @!P2 IMAD.MOV.U32 R3, RZ, RZ, R0 ;  /* 0x000000ffff03a224 */ /* 0x000fe200078e0000 */
        /* <DEDUP_REMOVED lines=27> */
.L_x_1010:
[----:B------:R-:W-:Y:S05]  /*2fe40*/  BSYNC.RECONVERGENT B1 ;  /* 0x0000000000017941 */ /* 0x000fea0003800200 */
.L_x_1009:
        /* <DEDUP_REMOVED lines=14> */
.L_x_1012:
[----:B------:R-:W-:Y:S05]  /*2ff30*/  BSYNC.RECONVERGENT B5 ;  /* 0x0000000000057941 */ /* 0x000fea0003800200 */
.L_x_1011:
        /* <DEDUP_REMOVED lines=23> */
.L_x_1013:
[----:B------:R-:W0:Y:S01]  /*300b0*/  I2F.F64.U32 R28, R14 ;  /* 0x0000000e001c7312 */ /* 0x000e220000201800 */
[----:B------:R-:W-:Y:S01]  /*300c0*/  DADD R30, -R12, R16 ;  /* 0x000000000c1e7229 */ /* 0x000fe20000000110 */
[----:B------:R-:W-:Y:S01]  /*300d0*/  ISETP.GE.OR P3, PT, R25, RZ, P0 ;  /* 0x000000ff1900720c */ /* 0x000fe20000766670 */
[----:B------:R-:W-:Y:S01]  /*300e0*/  DADD R26, -RZ, -R2 ;  /* 0x00000000ff1a7229 */ /* 0x000fe20000000902 */
[C---:B------:R-:W-:Y:S01]  /*300f0*/  ISETP.LT.AND P1, PT, R11.reuse, RZ, !P2 ;  /* 0x000000ff0b00720c */ /* 0x040fe20005721270 */
[----:B------:R-:W-:Y:S01]  /*30100*/  BSSY.RECONVERGENT B1, `(.L_x_1014) ;  /* 0x0000018000017945 */ /* 0x000fe20003800200 */
[----:B------:R-:W-:-:S03]  /*30110*/  @!P0 SEL R0, R11, RZ, !P2 ;  /* 0x000000ff0b008207 */ /* 0x000fc60005000000 */
[----:B0-----:R-:W-:-:S06]  /*30120*/  DADD R6, R30, R28 ;  /* 0x000000001e067229 */ /* 0x001fcc000000001c */
        /* <DEDUP_REMOVED lines=20> */
.L_x_1016:
[----:B------:R-:W-:-:S11]  /*30270*/  DADD R6, R30, R28 ;  /* 0x000000001e067229 */ /* 0x000fd6000000001c */
.L_x_1015:
[----:B------:R-:W-:Y:S05]  /*30280*/  BSYNC.RECONVERGENT B1 ;  /* 0x0000000000017941 */ /* 0x000fea0003800200 */
.L_x_1014:
        /* <DEDUP_REMOVED lines=24> */
.L_x_1018:
[----:B------:R-:W-:Y:S05]  /*30410*/  BSYNC.RECONVERGENT B5 ;  /* 0x0000000000057941 */ /* 0x000fea0003800200 */
.L_x_1017:
[----:B------:R-:W0:Y:S01]  /*30420*/  LDCU UR4, c[0x0][0x3a4] ;  /* 0x00007480ff0477ac */ /* 0x000e220008000800 */
[----:B------:R-:W-:Y:S01]  /*30430*/  DFMA R20, R2, R24, R20 ;  /* 0x000000180214722b */ /* 0x000fe20000000014 */
[----:B0-----:R-:W-:-:S05]  /*30440*/  IMAD.U32 R0, RZ, RZ, UR4 ;  /* 0x00000004ff007e24 */ /* 0x001fca000f8e00ff */
[----:B------:R-:W-:-:S04]  /*30450*/  LOP3.LUT R7, R0, 0x7ffffffe, RZ, 0xc0, !PT ;  /* 0x7ffffffe00077812 */ /* 0x000fc800078ec0ff */
[----:B------:R-:W-:-:S13]  /*30460*/  ISETP.NE.AND P0, PT, R14, R7, PT ;  /* 0x000000070e00720c */ /* 0x000fda0003f05270 */
[----:B------:R-:W-:Y:S05]  /*30470*/  @P0 BRA `(.L_x_1019) ;  /* 0xfffffff400680947 */ /* 0x000fea000383ffff */
[----:B------:R-:W-:Y:S05]  /*30480*/  BSYNC.RECONVERGENT B4 ;  /* 0x0000000000047941 */ /* 0x000fea0003800200 */
.L_x_1007:
[----:B------:R-:W-:-:S07]  /*30490*/  IMAD.MOV.U32 R3, RZ, RZ, R7 ;  /* 0x000000ffff037224 */ /* 0x000fce00078e0007 */
.L_x_1006:
        /* <DEDUP_REMOVED lines=26> */
.L_x_1021:
        /* <DEDUP_REMOVED lines=26> */
.L_x_1024:
[----:B------:R-:W-:-:S11]  /*307e0*/  DADD R6, R16, R14 ;  /* 0x0000000010067229 */ /* 0x000fd6000000000e */
.L_x_1023:
[----:B------:R-:W-:Y:S05]  /*307f0*/  BSYNC.RECONVERGENT B1 ;  /* 0x0000000000017941 */ /* 0x000fea0003800200 */
.L_x_1022:
        /* <DEDUP_REMOVED lines=24> */
.L_x_1026:
[----:B------:R-:W-:Y:S05]  /*30980*/  BSYNC.RECONVERGENT B5 ;  /* 0x0000000000057941 */ /* 0x000fea0003800200 */
.L_x_1025:
[----:B------:R-:W-:-:S11]  /*30990*/  DFMA R20, R2, R10, R20 ;  /* 0x0000000a0214722b */ /* 0x000fd60000000014 */
.L_x_1020:
[----:B------:R-:W-:Y:S05]  /*309a0*/  BSYNC.RECONVERGENT B4 ;  /* 0x0000000000047941 */ /* 0x000fea0003800200 */
.L_x_1005:
[----:B------:R-:W0:Y:S02]  /*309b0*/  LDC.64 R10, c[0x0][0x380] ;  /* 0x0000e000ff0a7b82 */ /* 0x000e240000000a00 */
[----:B0-----:R-:W-:Y:S01]  /*309c0*/  DFMA R10, R10, 0.5, -R20 ;  /* 0x3fe000000a0a782b */ /* 0x001fe20000000814 */
[----:B------:R-:W-:Y:S10]  /*309d0*/  BRA `(.L_x_1027) ;  /* 0x00000010000c7947 */ /* 0x000ff40003800000 */
.L_x_1004:
        /* <DEDUP_REMOVED lines=11> */
.L_x_1042:
[----:B------:R-:W-:Y:S01]  /*30a90*/  R2UR UR4, R50 ;  /* 0x00000000320472ca */ /* 0x000fe200000e0000 */
[----:B------:R-:W-:Y:S01]  /*30aa0*/  IMAD.WIDE.U32 R22, R16, 0x8, R4 ;  /* 0x0000000810167825 */ /* 0x000fe200078e0004 */
[----:B------:R-:W-:-:S13]  /*30ab0*/  R2UR UR5, R51 ;  /* 0x00000000330572ca */ /* 0x000fda00000e0000 */
[----:B------:R-:W5:Y:S01]  /*30ac0*/  LD.E.64 R22, desc[UR4][R22.64] ;  /* 0x0000000416167980 */ /* 0x000f62000c101b00 */
[----:B------:R-:W-:Y:S01]  /*30ad0*/  VIADD R17, R16, 0x1 ;  /* 0x0000000110117836 */ /* 0x000fe20000000000 */
[----:B------:R-:W-:Y:S01]  /*30ae0*/  DFMA R10, R8, -0.5, R12 ;  /* 0xbfe00000080a782b */ /* 0x000fe2000000000c */
[----:B------:R-:W-:Y:S01]  /*30af0*/  BSSY.RECONVERGENT B1, `(.L_x_1031) ;  /* 0x000000f000017945 */ /* 0x000fe20003800200 */
[----:B------:R-:W-:Y:S01]  /*30b00*/  DADD R6, -RZ, |R14| ;  /* 0x00000000ff067229 */ /* 0x000fe2000000050e */
[----:B------:R-:W0:Y:S05]  /*30b10*/  I2F.F64.U32 R24, R17 ;  /* 0x0000001100187312 */ /* 0x000e2a0000201800 */
        /* <DEDUP_REMOVED lines=13> */
.L_x_1031:
[----:B------:R-:W-:Y:S01]  /*30bf0*/  VIADD R32, R16, 0x1 ;  /* 0x0000000110207836 */ /* 0x000fe20000000000 */
[----:B------:R-:W-:Y:S01]  /*30c00*/  I2F.F64.U32 R36, R17 ;  /* 0x0000001100247312 */ /* 0x000fe20000201800 */
[----:B------:R-:W-:Y:S01]  /*30c10*/  IMAD.MOV.U32 R6, RZ, RZ, 0x1 ;  /* 0x00000001ff067424 */ /* 0x000fe200078e00ff */
[----:B------:R-:W-:Y:S01]  /*30c20*/  ISETP.GE.OR P5, PT, R25, RZ, P0 ;  /* 0x000000ff1900720c */ /* 0x000fe200007a6670 */
[----:B------:R-:W-:Y:S01]  /*30c30*/  DADD R34, -RZ, -R2 ;  /* 0x00000000ff227229 */ /* 0x000fe20000000902 */
[----:B------:R-:W-:Y:S01]  /*30c40*/  ISETP.LT.AND P1, PT, R15, RZ, !P2 ;  /* 0x000000ff0f00720c */ /* 0x000fe20005721270 */
[----:B------:R-:W-:Y:S01]  /*30c50*/  BSSY.RECONVERGENT B1, `(.L_x_1032) ;  /* 0x0000025000017945 */ /* 0x000fe20003800200 */
[----:B------:R-:W-:Y:S02]  /*30c60*/  DSETP.NEU.AND P3, PT, R10, 1, PT ;  /* 0x3ff000000a00742a */ /* 0x000fe40003f6d000 */
[----:B------:R-:W0:Y:S05]  /*30c70*/  I2F.F64.U32 R32, R32 ;  /* 0x0000002000207312 */ /* 0x000e2a0000201800 */
[----:B------:R-:W-:Y:S01]  /*30c80*/  FSEL R2, R34, R2, P1 ;  /* 0x0000000222027208 */ /* 0x000fe20000800000 */
[----:B------:R-:W-:Y:S01]  /*30c90*/  @!P0 IMAD.MOV.U32 R2, RZ, RZ, RZ ;  /* 0x000000ffff028224 */ /* 0x000fe200078e00ff */
[----:B------:R-:W-:Y:S01]  /*30ca0*/  FSEL R3, R35, R3, P1 ;  /* 0x0000000323037208 */ /* 0x000fe20000800000 */
[----:B0-----:R-:W0:Y:S02]  /*30cb0*/  MUFU.RCP64H R7, R33 ;  /* 0x0000002100077308 */ /* 0x001e240000001800 */
        /* <DEDUP_REMOVED lines=30> */
.L_x_1033:
[----:B------:R-:W-:Y:S05]  /*30ea0*/  BSYNC.RECONVERGENT B1 ;  /* 0x0000000000017941 */ /* 0x000fea0003800200 */
.L_x_1032:
        /* <DEDUP_REMOVED lines=14> */
.L_x_1035:
[----:B------:R-:W-:Y:S05]  /*30f90*/  BSYNC.RECONVERGENT B5 ;  /* 0x0000000000057941 */ /* 0x000fea0003800200 */
.L_x_1034:
        /* <DEDUP_REMOVED lines=23> */
.L_x_1036:
[----:B------:R-:W0:Y:S01]  /*31110*/  I2F.F64.U32 R26, R16 ;  /* 0x00000010001a7312 */ /* 0x000e220000201800 */
[----:B------:R-:W-:Y:S01]  /*31120*/  ISETP.GE.OR P4, PT, R25, RZ, P0 ;  /* 0x000000ff1900720c */ /* 0x000fe20000786670 */
[----:B------:R-:W-:Y:S01]  /*31130*/  DADD R28, -RZ, -R2 ;  /* 0x00000000ff1c7229 */ /* 0x000fe20000000902 */
[C---:B------:R-:W-:Y:S01]  /*31140*/  ISETP.LT.AND P1, PT, R15.reuse, RZ, !P2 ;  /* 0x000000ff0f00720c */ /* 0x040fe20005721270 */
[----:B------:R-:W-:Y:S01]  /*31150*/  BSSY.RECONVERGENT B1, `(.L_x_1037) ;  /* 0x0000018000017945 */ /* 0x000fe20003800200 */
[----:B------:R-:W-:-:S09]  /*31160*/  @!P0 SEL R0, R15, RZ, !P2 ;  /* 0x000000ff0f008207 */ /* 0x000fd20005000000 */
[----:B------:R-:W-:Y:S01]  /*31170*/  @!P4 LOP3.LUT R0, R0, 0x7ff00000, RZ, 0xfc, !PT ;  /* 0x7ff000000000c812 */ /* 0x000fe200078efcff */
[----:B0-----:R-:W-:-:S10]  /*31180*/  DADD R6, R10, R26 ;  /* 0x000000000a067229 */ /* 0x001fd4000000001a */
        /* <DEDUP_REMOVED lines=19> */
.L_x_1039:
[----:B------:R-:W-:-:S11]  /*312c0*/  DADD R6, R10, R26 ;  /* 0x000000000a067229 */ /* 0x000fd6000000001a */
.L_x_1038:
[----:B------:R-:W-:Y:S05]  /*312d0*/  BSYNC.RECONVERGENT B1 ;  /* 0x0000000000017941 */ /* 0x000fea0003800200 */
.L_x_1037:
        /* <DEDUP_REMOVED lines=23> */
.L_x_1041:
[----:B------:R-:W-:Y:S05]  /*31450*/  BSYNC.RECONVERGENT B5 ;  /* 0x0000000000057941 */ /* 0x000fea0003800200 */
.L_x_1040:
[----:B------:R-:W0:Y:S01]  /*31460*/  LDCU UR4, c[0x0][0x3a4] ;  /* 0x00007480ff0477ac */ /* 0x000e220008000800 */
[----:B------:R-:W-:Y:S01]  /*31470*/  DFMA R20, R2, R10, R20 ;  /* 0x0000000a0214722b */ /* 0x000fe20000000014 */
[----:B0-----:R-:W-:-:S05]  /*31480*/  IMAD.U32 R0, RZ, RZ, UR4 ;  /* 0x00000004ff007e24 */ /* 0x001fca000f8e00ff */
[----:B------:R-:W-:-:S04]  /*31490*/  LOP3.LUT R7, R0, 0x7ffffffe, RZ, 0xc0, !PT ;  /* 0x7ffffffe00077812 */ /* 0x000fc800078ec0ff */
[----:B------:R-:W-:-:S13]  /*314a0*/  ISETP.NE.AND P0, PT, R16, R7, PT ;  /* 0x000000071000720c */ /* 0x000fda0003f05270 */
[----:B------:R-:W-:Y:S05]  /*314b0*/  @P0 BRA `(.L_x_1042) ;  /* 0xfffffff400740947 */ /* 0x000fea000383ffff */
[----:B------:R-:W-:Y:S05]  /*314c0*/  BSYNC.RECONVERGENT B4 ;  /* 0x0000000000047941 */ /* 0x000fea0003800200 */
.L_x_1030:
[----:B------:R-:W-:-:S07]  /*314d0*/  IMAD.MOV.U32 R3, RZ, RZ, R7 ;  /* 0x000000ffff037224 */ /* 0x000fce00078e0007 */
.L_x_1029:
        /* <DEDUP_REMOVED lines=26> */
.L_x_1044:
        /* <DEDUP_REMOVED lines=26> */
.L_x_1047:
[----:B------:R-:W-:-:S11]  /*31820*/  DADD R6, R22, R10 ;  /* 0x0000000016067229 */ /* 0x000fd6000000000a */
.L_x_1046:
[----:B------:R-:W-:Y:S05]  /*31830*/  BSYNC.RECONVERGENT B1 ;  /* 0x0000000000017941 */ /* 0x000fea0003800200 */
.L_x_1045:
        /* <DEDUP_REMOVED lines=24> */
.L_x_1049:
[----:B------:R-:W-:Y:S05]  /*319c0*/  BSYNC.RECONVERGENT B5 ;  /* 0x0000000000057941 */ /* 0x000fea0003800200 */
.L_x_1048:
[----:B------:R-:W-:-:S11]  /*319d0*/  DFMA R20, R2, R14, R20 ;  /* 0x0000000e0214722b */ /* 0x000fd60000000014 */
.L_x_1043:
[----:B------:R-:W-:Y:S05]  /*319e0*/  BSYNC.RECONVERGENT B4 ;  /* 0x0000000000047941 */ /* 0x000fea0003800200 */
.L_x_1028:
[----:B------:R-:W0:Y:S02]  /*319f0*/  LDC.64 R10, c[0x0][0x380] ;  /* 0x0000e000ff0a7b82 */ /* 0x000e240000000a00 */
[----:B0-----:R-:W-:-:S11]  /*31a00*/  DFMA R10, R10, 0.5, R20 ;  /* 0x3fe000000a0a782b */ /* 0x001fd60000000014 */
.L_x_1027:
[----:B------:R-:W-:Y:S05]  /*31a10*/  BSYNC.RECONVERGENT B3 ;  /* 0x0000000000037941 */ /* 0x000fea0003800200 */
.L_x_1003:
        /* <DEDUP_REMOVED lines=8> */
.L_x_1050:
        /* <DEDUP_REMOVED lines=16> */
.L_x_1052:
[----:B------:R-:W-:Y:S05]  /*31ba0*/  BSYNC.RECONVERGENT B1 ;  /* 0x0000000000017941 */ /* 0x000fea0003800200 */
.L_x_1051:
        /* <DEDUP_REMOVED lines=8> */
.L_x_1053:
        /* <DEDUP_REMOVED lines=19> */
.L_x_1055:
[----:B------:R-:W-:Y:S05]  /*31d60*/  BSYNC.RECONVERGENT B1 ;  /* 0x0000000000017941 */ /* 0x000fea0003800200 */
.L_x_1054:
        /* <DEDUP_REMOVED lines=62> */
.L_x_1057:
[----:B------:R-:W-:Y:S05]  /*32150*/  BSYNC.RECONVERGENT B1 ;  /* 0x0000000000017941 */ /* 0x000fea0003800200 */
.L_x_1056:
[----:B------:R-:W-:Y:S01]  /*32160*/  DMUL R10, R8, 0.5 ;  /* 0x3fe00000080a7828 */ /* 0x000fe20000000000 */
[----:B------:R-:W0:Y:S01]  /*32170*/  LDCU UR6, c[0x0][0x3a4] ;  /* 0x00007480ff0677ac */ /* 0x000e220008000800 */
[----:B------:R-:W-:Y:S01]  /*32180*/  BSSY.RECONVERGENT B3, `(.L_x_1058) ;  /* 0x0000240000037945 */ /* 0x000fe20003800200 */
[----:B------:R-:W-:Y:S01]  /*32190*/  UMOV UR4, 0xc9be45dc ;  /* 0xc9be45dc00047882 */ /* 0x000fe20000000000 */
[----:B------:R-:W-:-:S04]  /*321a0*/  UMOV UR5, 0x4043bd3c ;  /* 0x4043bd3c00057882 */ /* 0x000fc80000000000 */
[----:B------:R-:W-:Y:S02]  /*321b0*/  DSETP.GEU.AND P0, PT, R12, R10, PT ;  /* 0x0000000a0c00722a */ /* 0x000fe40003f0e000 */
[----:B------:R-:W-:-:S08]  /*321c0*/  DMUL R44, R44, -UR4 ;  /* 0x800000042c2c7c28 */ /* 0x000fd00008000000 */
[----:B------:R-:W-:Y:S01]  /*321d0*/  DMUL R44, R44, R2 ;  /* 0x000000022c2c7228 */ /* 0x000fe20000000000 */
[----:B0-----:R-:W-:-:S04]  /*321e0*/  IMAD.U32 R0, RZ, RZ, UR6 ;  /* 0x00000006ff007e24 */ /* 0x001fc8000f8e00ff */
[----:B------:R-:W-:Y:S01]  /*321f0*/  VIADD R2, R0, 0xffffffff ;  /* 0xffffffff00027836 */ /* 0x000fe20000000000 */
[----:B------:R-:W-:Y:S06]  /*32200*/  @P0 BRA `(.L_x_1059) ;  /* 0x0000001000700947 */ /* 0x000fec0003800000 */
[----:B------:R-:W-:Y:S01]  /*32210*/  ISETP.GE.AND P0, PT, R0, 0x1, PT ;  /* 0x000000010000780c */ /* 0x000fe20003f06270 */
[----:B------:R-:W-:Y:S01]  /*32220*/  DADD R10, -R12, R10 ;  /* 0x000000000c0a7229 */ /* 0x000fe2000000010a */
[----:B------:R-:W-:-:S11]  /*32230*/  CS2R R14, SRZ ;  /* 0x00000000000e7805 */ /* 0x000fd6000001ff00 */
[----:B------:R-:W-:Y:S05]  /*32240*/  @!P0 BRA `(.L_x_1060) ;  /* 0x0000001000548947 */ /* 0x000fea0003800000 */
[----:B------:R-:W-:Y:S01]  /*32250*/  ISETP.NE.AND P0, PT, R2, RZ, PT ;  /* 0x000000ff0200720c */ /* 0x000fe20003f05270 */
[----:B------:R-:W-:Y:S01]  /*32260*/  IMAD.MOV.U32 R3, RZ, RZ, RZ ;  /* 0x000000ffff037224 */ /* 0x000fe200078e00ff */
[----:B------:R-:W-:-:S11]  /*32270*/  CS2R R14, SRZ ;  /* 0x00000000000e7805 */ /* 0x000fd6000001ff00 */
[----:B------:R-:W-:Y:S05]  /*32280*/  @!P0 BRA `(.L_x_1061) ;  /* 0x0000000800d88947 */ /* 0x000fea0003800000 */
[----:B------:R-:W-:Y:S01]  /*32290*/  BSSY.RECONVERGENT B4, `(.L_x_1062) ;  /* 0x00000b4000047945 */ /* 0x000fe20003800200 */
[----:B------:R-:W-:Y:S01]  /*322a0*/  IMAD.MOV.U32 R12, RZ, RZ, RZ ;  /* 0x000000ffff0c7224 */ /* 0x000fe200078e00ff */
[----:B------:R-:W-:-:S07]  /*322b0*/  CS2R R14, SRZ ;  /* 0x00000000000e7805 */ /* 0x000fce000001ff00 */
.L_x_1078:
[----:B------:R-:W-:Y:S01]  /*322c0*/  R2UR UR4, R50 ;  /* 0x00000000320472ca */ /* 0x000fe200000e0000 */
[----:B------:R-:W-:Y:S01]  /*322d0*/  IMAD.WIDE.U32 R20, R12, 0x8, R4 ;  /* 0x000000080c147825 */ /* 0x000fe200078e0004 */
[----:B------:R-:W-:-:S13]  /*322e0*/  R2UR UR5, R51 ;  /* 0x00000000330572ca */ /* 0x000fda00000e0000 */
[----:B------:R-:W5:Y:S01]  /*322f0*/  LD.E.64 R20, desc[UR4][R20.64] ;  /* 0x0000000414147980 */ /* 0x000f62000c101b00 */
[----:B------:R-:W-:Y:S01]  /*32300*/  VIADD R13, R12, 0x1 ;  /* 0x000000010c0d7836 */ /* 0x000fe20000000000 */
[----:B------:R-:W-:Y:S01]  /*32310*/  DADD R6, -RZ, |R10| ;  /* 0x00000000ff067229 */ /* 0x000fe2000000050a */
[----:B------:R-:W-:Y:S01]  /*32320*/  BSSY.RECONVERGENT B1, `(.L_x_1063) ;  /* 0x000000d000017945 */ /* 0x000fe20003800200 */
[----:B------:R-:W-:Y:S01]  /*32330*/  DSETP.NEU.AND P3, PT, R10, RZ, PT ;  /* 0x000000ff0a00722a */ /* 0x000fe20003f6d000 */
[----:B------:R-:W0:Y:S01]  /*32340*/  I2F.F64.U32 R22, R13 ;  /* 0x0000000d00167312 */ /* 0x000e220000201800 */
[----:B------:R-:W-:Y:S02]  /*32350*/  ISETP.GE.AND P2, PT, R11, RZ, PT ;  /* 0x000000ff0b00720c */ /* 0x000fe40003f46270 */
        /* <DEDUP_REMOVED lines=10> */
.L_x_1063:
[----:B------:R-:W-:Y:S01]  /*32400*/  VIADD R32, R12, 0x1 ;  /* 0x000000010c207836 */ /* 0x000fe20000000000 */
[----:B------:R-:W-:Y:S01]  /*32410*/  DADD R34, -RZ, -R2 ;  /* 0x00000000ff227229 */ /* 0x000fe20000000902 */
[----:B------:R-:W-:Y:S01]  /*32420*/  IMAD.MOV.U32 R6, RZ, RZ, 0x1 ;  /* 0x00000001ff067424 */ /* 0x000fe200078e00ff */
[----:B------:R-:W-:Y:S01]  /*32430*/  ISETP.EQ.U32.AND P0, PT, R25, RZ, PT ;  /* 0x000000ff1900720c */ /* 0x000fe20003f02070 */
[----:B------:R-:W-:Y:S02]  /*32440*/  BSSY.RECONVERGENT B1, `(.L_x_1064) ;  /* 0x000001f000017945 */ /* 0x000fe40003800200 */
[----:B------:R-:W0:Y:S01]  /*32450*/  I2F.F64.U32 R32, R32 ;  /* 0x0000002000207312 */ /* 0x000e220000201800 */
[----:B------:R-:W-:-:S04]  /*32460*/  ISETP.EQ.AND.EX P0, PT, R24, -0x80000000, !P2, P0 ;  /* 0x800000001800780c */ /* 0x000fc80005702300 */
[----:B------:R-:W-:Y:S02]  /*32470*/  FSEL R2, R34, R2, P0 ;  /* 0x0000000222027208 */ /* 0x000fe40000000000 */
        /* <DEDUP_REMOVED lines=15> */
[----:B------:R-:W0:Y:S01]  /*32570*/  I2F.F64.U32 R2, R13 ;  /* 0x0000000d00027312 */ /* 0x000e220000201800 */
[----:B------:R-:W-:Y:S02]  /*32580*/  SHF.R.U32.HI R0, RZ, 0x14, R23 ;  /* 0x00000014ff007819 */ /* 0x000fe40000011617 */
[----:B------:R-:W-:Y:S02]  /*32590*/  ISETP.GE.AND P4, PT, R23, RZ, PT ;  /* 0x000000ff1700720c */ /* 0x000fe40003f86270 */
[----:B------:R-:W-:-:S05]  /*325a0*/  LOP3.LUT R0, R0, 0x7ff, RZ, 0xc0, !PT ;  /* 0x000007ff00007812 */ /* 0x000fca00078ec0ff */
[----:B------:R-:W-:-:S05]  /*325b0*/  VIADD R25, R0, 0xfffffc0c ;  /* 0xfffffc0c00197836 */ /* 0x000fca0000000000 */
[CC--:B0-----:R-:W-:Y:S02]  /*325c0*/  SHF.L.U32 R0, R2.reuse, R25.reuse, RZ ;  /* 0x0000001902007219 */ /* 0x0c1fe400000006ff */
[----:B------:R-:W-:Y:S02]  /*325d0*/  SHF.L.U64.HI R2, R2, R25, R3 ;  /* 0x0000001902027219 */ /* 0x000fe40000010203 */
[----:B------:R-:W-:-:S04]  /*325e0*/  ISETP.NE.U32.AND P1, PT, R0, RZ, PT ;  /* 0x000000ff0000720c */ /* 0x000fc80003f25070 */
[----:B------:R-:W-:Y:S01]  /*325f0*/  ISETP.NE.AND.EX P1, PT, R2, -0x80000000, PT, P1 ;  /* 0x800000000200780c */ /* 0x000fe20003f25310 */
[----:B------:R-:W-:-:S03]  /*32600*/  IMAD.MOV.U32 R2, RZ, RZ, RZ ;  /* 0x000000ffff027224 */ /* 0x000fc600078e00ff */
[----:B------:R-:W-:-:S04]  /*32610*/  SEL R3, R11, RZ, !P1 ;  /* 0x000000ff0b037207 */ /* 0x000fc80004800000 */
[----:B------:R-:W-:-:S07]  /*32620*/  @!P4 LOP3.LUT R3, R3, 0x7ff00000, RZ, 0xfc, !PT ;  /* 0x7ff000000303c812 */ /* 0x000fce00078efcff */
.L_x_1065:
[----:B------:R-:W-:Y:S05]  /*32630*/  BSYNC.RECONVERGENT B1 ;  /* 0x0000000000017941 */ /* 0x000fea0003800200 */
.L_x_1064:
[----:B------:R-:W-:Y:S04]  /*32640*/  BSSY.RECONVERGENT B1, `(.L_x_1066) ;  /* 0x0000010000017945 */ /* 0x000fe80003800200 */
[----:B------:R-:W-:Y:S05]  /*32650*/  @P5 BRA `(.L_x_1067) ;  /* 0x0000000000385947 */ /* 0x000fea0003800000 */
        /* <DEDUP_REMOVED lines=14> */
.L_x_1067:
[----:B------:R-:W-:Y:S05]  /*32740*/  BSYNC.RECONVERGENT B1 ;  /* 0x0000000000017941 */ /* 0x000fea0003800200 */
.L_x_1066:
[----:B------:R-:W-:Y:S01]  /*32750*/  FSETP.GT.AND P1, PT, |R24|, 1.469367938527859385e-39, PT ;  /* 0x001000001800780b */ /* 0x000fe20003f24200 */
[----:B------:R-:W-:Y:S01]  /*32760*/  DSETP.NEU.AND P0, PT, R10, 1, PT ;  /* 0x3ff000000a00742a */ /* 0x000fe20003f0d000 */
[----:B------:R-:W-:Y:S01]  /*32770*/  FSETP.GEU.AND P4, PT, |R21|, 6.5827683646048100446e-37, PT ;  /* 0x036000001500780b */ /* 0x000fe20003f8e200 */
[----:B------:R-:W-:Y:S04]  /*32780*/  BSSY.RECONVERGENT B5, `(.L_x_1068) ;  /* 0x000000c000057945 */ /* 0x000fe80003800200 */
[----:B------:R-:W-:Y:S02]  /*32790*/  FSEL R24, R2, RZ, P0 ;  /* 0x000000ff02187208 */ /* 0x000fe40000000000 */
[----:B------:R-:W-:-:S06]  /*327a0*/  FSEL R25, R3, 1.875, P0 ;  /* 0x3ff0000003197808 */ /* 0x000fcc0000000000 */
        /* <DEDUP_REMOVED lines=9> */
.L_x_1069:
[----:B------:R-:W-:Y:S05]  /*32840*/  BSYNC.RECONVERGENT B5 ;  /* 0x0000000000057941 */ /* 0x000fea0003800200 */
.L_x_1068:
        /* <DEDUP_REMOVED lines=21> */
.L_x_1070:
[----:B------:R-:W0:Y:S01]  /*329a0*/  I2F.F64.U32 R28, R12 ;  /* 0x0000000c001c7312 */ /* 0x000e220000201800 */
[----:B------:R-:W-:Y:S01]  /*329b0*/  DADD R26, -RZ, -R2 ;  /* 0x00000000ff1a7229 */ /* 0x000fe20000000902 */
[----:B------:R-:W-:Y:S01]  /*329c0*/  ISETP.EQ.U32.AND P1, PT, R25, RZ, PT ;  /* 0x000000ff1900720c */ /* 0x000fe20003f22070 */
[----:B------:R-:W-:Y:S03]  /*329d0*/  BSSY.RECONVERGENT B1, `(.L_x_1071) ;  /* 0x0000011000017945 */ /* 0x000fe60003800200 */
[----:B------:R-:W-:Y:S01]  /*329e0*/  ISETP.EQ.AND.EX P2, PT, R24, -0x80000000, !P2, P1 ;  /* 0x800000001800780c */ /* 0x000fe20005742310 */
[----:B0-----:R-:W-:-:S10]  /*329f0*/  DADD R6, R10, R28 ;  /* 0x000000000a067229 */ /* 0x001fd4000000001c */
[----:B------:R-:W-:Y:S02]  /*32a00*/  LOP3.LUT R6, R7, 0x7ff00000, RZ, 0xc0, !PT ;  /* 0x7ff0000007067812 */ /* 0x000fe400078ec0ff */
[----:B------:R-:W-:Y:S02]  /*32a10*/  FSEL R7, R27, R3, P2 ;  /* 0x000000031b077208 */ /* 0x000fe40001000000 */
[----:B------:R-:W-:Y:S02]  /*32a20*/  ISETP.NE.AND P4, PT, R6, 0x7ff00000, PT ;  /* 0x7ff000000600780c */ /* 0x000fe40003f85270 */
[----:B------:R-:W-:Y:S01]  /*32a30*/  FSEL R6, R26, R2, P2 ;  /* 0x000000021a067208 */ /* 0x000fe20001000000 */
[----:B------:R-:W-:Y:S10]  /*32a40*/  @P3 BRA `(.L_x_1072) ;  /* 0x0000000000243947 */ /* 0x000ff40003800000 */
[----:B------:R-:W0:Y:S01]  /*32a50*/  I2F.F64.U32 R2, R12 ;  /* 0x0000000c00027312 */ /* 0x000e220000201800 */
[----:B------:R-:W-:Y:S01]  /*32a60*/  ISETP.GE.AND P3, PT, R23, RZ, PT ;  /* 0x000000ff1700720c */ /* 0x000fe20003f66270 */
[----:B------:R-:W-:Y:S01]  /*32a70*/  IMAD.MOV.U32 R6, RZ, RZ, RZ ;  /* 0x000000ffff067224 */ /* 0x000fe200078e00ff */
[CC--:B0-----:R-:W-:Y:S02]  /*32a80*/  SHF.L.U32 R0, R2.reuse, R13.reuse, RZ ;  /* 0x0000000d02007219 */ /* 0x0c1fe400000006ff */
[----:B------:R-:W-:Y:S02]  /*32a90*/  SHF.L.U64.HI R2, R2, R13, R3 ;  /* 0x0000000d02027219 */ /* 0x000fe40000010203 */
[----:B------:R-:W-:-:S04]  /*32aa0*/  ISETP.NE.U32.AND P1, PT, R0, RZ, PT ;  /* 0x000000ff0000720c */ /* 0x000fc80003f25070 */
[----:B------:R-:W-:-:S04]  /*32ab0*/  ISETP.NE.AND.EX P1, PT, R2, -0x80000000, PT, P1 ;  /* 0x800000000200780c */ /* 0x000fc80003f25310 */
[----:B------:R-:W-:-:S04]  /*32ac0*/  SEL R7, R11, RZ, !P1 ;  /* 0x000000ff0b077207 */ /* 0x000fc80004800000 */
[----:B------:R-:W-:-:S07]  /*32ad0*/  @!P3 LOP3.LUT R7, R7, 0x7ff00000, RZ, 0xfc, !PT ;  /* 0x7ff000000707b812 */ /* 0x000fce00078efcff */
.L_x_1072:
[----:B------:R-:W-:Y:S05]  /*32ae0*/  BSYNC.RECONVERGENT B1 ;  /* 0x0000000000017941 */ /* 0x000fea0003800200 */
.L_x_1071:
        /* <DEDUP_REMOVED lines=14> */
.L_x_1075:
[----:B------:R-:W-:-:S11]  /*32bd0*/  DADD R6, R10, R28 ;  /* 0x000000000a067229 */ /* 0x000fd6000000001c */
.L_x_1074:
[----:B------:R-:W-:Y:S05]  /*32be0*/  BSYNC.RECONVERGENT B1 ;  /* 0x0000000000017941 */ /* 0x000fea0003800200 */
.L_x_1073:
        /* <DEDUP_REMOVED lines=23> */
.L_x_1077:
[----:B------:R-:W-:Y:S05]  /*32d60*/  BSYNC.RECONVERGENT B5 ;  /* 0x0000000000057941 */ /* 0x000fea0003800200 */
.L_x_1076:
[----:B------:R-:W0:Y:S01]  /*32d70*/  LDCU UR4, c[0x0][0x3a4] ;  /* 0x00007480ff0477ac */ /* 0x000e220008000800 */
[----:B------:R-:W-:Y:S01]  /*32d80*/  DFMA R14, R2, R22, R14 ;  /* 0x00000016020e722b */ /* 0x000fe2000000000e */
[----:B0-----:R-:W-:-:S05]  /*32d90*/  IMAD.U32 R0, RZ, RZ, UR4 ;  /* 0x00000004ff007e24 */ /* 0x001fca000f8e00ff */
[----:B------:R-:W-:-:S04]  /*32da0*/  LOP3.LUT R7, R0, 0x7ffffffe, RZ, 0xc0, !PT ;  /* 0x7ffffffe00077812 */ /* 0x000fc800078ec0ff */
[----:B------:R-:W-:-:S13]  /*32db0*/  ISETP.NE.AND P0, PT, R12, R7, PT ;  /* 0x000000070c00720c */ /* 0x000fda0003f05270 */
[----:B------:R-:W-:Y:S05]  /*32dc0*/  @P0 BRA `(.L_x_1078) ;  /* 0xfffffff4003c0947 */ /* 0x000fea000383ffff */
[----:B------:R-:W-:Y:S05]  /*32dd0*/  BSYNC.RECONVERGENT B4 ;  /* 0x0000000000047941 */ /* 0x000fea0003800200 */
.L_x_1062:
[----:B------:R-:W-:-:S07]  /*32de0*/  IMAD.MOV.U32 R3, RZ, RZ, R7 ;  /* 0x000000ffff037224 */ /* 0x000fce00078e0007 */
.L_x_1061:
        /* <DEDUP_REMOVED lines=25> */
.L_x_1080:
[----:B------:R-:W0:Y:S01]  /*32f80*/  I2F.F64.U32 R26, R22 ;  /* 0x00000016001a7312 */ /* 0x000e220000201800 */
[----:B------:R-:W-:Y:S01]  /*32f90*/  DADD R24, -RZ, -R2 ;  /* 0x00000000ff187229 */ /* 0x000fe20000000902 */
[----:B------:R-:W-:Y:S01]  /*32fa0*/  ISETP.LT.AND P2, PT, R11, RZ, !P2 ;  /* 0x000000ff0b00720c */ /* 0x000fe20005741270 */
[----:B------:R-:W-:Y:S01]  /*32fb0*/  BSSY.RECONVERGENT B1, `(.L_x_1081) ;  /* 0x0000013000017945 */ /* 0x000fe20003800200 */
[----:B0-----:R-:W-:-:S10]  /*32fc0*/  DADD R6, R10, R26 ;  /* 0x000000000a067229 */ /* 0x001fd4000000001a */
[----:B------:R-:W-:Y:S02]  /*32fd0*/  LOP3.LUT R6, R7, 0x7ff00000, RZ, 0xc0, !PT ;  /* 0x7ff0000007067812 */ /* 0x000fe400078ec0ff */
[----:B------:R-:W-:Y:S02]  /*32fe0*/  FSEL R7, R25, R3, P2 ;  /* 0x0000000319077208 */ /* 0x000fe40001000000 */
[----:B------:R-:W-:Y:S02]  /*32ff0*/  ISETP.NE.AND P3, PT, R6, 0x7ff00000, PT ;  /* 0x7ff000000600780c */ /* 0x000fe40003f65270 */
[----:B------:R-:W-:Y:S01]  /*33000*/  FSEL R6, R24, R2, P2 ;  /* 0x0000000218067208 */ /* 0x000fe20001000000 */
[----:B------:R-:W-:Y:S10]  /*33010*/  @P0 BRA `(.L_x_1082) ;  /* 0x0000000000300947 */ /* 0x000ff40003800000 */
[----:B------:R-:W0:Y:S01]  /*33020*/  I2F.F64.U32 R22, R22 ;  /* 0x0000001600167312 */ /* 0x000e220000201800 */
[----:B------:R-:W-:Y:S01]  /*33030*/  SHF.R.U32.HI R0, RZ, 0x14, R21 ;  /* 0x00000014ff007819 */ /* 0x000fe20000011615 */
[----:B------:R-:W-:Y:S01]  /*33040*/  IMAD.MOV.U32 R6, RZ, RZ, RZ ;  /* 0x000000ffff067224 */ /* 0x000fe200078e00ff */
[----:B------:R-:W-:Y:S02]  /*33050*/  ISETP.GE.AND P1, PT, R21, RZ, PT ;  /* 0x000000ff1500720c */ /* 0x000fe40003f26270 */
[----:B------:R-:W-:-:S05]  /*33060*/  LOP3.LUT R0, R0, 0x7ff, RZ, 0xc0, !PT ;  /* 0x000007ff00007812 */ /* 0x000fca00078ec0ff */
[----:B------:R-:W-:-:S05]  /*33070*/  VIADD R3, R0, 0xfffffc0c ;  /* 0xfffffc0c00037836 */ /* 0x000fca0000000000 */
[CC--:B0-----:R-:W-:Y:S02]  /*33080*/  SHF.L.U32 R0, R22.reuse, R3.reuse, RZ ;  /* 0x0000000316007219 */ /* 0x0c1fe400000006ff */
[----:B------:R-:W-:Y:S02]  /*33090*/  SHF.L.U64.HI R23, R22, R3, R23 ;  /* 0x0000000316177219 */ /* 0x000fe40000010217 */
[----:B------:R-:W-:-:S04]  /*330a0*/  ISETP.NE.U32.AND P0, PT, R0, RZ, PT ;  /* 0x000000ff0000720c */ /* 0x000fc80003f05070 */
[----:B------:R-:W-:-:S04]  /*330b0*/  ISETP.NE.AND.EX P0, PT, R23, -0x80000000, PT, P0 ;  /* 0x800000001700780c */ /* 0x000fc80003f05300 */
[----:B------:R-:W-:-:S04]  /*330c0*/  SEL R7, R11, RZ, !P0 ;  /* 0x000000ff0b077207 */ /* 0x000fc80004000000 */
[----:B------:R-:W-:-:S07]  /*330d0*/  @!P1 LOP3.LUT R7, R7, 0x7ff00000, RZ, 0xfc, !PT ;  /* 0x7ff0000007079812 */ /* 0x000fce00078efcff */
.L_x_1082:
[----:B------:R-:W-:Y:S05]  /*330e0*/  BSYNC.RECONVERGENT B1 ;  /* 0x0000000000017941 */ /* 0x000fea0003800200 */
.L_x_1081:
        /* <DEDUP_REMOVED lines=14> */
.L_x_1085:
[----:B------:R-:W-:-:S11]  /*331d0*/  DADD R6, R10, R26 ;  /* 0x000000000a067229 */ /* 0x000fd6000000001a */
.L_x_1084:
[----:B------:R-:W-:Y:S05]  /*331e0*/  BSYNC.RECONVERGENT B1 ;  /* 0x0000000000017941 */ /* 0x000fea0003800200 */
.L_x_1083:
        /* <DEDUP_REMOVED lines=24> */
.L_x_1087:
[----:B------:R-:W-:Y:S05]  /*33370*/  BSYNC.RECONVERGENT B5 ;  /* 0x0000000000057941 */ /* 0x000fea0003800200 */
.L_x_1086:
[----:B------:R-:W-:-:S11]  /*33380*/  DFMA R14, R2, R10, R14 ;  /* 0x0000000a020e722b */ /* 0x000fd6000000000e */
.L_x_1079:
[----:B------:R-:W-:Y:S05]  /*33390*/  BSYNC.RECONVERGENT B4 ;  /* 0x0000000000047941 */ /* 0x000fea0003800200 */
.L_x_1060:
[----:B------:R-:W0:Y:S02]  /*333a0*/  LDC.64 R2, c[0x0][0x380] ;  /* 0x0000e000ff027b82 */ /* 0x000e240000000a00 */
[----:B0-----:R-:W-:Y:S01]  /*333b0*/  DFMA R14, R2, 0.5, -R14 ;  /* 0x3fe00000020e782b */ /* 0x001fe2000000080e */
[----:B------:R-:W-:Y:S10]  /*333c0*/  BRA `(.L_x_1088) ;  /* 0x00000010006c7947 */ /* 0x000ff40003800000 */
.L_x_1059:
[----:B------:R-:W-:Y:S01]  /*333d0*/  ISETP.GE.AND P0, PT, R0, 0x1, PT ;  /* 0x000000010000780c */ /* 0x000fe20003f06270 */
[----:B------:R-:W-:Y:S01]  /*333e0*/  DADD R10, R12, -R10 ;  /* 0x000000000c0a7229 */ /* 0x000fe2000000080a */
        /* <DEDUP_REMOVED lines=9> */
.L_x_1107:
        /* <DEDUP_REMOVED lines=20> */
.L_x_1092:
        /* <DEDUP_REMOVED lines=35> */
.L_x_1094:
[----:B------:R-:W-:Y:S05]  /*337f0*/  BSYNC.RECONVERGENT B1 ;  /* 0x0000000000017941 */ /* 0x000fea0003800200 */
.L_x_1093:
        /* <DEDUP_REMOVED lines=16> */
.L_x_1096:
[----:B------:R-:W-:Y:S05]  /*33900*/  BSYNC.RECONVERGENT B1 ;  /* 0x0000000000017941 */ /* 0x000fea0003800200 */
.L_x_1095:
        /* <DEDUP_REMOVED lines=15> */
.L_x_1098:
[----:B------:R-:W-:Y:S05]  /*33a00*/  BSYNC.RECONVERGENT B5 ;  /* 0x0000000000057941 */ /* 0x000fea0003800200 */
.L_x_1097:
        /* <DEDUP_REMOVED lines=21> */
.L_x_1099:
        /* <DEDUP_REMOVED lines=20> */
.L_x_1101:
[----:B------:R-:W-:Y:S05]  /*33ca0*/  BSYNC.RECONVERGENT B1 ;  /* 0x0000000000017941 */ /* 0x000fea0003800200 */
.L_x_1100:
        /* <DEDUP_REMOVED lines=14> */
.L_x_1104:
[----:B------:R-:W-:-:S11]  /*33d90*/  DADD R6, R10, R28 ;  /* 0x000000000a067229 */ /* 0x000fd6000000001c */
.L_x_1103:
[----:B------:R-:W-:Y:S05]  /*33da0*/  BSYNC.RECONVERGENT B1 ;  /* 0x0000000000017941 */ /* 0x000fea0003800200 */
.L_x_1102:
        /* <DEDUP_REMOVED lines=23> */
.L_x_1106:
[----:B------:R-:W-:Y:S05]  /*33f20*/  BSYNC.RECONVERGENT B5 ;  /* 0x0000000000057941 */ /* 0x000fea0003800200 */
.L_x_1105:
[----:B------:R-:W0:Y:S01]  /*33f30*/  LDCU UR4, c[0x0][0x3a4] ;  /* 0x00007480ff0477ac */ /* 0x000e220008000800 */
[----:B------:R-:W-:Y:S01]  /*33f40*/  DFMA R14, R2, R22, R14 ;  /* 0x00000016020e722b */ /* 0x000fe2000000000e */
[----:B0-----:R-:W-:-:S05]  /*33f50*/  IMAD.U32 R0, RZ, RZ, UR4 ;  /* 0x00000004ff007e24 */ /* 0x001fca000f8e00ff */
[----:B------:R-:W-:-:S04]  /*33f60*/  LOP3.LUT R7, R0, 0x7ffffffe, RZ, 0xc0, !PT ;  /* 0x7ffffffe00077812 */ /* 0x000fc800078ec0ff */
[----:B------:R-:W-:-:S13]  /*33f70*/  ISETP.NE.AND P0, PT, R12, R7, PT ;  /* 0x000000070c00720c */ /* 0x000fda0003f05270 */
[----:B------:R-:W-:Y:S05]  /*33f80*/  @P0 BRA `(.L_x_1107) ;  /* 0xfffffff4003c0947 */ /* 0x000fea000383ffff */
[----:B------:R-:W-:Y:S05]  /*33f90*/  BSYNC.RECONVERGENT B4 ;  /* 0x0000000000047941 */ /* 0x000fea0003800200 */
.L_x_1091:
[----:B------:R-:W-:-:S07]  /*33fa0*/  IMAD.MOV.U32 R3, RZ, RZ, R7 ;  /* 0x000000ffff037224 */ /* 0x000fce00078e0007 */
.L_x_1090:
        /* <DEDUP_REMOVED lines=25> */
.L_x_1109:
        /* <DEDUP_REMOVED lines=22> */
.L_x_1111:
[----:B------:R-:W-:Y:S05]  /*342a0*/  BSYNC.RECONVERGENT B1 ;  /* 0x0000000000017941 */ /* 0x000fea0003800200 */
.L_x_1110:
        /* <DEDUP_REMOVED lines=14> */
.L_x_1114:
[----:B------:R-:W-:-:S11]  /*34390*/  DADD R6, R10, R26 ;  /* 0x000000000a067229 */ /* 0x000fd6000000001a */
.L_x_1113:
[----:B------:R-:W-:Y:S05]  /*343a0*/  BSYNC.RECONVERGENT B1 ;  /* 0x0000000000017941 */ /* 0x000fea0003800200 */
.L_x_1112:
        /* <DEDUP_REMOVED lines=24> */
.L_x_1116:
[----:B------:R-:W-:Y:S05]  /*34530*/  BSYNC.RECONVERGENT B5 ;  /* 0x0000000000057941 */ /* 0x000fea0003800200 */
.L_x_1115:
[----:B------:R-:W-:-:S11]  /*34540*/  DFMA R14, R2, R10, R14 ;  /* 0x0000000a020e722b */ /* 0x000fd6000000000e */
.L_x_1108:
[----:B------:R-:W-:Y:S05]  /*34550*/  BSYNC.RECONVERGENT B4 ;  /* 0x0000000000047941 */ /* 0x000fea0003800200 */
.L_x_1089:
[----:B------:R-:W0:Y:S02]  /*34560*/  LDC.64 R2, c[0x0][0x380] ;  /* 0x0000e000ff027b82 */ /* 0x000e240000000a00 */
[----:B0-----:R-:W-:-:S11]  /*34570*/  DFMA R14, R2, 0.5, R14 ;  /* 0x3fe00000020e782b */ /* 0x001fd6000000000e */
.L_x_1088:
[----:B------:R-:W-:Y:S05]  /*34580*/  BSYNC.RECONVERGENT B3 ;  /* 0x0000000000037941 */ /* 0x000fea0003800200 */
.L_x_1058:
        /* <DEDUP_REMOVED lines=8> */
.L_x_1117:
        /* <DEDUP_REMOVED lines=17> */
.L_x_1119:
[----:B------:R-:W-:Y:S05]  /*34720*/  BSYNC.RECONVERGENT B1 ;  /* 0x0000000000017941 */ /* 0x000fea0003800200 */
.L_x_1118:
        /* <DEDUP_REMOVED lines=10> */
.L_x_1121:
[----:B------:R-:W-:Y:S05]  /*347d0*/  BSYNC.RECONVERGENT B1 ;  /* 0x0000000000017941 */ /* 0x000fea0003800200 */
.L_x_1120:
        /* <DEDUP_REMOVED lines=62> */
.L_x_1123:
[----:B------:R-:W-:Y:S05]  /*34bc0*/  BSYNC.RECONVERGENT B1 ;  /* 0x0000000000017941 */ /* 0x000fea0003800200 */
.L_x_1122:
[----:B------:R-:W-:Y:S01]  /*34bd0*/  UMOV UR4, 0x459aa352 ;  /* 0x459aa35200047882 */ /* 0x000fe20000000000 */
[----:B------:R-:W-:Y:S01]  /*34be0*/  UMOV UR5, 0x3fe09b89 ;  /* 0x3fe09b8900057882 */ /* 0x000fe20000000000 */
[C---:B------:R-:W-:Y:S01]  /*34bf0*/  DMUL R6, R52.reuse, R64 ;  /* 0x0000004034067228 */ /* 0x040fe20000000000 */
[----:B------:R-:W-:Y:S01]  /*34c00*/  UMOV UR6, 0xc9be45dc ;  /* 0xc9be45dc00067882 */ /* 0x000fe20000000000 */
[----:B------:R-:W-:Y:S01]  /*34c10*/  DMUL R10, R52, R62 ;  /* 0x0000003e340a7228 */ /* 0x000fe20000000000 */
[----:B------:R-:W-:Y:S01]  /*34c20*/  UMOV UR7, 0x4043bd3c ;  /* 0x4043bd3c00077882 */ /* 0x000fe20000000000 */
[----:B------:R-:W-:Y:S02]  /*34c30*/  DMUL R82, R82, UR4 ;  /* 0x0000000452527c28 */ /* 0x000fe40008000000 */
[----:B------:R-:W-:Y:S02]  /*34c40*/  DMUL R80, R80, UR4 ;  /* 0x0000000450507c28 */ /* 0x000fe40008000000 */
[----:B------:R-:W-:-:S02]  /*34c50*/  DMUL R78, R78, UR4 ;  /* 0x000000044e4e7c28 */ /* 0x000fc40008000000 */
[----:B------:R-:W-:Y:S01]  /*34c60*/  DMUL R76, R76, UR4 ;  /* 0x000000044c4c7c28 */ /* 0x000fe20008000000 */
[----:B------:R-:W-:Y:S01]  /*34c70*/  UMOV UR4, 0xc901e574 ;  /* 0xc901e57400047882 */ /* 0x000fe20000000000 */
[----:B------:R-:W-:Y:S01]  /*34c80*/  UMOV UR5, 0x3fbe573a ;  /* 0x3fbe573a00057882 */ /* 0x000fe20000000000 */
[----:B------:R-:W-:Y:S01]  /*34c90*/  DMUL R54, R54, -UR6 ;  /* 0x8000000636367c28 */ /* 0x000fe20008000000 */
[----:B------:R-:W-:Y:S01]  /*34ca0*/  UMOV UR6, 0x9999999a ;  /* 0x9999999a00067882 */ /* 0x000fe20000000000 */
[----:B------:R-:W-:Y:S01]  /*34cb0*/  DFMA R82, R6, UR4, R82 ;  /* 0x0000000406527c2b */ /* 0x000fe20008000052 */
[----:B------:R-:W-:Y:S01]  /*34cc0*/  UMOV UR7, 0x3fd19999 ;  /* 0x3fd1999900077882 */ /* 0x000fe20000000000 */
[----:B------:R-:W-:Y:S02]  /*34cd0*/  DFMA R80, R66, UR4, R80 ;  /* 0x0000000442507c2b */ /* 0x000fe40008000050 */
[----:B------:R-:W-:Y:S02]  /*34ce0*/  DFMA R78, R10, UR4, R78 ;  /* 0x000000040a4e7c2b */ /* 0x000fe4000800004e */
[----:B------:R-:W-:Y:S01]  /*34cf0*/  DFMA R76, R68, UR4, R76 ;  /* 0x00000004444c7c2b */ /* 0x000fe2000800004c */
[----:B------:R-:W-:Y:S01]  /*34d00*/  UMOV UR4, 0xaacfd498 ;  /* 0xaacfd49800047882 */ /* 0x000fe20000000000 */
[C---:B------:R-:W-:Y:S01]  /*34d10*/  DMUL R98, R52.reuse, R98 ;  /* 0x0000006234627228 */ /* 0x040fe20000000000 */
[----:B------:R-:W-:Y:S01]  /*34d20*/  UMOV UR5, 0x3fe0323a ;  /* 0x3fe0323a00057882 */ /* 0x000fe20000000000 */
[----:B------:R-:W-:-:S02]  /*34d30*/  DMUL R96, R52, R96 ;  /* 0x0000006034607228 */ /* 0x000fc40000000000 */
[----:B------:R-:W-:Y:S02]  /*34d40*/  DMUL R54, R54, R2 ;  /* 0x0000000236367228 */ /* 0x000fe40000000000 */
[----:B------:R-:W-:Y:S02]  /*34d50*/  DFMA R82, R92, UR4, R82 ;  /* 0x000000045c527c2b */ /* 0x000fe40008000052 */
[----:B------:R-:W-:Y:S02]  /*34d60*/  DFMA R80, R90, UR4, R80 ;  /* 0x000000045a507c2b */ /* 0x000fe40008000050 */
[----:B------:R-:W-:Y:S02]  /*34d70*/  DFMA R78, R88, UR4, R78 ;  /* 0x00000004584e7c2b */ /* 0x000fe4000800004e */
[----:B------:R-:W-:Y:S01]  /*34d80*/  DFMA R76, R72, UR4, R76 ;  /* 0x00000004484c7c2b */ /* 0x000fe2000800004c */
[----:B------:R-:W-:Y:S01]  /*34d90*/  UMOV UR4, 0x70a3d70a ;  /* 0x70a3d70a00047882 */ /* 0x000fe20000000000 */
[----:B------:R-:W-:Y:S01]  /*34da0*/  DFMA R94, R98, -UR6, R94 ;  /* 0x80000006625e7c2b */ /* 0x000fe2000800005e */
[----:B------:R-:W-:Y:S01]  /*34db0*/  UMOV UR5, 0x3fc70a3d ;  /* 0x3fc70a3d00057882 */ /* 0x000fe20000000000 */
[----:B------:R-:W-:-:S02]  /*34dc0*/  DFMA R86, R96, -UR6, R86 ;  /* 0x8000000660567c2b */ /* 0x000fc40008000056 */
[----:B------:R-:W-:Y:S02]  /*34dd0*/  DFMA R82, R74, -UR4, R82 ;  /* 0x800000044a527c2b */ /* 0x000fe40008000052 */
[----:B------:R-:W-:Y:S02]  /*34de0*/  DFMA R80, R98, -UR4, R80 ;  /* 0x8000000462507c2b */ /* 0x000fe40008000050 */
[----:B------:R-:W-:Y:S02]  /*34df0*/  DFMA R78, R60, -UR4, R78 ;  /* 0x800000043c4e7c2b */ /* 0x000fe4000800004e */
[C---:B------:R-:W-:Y:S02]  /*34e00*/  DMUL R94, R52.reuse, R94 ;  /* 0x0000005e345e7228 */ /* 0x040fe40000000000 */
[----:B------:R-:W-:Y:S02]  /*34e10*/  DMUL R44, R52, R44 ;  /* 0x0000002c342c7228 */ /* 0x000fe40000000000 */
[----:B------:R-:W-:Y:S01]  /*34e20*/  DFMA R76, R96, -UR4, R76 ;  /* 0x80000004604c7c2b */ /* 0x000fe2000800004c */
[----:B------:R-:W-:Y:S01]  /*34e30*/  UMOV UR4, 0x29e4129e ;  /* 0x29e4129e00047882 */ /* 0x000fe20000000000 */
[C---:B------:R-:W-:Y:S01]  /*34e40*/  DMUL R86, R52.reuse, R86 ;  /* 0x0000005634567228 */ /* 0x040fe20000000000 */
[----:B------:R-:W-:Y:S01]  /*34e50*/  UMOV UR5, 0x3fa29e41 ;  /* 0x3fa29e4100057882 */ /* 0x000fe20000000000 */
[----:B------:R-:W-:-:S02]  /*34e60*/  DMUL R54, R52, R54 ;  /* 0x0000003634367228 */ /* 0x000fc40000000000 */
[----:B------:R-:W-:Y:S02]  /*34e70*/  DSETP.GEU.AND P0, PT, R18, R8, PT ;  /* 0x000000081200722a */ /* 0x000fe40003f0e000 */
[----:B------:R-:W-:Y:S02]  /*34e80*/  DFMA R82, R94, UR4, R82 ;  /* 0x000000045e527c2b */ /* 0x000fe40008000052 */
[----:B------:R-:W-:Y:S02]  /*34e90*/  DFMA R44, R44, UR4, R80 ;  /* 0x000000042c2c7c2b */ /* 0x000fe40008000050 */
[----:B------:R-:W-:Y:S02]  /*34ea0*/  DFMA R78, R86, UR4, R78 ;  /* 0x00000004564e7c2b */ /* 0x000fe4000800004e */
[----:B------:R-:W-:Y:S02]  /*34eb0*/  DFMA R54, R54, UR4, R76 ;  /* 0x0000000436367c2b */ /* 0x000fe4000800004c */
[----:B------:R-:W-:-:S02]  /*34ec0*/  DADD R70, R82, R70 ;  /* 0x0000000052467229 */ /* 0x000fc40000000046 */
[----:B------:R-:W-:Y:S02]  /*34ed0*/  DADD R64, R44, R64 ;  /* 0x000000002c407229 */ /* 0x000fe40000000040 */
[----:B------:R-:W-:Y:S02]  /*34ee0*/  DADD R58, R78, R58 ;  /* 0x000000004e3a7229 */ /* 0x000fe4000000003a */
[----:B------:R-:W-:Y:S01]  /*34ef0*/  DADD R62, R54, R62 ;  /* 0x00000000363e7229 */ /* 0x000fe2000000003e */
[----:B------:R-:W-:Y:S10]  /*34f00*/  @!P0 BRA `(.L_x_1124) ;  /* 0xfffffd5800c48947 */ /* 0x000ff4000383ffff */
.L_x_193:
[----:B------:R-:W-:Y:S05]  /*34f10*/  BSYNC.RECONVERGENT B2 ;  /* 0x0000000000027941 */ /* 0x000fea0003800200 */
.L_x_192:
[----:B------:R-:W-:Y:S01]  /*34f20*/  DADD R6, -RZ, |R64| ;  /* 0x00000000ff067229 */ /* 0x000fe20000000540 */
[----:B------:R-:W-:Y:S01]  /*34f30*/  BSSY.RECONVERGENT B1, `(.L_x_1125) ;  /* 0x0000005000017945 */ /* 0x000fe20003800200 */
[----:B------:R-:W-:Y:S01]  /*34f40*/  IMAD.MOV.U32 R2, RZ, RZ, RZ ;  /* 0x000000ffff027224 */ /* 0x000fe200078e00ff */
[----:B------:R-:W-:Y:S01]  /*34f50*/  MOV R0, 0x34f80 ;  /* 0x00034f8000007802 */ /* 0x000fe20000000f00 */
[----:B------:R-:W-:-:S07]  /*34f60*/  IMAD.MOV.U32 R3, RZ, RZ, 0x40000000 ;  /* 0x40000000ff037424 */ /* 0x000fce00078e00ff */
[----:B------:R-:W-:Y:S05]  /*34f70*/  CALL.REL.NOINC `($_Z13distributor_PdPdS_S_iii$__internal_accurate_pow) ;  /* 0x0000032400dc7944 */ /* 0x000fea0003c00000 */
[----:B------:R-:W-:Y:S05]  /*34f80*/  BSYNC.RECONVERGENT B1 ;  /* 0x0000000000017941 */ /* 0x000fea0003800200 */
.L_x_1125:
[C---:B------:R-:W-:Y:S01]  /*34f90*/  DADD R6, R64.reuse, 2 ;  /* 0x4000000040067429 */ /* 0x040fe20000000000 */
[----:B------:R-:W-:Y:S01]  /*34fa0*/  BSSY.RECONVERGENT B1, `(.L_x_1126) ;  /* 0x0000010000017945 */ /* 0x000fe20003800200 */
[C---:B------:R-:W-:Y:S02]  /*34fb0*/  DSETP.NEU.AND P0, PT, R64.reuse, RZ, PT ;  /* 0x000000ff4000722a */ /* 0x040fe40003f0d000 */
[----:B------:R-:W-:Y:S02]  /*34fc0*/  DADD R10, -RZ, |R62| ;  /* 0x00000000ff0a7229 */ /* 0x000fe4000000053e */
[----:B------:R-:W-:-:S04]  /*34fd0*/  DSETP.NEU.AND P2, PT, R64, 1, PT ;  /* 0x3ff000004000742a */ /* 0x000fc80003f4d000 */
[----:B------:R-:W-:-:S04]  /*34fe0*/  LOP3.LUT R6, R7, 0x7ff00000, RZ, 0xc0, !PT ;  /* 0x7ff0000007067812 */ /* 0x000fc800078ec0ff */
[----:B------:R-:W-:Y:S01]  /*34ff0*/  ISETP.NE.AND P1, PT, R6, 0x7ff00000, PT ;  /* 0x7ff000000600780c */ /* 0x000fe20003f25270 */
[----:B------:R-:W-:Y:S01]  /*35000*/  IMAD.MOV.U32 R6, RZ, RZ, R10 ;  /* 0x000000ffff067224 */ /* 0x000fe200078e000a */
[----:B------:R-:W-:Y:S01]  /*35010*/  @!P0 CS2R R2, SRZ ;  /* 0x0000000000028805 */ /* 0x000fe2000001ff00 */
[----:B------:R-:W-:-:S10]  /*35020*/  IMAD.MOV.U32 R7, RZ, RZ, R11 ;  /* 0x000000ffff077224 */ /* 0x000fd400078e000b */
[----:B------:R-:W-:Y:S05]  /*35030*/  @P1 BRA `(.L_x_1127) ;  /* 0x0000000000181947 */ /* 0x000fea0003800000 */
[----:B------:R-:W-:-:S14]  /*35040*/  DSETP.NAN.AND P0, PT, R64, R64, PT ;  /* 0x000000404000722a */ /* 0x000fdc0003f08000 */
[----:B------:R-:W-:Y:S01]  /*35050*/  @P0 DADD R2, R64, 2 ;  /* 0x4000000040020429 */ /* 0x000fe20000000000 */
[----:B------:R-:W-:Y:S10]  /*35060*/  @P0 BRA `(.L_x_1127) ;  /* 0x00000000000c0947 */ /* 0x000ff40003800000 */
[----:B------:R-:W-:-:S14]  /*35070*/  DSETP.NEU.AND P0, PT, |R64|, +INF , PT ;  /* 0x7ff000004000742a */ /* 0x000fdc0003f0d200 */
[----:B------:R-:W-:Y:S02]  /*35080*/  @!P0 IMAD.MOV.U32 R2, RZ, RZ, 0x0 ;  /* 0x00000000ff028424 */ /* 0x000fe400078e00ff */
[----:B------:R-:W-:-:S07]  /*35090*/  @!P0 IMAD.MOV.U32 R3, RZ, RZ, 0x7ff00000 ;  /* 0x7ff00000ff038424 */ /* 0x000fce00078e00ff */
.L_x_1127:
[----:B------:R-:W-:Y:S05]  /*350a0*/  BSYNC.RECONVERGENT B1 ;  /* 0x0000000000017941 */ /* 0x000fea0003800200 */
.L_x_1126:
        /* <DEDUP_REMOVED lines=8> */
.L_x_1128:
[C---:B------:R-:W-:Y:S01]  /*35130*/  DADD R6, R62.reuse, 2 ;  /* 0x400000003e067429 */ /* 0x040fe20000000000 */
[----:B------:R-:W0:Y:S01]  /*35140*/  LDC R0, c[0x0][0x3a4] ;  /* 0x0000e900ff007b82 */ /* 0x000e220000000800 */
[C---:B------:R-:W-:Y:S01]  /*35150*/  DSETP.NEU.AND P0, PT, R62.reuse, RZ, PT ;  /* 0x000000ff3e00722a */ /* 0x040fe20003f0d000 */
[----:B------:R-:W-:Y:S01]  /*35160*/  BSSY.RECONVERGENT B1, `(.L_x_1129) ;  /* 0x000000d000017945 */ /* 0x000fe20003800200 */
[----:B------:R-:W-:Y:S02]  /*35170*/  DSETP.NEU.AND P2, PT, R62, 1, PT ;  /* 0x3ff000003e00742a */ /* 0x000fe40003f4d000 */
[----:B------:R-:W-:-:S04]  /*35180*/  DMUL R72, R8, 0.5 ;  /* 0x3fe0000008487828 */ /* 0x000fc80000000000 */
[----:B------:R-:W-:-:S04]  /*35190*/  LOP3.LUT R6, R7, 0x7ff00000, RZ, 0xc0, !PT ;  /* 0x7ff0000007067812 */ /* 0x000fc800078ec0ff */
[----:B------:R-:W-:Y:S02]  /*351a0*/  ISETP.NE.AND P1, PT, R6, 0x7ff00000, PT ;  /* 0x7ff000000600780c */ /* 0x000fe40003f25270 */
[----:B------:R-:W-:-:S11]  /*351b0*/  @!P0 CS2R R2, SRZ ;  /* 0x0000000000028805 */ /* 0x000fd6000001ff00 */
[----:B------:R-:W-:Y:S05]  /*351c0*/  @P1 BRA `(.L_x_1130) ;  /* 0x0000000000181947 */ /* 0x000fea0003800000 */
[----:B------:R-:W-:-:S14]  /*351d0*/  DSETP.NAN.AND P0, PT, R62, R62, PT ;  /* 0x0000003e3e00722a */ /* 0x000fdc0003f08000 */
[----:B------:R-:W-:Y:S01]  /*351e0*/  @P0 DADD R2, R62, 2 ;  /* 0x400000003e020429 */ /* 0x000fe20000000000 */
[----:B------:R-:W-:Y:S10]  /*351f0*/  @P0 BRA `(.L_x_1130) ;  /* 0x00000000000c0947 */ /* 0x000ff40003800000 */
[----:B------:R-:W-:-:S14]  /*35200*/  DSETP.NEU.AND P0, PT, |R62|, +INF , PT ;  /* 0x7ff000003e00742a */ /* 0x000fdc0003f0d200 */
[----:B------:R-:W-:Y:S02]  /*35210*/  @!P0 IMAD.MOV.U32 R2, RZ, RZ, 0x0 ;  /* 0x00000000ff028424 */ /* 0x000fe400078e00ff */
[----:B------:R-:W-:-:S07]  /*35220*/  @!P0 IMAD.MOV.U32 R3, RZ, RZ, 0x7ff00000 ;  /* 0x7ff00000ff038424 */ /* 0x000fce00078e00ff */
.L_x_1130:
[----:B------:R-:W-:Y:S05]  /*35230*/  BSYNC.RECONVERGENT B1 ;  /* 0x0000000000017941 */ /* 0x000fea0003800200 */
.L_x_1129:
[----:B------:R-:W-:Y:S01]  /*35240*/  DSETP.GEU.AND P0, PT, R8, R72, PT ;  /* 0x000000480800722a */ /* 0x000fe20003f0e000 */
[----:B------:R-:W-:Y:S01]  /*35250*/  FSEL R2, R2, RZ, P2 ;  /* 0x000000ff02027208 */ /* 0x000fe20001000000 */
[----:B------:R-:W-:Y:S01]  /*35260*/  BSSY.RECONVERGENT B2, `(.L_x_1131) ;  /* 0x0000204000027945 */ /* 0x000fe20003800200 */
[----:B------:R-:W-:Y:S02]  /*35270*/  FSEL R3, R3, 1.875, P2 ;  /* 0x3ff0000003037808 */ /* 0x000fe40001000000 */
[C---:B0-----:R-:W-:Y:S02]  /*35280*/  LOP3.LUT R13, R0.reuse, 0x7ffffffe, RZ, 0xc0, !PT ;  /* 0x7ffffffe000d7812 */ /* 0x041fe400078ec0ff */
[C---:B------:R-:W-:Y:S02]  /*35290*/  LOP3.LUT R24, R0.reuse, 0x1, RZ, 0xc0, !PT ;  /* 0x0000000100187812 */ /* 0x040fe400078ec0ff */
[----:B------:R-:W-:Y:S01]  /*352a0*/  DADD R22, R22, R2 ;  /* 0x0000000016167229 */ /* 0x000fe20000000002 */
[----:B------:R-:W-:-:S04]  /*352b0*/  VIADD R2, R0, 0xffffffff ;  /* 0xffffffff00027836 */ /* 0x000fc80000000000 */
        /* <DEDUP_REMOVED lines=12> */
.L_x_1147:
        /* <DEDUP_REMOVED lines=21> */
.L_x_1136:
[----:B------:R-:W0:Y:S01]  /*354d0*/  MUFU.RCP64H R7, R19 ;  /* 0x0000001300077308 */ /* 0x000e220000001800 */
[----:B------:R-:W-:Y:S01]  /*354e0*/  IMAD.MOV.U32 R6, RZ, RZ, 0x1 ;  /* 0x00000001ff067424 */ /* 0x000fe200078e00ff */
[----:B------:R-:W-:Y:S01]  /*354f0*/  ISETP.GE.OR P5, PT, R19, RZ, P0 ;  /* 0x000000ff1300720c */ /* 0x000fe200007a6670 */
[----:B------:R-:W-:Y:S01]  /*35500*/  BSSY.RECONVERGENT B1, `(.L_x_1137) ;  /* 0x0000029000017945 */ /* 0x000fe20003800200 */
[----:B------:R-:W-:Y:S01]  /*35510*/  @!P0 ISETP.NE.U32.AND P2, PT, R25, RZ, PT ;  /* 0x000000ff1900820c */ /* 0x000fe20003f45070 */
[----:B------:R-:W-:Y:S01]  /*35520*/  DSETP.NEU.AND P1, PT, R10, 1, PT ;  /* 0x3ff000000a00742a */ /* 0x000fe20003f2d000 */
[----:B------:R-:W-:Y:S02]  /*35530*/  ISETP.LT.AND P3, PT, R11, RZ, !P3 ;  /* 0x000000ff0b00720c */ /* 0x000fe40005f61270 */
        /* <DEDUP_REMOVED lines=37> */
.L_x_1138:
[----:B------:R-:W-:Y:S05]  /*35790*/  BSYNC.RECONVERGENT B1 ;  /* 0x0000000000017941 */ /* 0x000fea0003800200 */
.L_x_1137:
        /* <DEDUP_REMOVED lines=13> */
.L_x_1140:
[----:B------:R-:W-:Y:S05]  /*35870*/  BSYNC.RECONVERGENT B4 ;  /* 0x0000000000047941 */ /* 0x000fea0003800200 */
.L_x_1139:
        /* <DEDUP_REMOVED lines=22> */
.L_x_1141:
        /* <DEDUP_REMOVED lines=28> */
.L_x_1144:
[----:B------:R-:W-:-:S11]  /*35ba0*/  DADD R6, R10, R14 ;  /* 0x000000000a067229 */ /* 0x000fd6000000000e */
.L_x_1143:
[----:B------:R-:W-:Y:S05]  /*35bb0*/  BSYNC.RECONVERGENT B1 ;  /* 0x0000000000017941 */ /* 0x000fea0003800200 */
.L_x_1142:
        /* <DEDUP_REMOVED lines=24> */
.L_x_1146:
[----:B------:R-:W-:Y:S05]  /*35d40*/  BSYNC.RECONVERGENT B4 ;  /* 0x0000000000047941 */ /* 0x000fea0003800200 */
.L_x_1145:
[----:B------:R-:W-:Y:S01]  /*35d50*/  ISETP.NE.AND P0, PT, R12, R13, PT ;  /* 0x0000000d0c00720c */ /* 0x000fe20003f05270 */
[----:B------:R-:W-:-:S12]  /*35d60*/  DFMA R16, R2, R20, R16 ;  /* 0x000000140210722b */ /* 0x000fd80000000010 */
[----:B------:R-:W-:Y:S05]  /*35d70*/  @P0 BRA `(.L_x_1147) ;  /* 0xfffffff400800947 */ /* 0x000fea000383ffff */
[----:B------:R-:W-:Y:S05]  /*35d80*/  BSYNC.RECONVERGENT B3 ;  /* 0x0000000000037941 */ /* 0x000fea0003800200 */
.L_x_1135:
[----:B------:R-:W-:-:S07]  /*35d90*/  IMAD.MOV.U32 R3, RZ, RZ, R13 ;  /* 0x000000ffff037224 */ /* 0x000fce00078e000d */
.L_x_1134:
        /* <DEDUP_REMOVED lines=23> */
.L_x_1148:
        /* <DEDUP_REMOVED lines=28> */
.L_x_1151:
[----:B------:R-:W-:-:S11]  /*360d0*/  DADD R6, R10, R12 ;  /* 0x000000000a067229 */ /* 0x000fd6000000000c */
.L_x_1150:
[----:B------:R-:W-:Y:S05]  /*360e0*/  BSYNC.RECONVERGENT B1 ;  /* 0x0000000000017941 */ /* 0x000fea0003800200 */
.L_x_1149:
        /* <DEDUP_REMOVED lines=24> */
.L_x_1153:
[----:B------:R-:W-:Y:S05]  /*36270*/  BSYNC.RECONVERGENT B3 ;  /* 0x0000000000037941 */ /* 0x000fea0003800200 */
.L_x_1152:
[----:B------:R-:W-:-:S11]  /*36280*/  DFMA R16, R2, R10, R16 ;  /* 0x0000000a0210722b */ /* 0x000fd60000000010 */
.L_x_1133:
[----:B------:R-:W0:Y:S02]  /*36290*/  LDC.64 R2, c[0x0][0x380] ;  /* 0x0000e000ff027b82 */ /* 0x000e240000000a00 */
[----:B0-----:R-:W-:Y:S01]  /*362a0*/  DFMA R16, R2, 0.5, -R16 ;  /* 0x3fe000000210782b */ /* 0x001fe20000000810 */
[----:B------:R-:W-:Y:S10]  /*362b0*/  BRA `(.L_x_1154) ;  /* 0x0000000c00f87947 */ /* 0x000ff40003800000 */
.L_x_1132:
        /* <DEDUP_REMOVED lines=11> */
.L_x_1169:
        /* <DEDUP_REMOVED lines=21> */
.L_x_1158:
        /* <DEDUP_REMOVED lines=44> */
.L_x_1160:
[----:B------:R-:W-:Y:S05]  /*36780*/  BSYNC.RECONVERGENT B1 ;  /* 0x0000000000017941 */ /* 0x000fea0003800200 */
.L_x_1159:
        /* <DEDUP_REMOVED lines=13> */
.L_x_1162:
[----:B------:R-:W-:Y:S05]  /*36860*/  BSYNC.RECONVERGENT B4 ;  /* 0x0000000000047941 */ /* 0x000fea0003800200 */
.L_x_1161:
        /* <DEDUP_REMOVED lines=22> */
.L_x_1163:
        /* <DEDUP_REMOVED lines=28> */
.L_x_1166:
[----:B------:R-:W-:-:S11]  /*36b90*/  DADD R6, R10, R14 ;  /* 0x000000000a067229 */ /* 0x000fd6000000000e */
.L_x_1165:
[----:B------:R-:W-:Y:S05]  /*36ba0*/  BSYNC.RECONVERGENT B1 ;  /* 0x0000000000017941 */ /* 0x000fea0003800200 */
.L_x_1164:
        /* <DEDUP_REMOVED lines=24> */
.L_x_1168:
[----:B------:R-:W-:Y:S05]  /*36d30*/  BSYNC.RECONVERGENT B4 ;  /* 0x0000000000047941 */ /* 0x000fea0003800200 */
.L_x_1167:
[----:B------:R-:W-:Y:S01]  /*36d40*/  ISETP.NE.AND P0, PT, R12, R13, PT ;  /* 0x0000000d0c00720c */ /* 0x000fe20003f05270 */
[----:B------:R-:W-:-:S12]  /*36d50*/  DFMA R16, R2, R20, R16 ;  /* 0x000000140210722b */ /* 0x000fd80000000010 */
[----:B------:R-:W-:Y:S05]  /*36d60*/  @P0 BRA `(.L_x_1169) ;  /* 0xfffffff400800947 */ /* 0x000fea000383ffff */
[----:B------:R-:W-:Y:S05]  /*36d70*/  BSYNC.RECONVERGENT B3 ;  /* 0x0000000000037941 */ /* 0x000fea0003800200 */
.L_x_1157:
[----:B------:R-:W-:-:S07]  /*36d80*/  IMAD.MOV.U32 R3, RZ, RZ, R13 ;  /* 0x000000ffff037224 */ /* 0x000fce00078e000d */
.L_x_1156:
        /* <DEDUP_REMOVED lines=23> */
.L_x_1170:
        /* <DEDUP_REMOVED lines=28> */
.L_x_1173:
[----:B------:R-:W-:-:S11]  /*370c0*/  DADD R6, R10, R12 ;  /* 0x000000000a067229 */ /* 0x000fd6000000000c */
.L_x_1172:
[----:B------:R-:W-:Y:S05]  /*370d0*/  BSYNC.RECONVERGENT B1 ;  /* 0x0000000000017941 */ /* 0x000fea0003800200 */
.L_x_1171:
        /* <DEDUP_REMOVED lines=24> */
.L_x_1175:
[----:B------:R-:W-:Y:S05]  /*37260*/  BSYNC.RECONVERGENT B3 ;  /* 0x0000000000037941 */ /* 0x000fea0003800200 */
.L_x_1174:
[----:B------:R-:W-:-:S11]  /*37270*/  DFMA R16, R2, R10, R16 ;  /* 0x0000000a0210722b */ /* 0x000fd60000000010 */
.L_x_1155:
[----:B------:R-:W0:Y:S02]  /*37280*/  LDC.64 R2, c[0x0][0x380] ;  /* 0x0000e000ff027b82 */ /* 0x000e240000000a00 */
[----:B0-----:R-:W-:-:S11]  /*37290*/  DFMA R16, R2, 0.5, R16 ;  /* 0x3fe000000210782b */ /* 0x001fd60000000010 */
.L_x_1154:
[----:B------:R-:W-:Y:S05]  /*372a0*/  BSYNC.RECONVERGENT B2 ;  /* 0x0000000000027941 */ /* 0x000fea0003800200 */
.L_x_1131:
        /* <DEDUP_REMOVED lines=8> */
.L_x_1176:
        /* <DEDUP_REMOVED lines=17> */
.L_x_1178:
[----:B------:R-:W-:Y:S05]  /*37440*/  BSYNC.RECONVERGENT B1 ;  /* 0x0000000000017941 */ /* 0x000fea0003800200 */
.L_x_1177:
        /* <DEDUP_REMOVED lines=8> */
.L_x_1179:
[C---:B------:R-:W-:Y:S01]  /*374d0*/  DADD R6, R58.reuse, 2 ;  /* 0x400000003a067429 */ /* 0x040fe20000000000 */
[----:B------:R-:W-:Y:S01]  /*374e0*/  BSSY.RECONVERGENT B1, `(.L_x_1180) ;  /* 0x000000d000017945 */ /* 0x000fe20003800200 */
[C---:B------:R-:W-:Y:S02]  /*374f0*/  DSETP.NEU.AND P0, PT, R58.reuse, RZ, PT ;  /* 0x000000ff3a00722a */ /* 0x040fe40003f0d000 */
[----:B------:R-:W-:-:S06]  /*37500*/  DSETP.NEU.AND P2, PT, R58, 1, PT ;  /* 0x3ff000003a00742a */ /* 0x000fcc0003f4d000 */
        /* <DEDUP_REMOVED lines=10> */
.L_x_1181:
[----:B------:R-:W-:Y:S05]  /*375b0*/  BSYNC.RECONVERGENT B1 ;  /* 0x0000000000017941 */ /* 0x000fea0003800200 */
.L_x_1180:
        /* <DEDUP_REMOVED lines=62> */
.L_x_1183:
[----:B------:R-:W-:Y:S05]  /*379a0*/  BSYNC.RECONVERGENT B1 ;  /* 0x0000000000017941 */ /* 0x000fea0003800200 */
.L_x_1182:
[----:B------:R-:W-:Y:S01]  /*379b0*/  UMOV UR4, 0xc9be45dc ;  /* 0xc9be45dc00047882 */ /* 0x000fe20000000000 */
[----:B------:R-:W-:Y:S01]  /*379c0*/  UMOV UR5, 0x4043bd3c ;  /* 0x4043bd3c00057882 */ /* 0x000fe20000000000 */
[----:B------:R-:W-:Y:S01]  /*379d0*/  CS2R R12, SRZ ;  /* 0x00000000000c7805 */ /* 0x000fe2000001ff00 */
[----:B------:R-:W-:Y:S01]  /*379e0*/  DFMA R110, R110, -UR4, R22 ;  /* 0x800000046e6e7c2b */ /* 0x000fe20008000016 */
[----:B------:R-:W-:Y:S01]  /*379f0*/  UMOV UR4, 0x97aab143 ;  /* 0x97aab14300047882 */ /* 0x000fe20000000000 */
[----:B------:R-:W-:Y:S01]  /*37a00*/  UMOV UR5, 0x40418068 ;  /* 0x4041806800057882 */ /* 0x000fe20000000000 */
[----:B------:R-:W-:-:S05]  /*37a10*/  CS2R R2, SRZ ;  /* 0x0000000000027805 */ /* 0x000fca000001ff00 */
[----:B------:R-:W-:-:S14]  /*37a20*/  DSETP.GEU.AND P0, PT, R110, -UR4, PT ;  /* 0x800000046e007e2a */ /* 0x000fdc000bf0e000 */
[----:B------:R-:W-:Y:S05]  /*37a30*/  @P0 BRA `(.L_x_134) ;  /* 0x000002ec00880947 */ /* 0x000fea0003800000 */
[----:B------:R-:W0:Y:S01]  /*37a40*/  LDCU UR4, c[0x0][0x3a0] ;  /* 0x00007400ff0477ac */ /* 0x000e220008000800 */
[----:B------:R-:W-:Y:S02]  /*37a50*/  CS2R R106, SRZ ;  /* 0x00000000006a7805 */ /* 0x000fe4000001ff00 */
[----:B------:R-:W-:Y:S01]  /*37a60*/  CS2R R104, SRZ ;  /* 0x0000000000687805 */ /* 0x000fe2000001ff00 */
[----:B0-----:R-:W-:-:S09]  /*37a70*/  UISETP.GE.AND UP0, UPT, UR4, 0x1, UPT ;  /* 0x000000010400788c */ /* 0x001fd2000bf06270 */
[----:B------:R-:W-:Y:S05]  /*37a80*/  BRA.U !UP0, `(.L_x_1184) ;  /* 0x000002e908987547 */ /* 0x000fea000b800000 */
[C-C-:B------:R-:W-:Y:S01]  /*37a90*/  DADD R74, R8.reuse, -R72.reuse ;  /* 0x00000000084a7229 */ /* 0x140fe20000000848 */
[----:B------:R-:W-:Y:S01]  /*37aa0*/  BSSY.RECONVERGENT B3, `(.L_x_1184) ;  /* 0x0002ea4000037945 */ /* 0x000fe20003800200 */
[----:B------:R-:W-:Y:S01]  /*37ab0*/  DADD R72, -R8, R72 ;  /* 0x0000000008487229 */ /* 0x000fe20000000148 */
[----:B------:R-:W-:Y:S01]  /*37ac0*/  IMAD.MOV.U32 R108, RZ, RZ, RZ ;  /* 0x000000ffff6c7224 */ /* 0x000fe200078e00ff */
[----:B------:R-:W-:Y:S02]  /*37ad0*/  CS2R R104, SRZ ;  /* 0x0000000000687805 */ /* 0x000fe4000001ff00 */
[----:B------:R-:W-:-:S07]  /*37ae0*/  CS2R R106, SRZ ;  /* 0x00000000006a7805 */ /* 0x000fce000001ff00 */
.L_x_2217:
[----:B------:R-:W0:Y:S01]  /*37af0*/  LDC.64 R2, c[0x0][0x390] ;  /* 0x0000e400ff027b82 */ /* 0x000e220000000a00 */
[----:B------:R-:W-:Y:S01]  /*37b00*/  R2UR UR4, R50 ;  /* 0x00000000320472ca */ /* 0x000fe200000e0000 */
[----:B------:R-:W-:Y:S01]  /*37b10*/  DSETP.GT.AND P0, PT, R8, RZ, PT ;  /* 0x000000ff0800722a */ /* 0x000fe20003f04000 */
[C---:B------:R-:W-:Y:S01]  /*37b20*/  R2UR UR5, R51.reuse ;  /* 0x00000000330572ca */ /* 0x040fe200000e0000 */
[----:B------:R-:W-:Y:S01]  /*37b30*/  IMAD.SHL.U32 R7, R108, 0x4, RZ ;  /* 0x000000046c077824 */ /* 0x000fe200078e00ff */
[C---:B------:R-:W-:Y:S02]  /*37b40*/  R2UR UR6, R50.reuse ;  /* 0x00000000320672ca */ /* 0x040fe400000e0000 */
[C---:B------:R-:W-:Y:S02]  /*37b50*/  R2UR UR7, R51.reuse ;  /* 0x00000000330772ca */ /* 0x040fe400000e0000 */
[----:B------:R-:W-:Y:S02]  /*37b60*/  R2UR UR8, R50 ;  /* 0x00000000320872ca */ /* 0x000fe400000e0000 */
[----:B------:R-:W-:-:S02]  /*37b70*/  R2UR UR9, R51 ;  /* 0x00000000330972ca */ /* 0x000fc400000e0000 */
[----:B------:R-:W-:Y:S02]  /*37b80*/  R2UR UR10, R50 ;  /* 0x00000000320a72ca */ /* 0x000fe400000e0000 */
[----:B------:R-:W-:Y:S01]  /*37b90*/  R2UR UR11, R51 ;  /* 0x00000000330b72ca */ /* 0x000fe200000e0000 */
[----:B------:R-:W-:Y:S01]  /*37ba0*/  BSSY.RECONVERGENT B2, `(.L_x_1185) ;  /* 0x0002bd8000027945 */ /* 0x000fe20003800200 */
[----:B0-----:R-:W-:-:S05]  /*37bb0*/  IMAD.WIDE.U32 R2, R7, 0x8, R2 ;  /* 0x0000000807027825 */ /* 0x001fca00078e0002 */
[----:B------:R0:W5:Y:S04]  /*37bc0*/  LDG.E.64 R68, desc[UR4][R2.64] ;  /* 0x0000000402447981 */ /* 0x000168000c1e1b00 */
[----:B------:R0:W5:Y:S04]  /*37bd0*/  LDG.E.64 R62, desc[UR6][R2.64+0x8] ;  /* 0x00000806023e7981 */ /* 0x000168000c1e1b00 */
[----:B------:R0:W5:Y:S04]  /*37be0*/  LDG.E.64 R56, desc[UR8][R2.64+0x10] ;  /* 0x0000100802387981 */ /* 0x000168000c1e1b00 */
[----:B------:R0:W5:Y:S01]  /*37bf0*/  LDG.E.64 R60, desc[UR10][R2.64+0x18] ;  /* 0x0000180a023c7981 */ /* 0x000162000c1e1b00 */
[----:B------:R-:W-:Y:S05]  /*37c00*/  @!P0 BRA `(.L_x_1186) ;  /* 0x000002bc00448947 */ /* 0x000fea0003800000 */
[----:B------:R-:W-:Y:S01]  /*37c10*/  IMAD.MOV.U32 R10, RZ, RZ, 0x47ae147b ;  /* 0x47ae147bff0a7424 */ /* 0x000fe200078e00ff */
[----:B------:R-:W-:Y:S01]  /*37c20*/  CS2R R12, SRZ ;  /* 0x00000000000c7805 */ /* 0x000fe2000001ff00 */
[----:B------:R-:W-:-:S07]  /*37c30*/  IMAD.MOV.U32 R11, RZ, RZ, 0x3f847ae1 ;  /* 0x3f847ae1ff0b7424 */ /* 0x000fce00078e00ff */
.L_x_2157:
[----:B------:R-:W1:Y:S01]  /*37c40*/  LDC R0, c[0x0][0x3a4] ;  /* 0x0000e900ff007b82 */ /* 0x000e620000000800 */
[C---:B------:R-:W-:Y:S01]  /*37c50*/  DMUL R14, R8.reuse, 0.5 ;  /* 0x3fe00000080e7828 */ /* 0x040fe20000000000 */
[----:B------:R-:W-:Y:S01]  /*37c60*/  BSSY.RECONVERGENT B4, `(.L_x_1187) ;  /* 0x000020e000047945 */ /* 0x000fe20003800200 */
[----:B0-----:R-:W-:Y:S01]  /*37c70*/  DADD R2, R8, -R12 ;  /* 0x0000000008027229 */ /* 0x001fe2000000080c */
[----:B------:R-:W-:Y:S02]  /*37c80*/  IMAD.MOV.U32 R96, RZ, RZ, R12 ;  /* 0x000000ffff607224 */ /* 0x000fe400078e000c */
[----:B------:R-:W-:-:S03]  /*37c90*/  IMAD.MOV.U32 R97, RZ, RZ, R13 ;  /* 0x000000ffff617224 */ /* 0x000fc600078e000d */
[----:B------:R-:W-:Y:S02]  /*37ca0*/  DSETP.GEU.AND P1, PT, R12, R14, PT ;  /* 0x0000000e0c00722a */ /* 0x000fe40003f2e000 */
[----:B------:R-:W-:-:S06]  /*37cb0*/  DSETP.GE.AND P0, PT, R10, R2, PT ;  /* 0x000000020a00722a */ /* 0x000fcc0003f06000 */
[----:B------:R-:W-:Y:S02]  /*37cc0*/  FSEL R10, R2, R10, P0 ;  /* 0x0000000a020a7208 */ /* 0x000fe40000000000 */
[----:B------:R-:W-:Y:S02]  /*37cd0*/  FSEL R11, R3, R11, P0 ;  /* 0x0000000b030b7208 */ /* 0x000fe40000000000 */
[C---:B-1----:R-:W-:Y:S01]  /*37ce0*/  LOP3.LUT R58, R0.reuse, 0x7ffffffe, RZ, 0xc0, !PT ;  /* 0x7ffffffe003a7812 */ /* 0x042fe200078ec0ff */
        /* <DEDUP_REMOVED lines=14> */
.L_x_1203:
[----:B------:R-:W-:Y:S01]  /*37dd0*/  R2UR UR4, R50 ;  /* 0x00000000320472ca */ /* 0x000fe200000e0000 */
[----:B------:R-:W-:Y:S01]  /*37de0*/  IMAD.WIDE.U32 R20, R22, 0x8, R4 ;  /* 0x0000000816147825 */ /* 0x000fe200078e0004 */
[----:B------:R-:W-:-:S13]  /*37df0*/  R2UR UR5, R51 ;  /* 0x00000000330572ca */ /* 0x000fda00000e0000 */
[----:B-----5:R0:W5:Y:S01]  /*37e00*/  LD.E.64 R44, desc[UR4][R20.64] ;  /* 0x00000004142c7980 */ /* 0x020162000c101b00 */
        /* <DEDUP_REMOVED lines=17> */
.L_x_1192:
        /* <DEDUP_REMOVED lines=44> */
.L_x_1194:
[----:B------:R-:W-:Y:S05]  /*381e0*/  BSYNC.RECONVERGENT B1 ;  /* 0x0000000000017941 */ /* 0x000fea0003800200 */
.L_x_1193:
        /* <DEDUP_REMOVED lines=13> */
.L_x_1196:
[----:B------:R-:W-:Y:S05]  /*382c0*/  BSYNC.RECONVERGENT B6 ;  /* 0x0000000000067941 */ /* 0x000fea0003800200 */
.L_x_1195:
        /* <DEDUP_REMOVED lines=22> */
.L_x_1197:
        /* <DEDUP_REMOVED lines=28> */
.L_x_1200:
[----:B------:R-:W-:-:S11]  /*385f0*/  DADD R6, R16, R20 ;  /* 0x0000000010067229 */ /* 0x000fd60000000014 */
.L_x_1199:
[----:B------:R-:W-:Y:S05]  /*38600*/  BSYNC.RECONVERGENT B1 ;  /* 0x0000000000017941 */ /* 0x000fea0003800200 */
.L_x_1198:
        /* <DEDUP_REMOVED lines=24> */
.L_x_1202:
[----:B------:R-:W-:Y:S05]  /*38790*/  BSYNC.RECONVERGENT B6 ;  /* 0x0000000000067941 */ /* 0x000fea0003800200 */
.L_x_1201:
[----:B------:R-:W-:Y:S01]  /*387a0*/  ISETP.NE.AND P0, PT, R22, R58, PT ;  /* 0x0000003a1600720c */ /* 0x000fe20003f05270 */
[----:B------:R-:W-:-:S12]  /*387b0*/  DFMA R18, R2, R42, R18 ;  /* 0x0000002a0212722b */ /* 0x000fd80000000012 */
[----:B------:R-:W-:Y:S05]  /*387c0*/  @P0 BRA `(.L_x_1203) ;  /* 0xfffffff400800947 */ /* 0x000fea000383ffff */
[----:B------:R-:W-:Y:S05]  /*387d0*/  BSYNC.RECONVERGENT B5 ;  /* 0x0000000000057941 */ /* 0x000fea0003800200 */
.L_x_1191:
[----:B------:R-:W-:-:S07]  /*387e0*/  IMAD.MOV.U32 R3, RZ, RZ, R58 ;  /* 0x000000ffff037224 */ /* 0x000fce00078e003a */
.L_x_1190:
        /* <DEDUP_REMOVED lines=23> */
.L_x_1204:
        /* <DEDUP_REMOVED lines=28> */
.L_x_1207:
[----:B------:R-:W-:-:S11]  /*38b20*/  DADD R6, R16, R20 ;  /* 0x0000000010067229 */ /* 0x000fd60000000014 */
.L_x_1206:
[----:B------:R-:W-:Y:S05]  /*38b30*/  BSYNC.RECONVERGENT B1 ;  /* 0x0000000000017941 */ /* 0x000fea0003800200 */
.L_x_1205:
        /* <DEDUP_REMOVED lines=24> */
.L_x_1209:
[----:B------:R-:W-:Y:S05]  /*38cc0*/  BSYNC.RECONVERGENT B5 ;  /* 0x0000000000057941 */ /* 0x000fea0003800200 */
.L_x_1208:
[----:B------:R-:W-:-:S11]  /*38cd0*/  DFMA R18, R2, R16, R18 ;  /* 0x000000100212722b */ /* 0x000fd60000000012 */
.L_x_1189:
[----:B------:R-:W0:Y:S02]  /*38ce0*/  LDC.64 R52, c[0x0][0x380] ;  /* 0x0000e000ff347b82 */ /* 0x000e240000000a00 */
[----:B0-----:R-:W-:Y:S01]  /*38cf0*/  DFMA R52, R52, 0.5, -R18 ;  /* 0x3fe000003434782b */ /* 0x001fe20000000812 */
[----:B------:R-:W-:Y:S10]  /*38d00*/  BRA `(.L_x_1210) ;  /* 0x00000010000c7947 */ /* 0x000ff40003800000 */
.L_x_1188:
        /* <DEDUP_REMOVED lines=8> */
[----:B------:R-:W-:Y:S01]  /*38d90*/  IADD3 R18, P0, PT, R4, 0x8, RZ ;  /* 0x0000000804127810 */ /* 0x000fe20007f1e0ff */
[----:B------:R-:W-:Y:S01]  /*38da0*/  BSSY.RECONVERGENT B5, `(.L_x_1213) ;  /* 0x00000a7000057945 */ /* 0x000fe20003800200 */
[----:B------:R-:W-:Y:S01]  /*38db0*/  IMAD.MOV R22, RZ, RZ, -R58 ;  /* 0x000000ffff167224 */ /* 0x000fe200078e0a3a */
[----:B------:R-:W-:Y:S01]  /*38dc0*/  CS2R R20, SRZ ;  /* 0x0000000000147805 */ /* 0x000fe2000001ff00 */
[----:B------:R-:W-:Y:S02]  /*38dd0*/  IMAD.MOV.U32 R23, RZ, RZ, 0x1 ;  /* 0x00000001ff177424 */ /* 0x000fe400078e00ff */
[----:B------:R-:W-:-:S07]  /*38de0*/  IMAD.X R19, RZ, RZ, R5, P0 ;  /* 0x000000ffff137224 */ /* 0x000fce00000e0605 */
.L_x_1225:
[----:B------:R-:W-:Y:S02]  /*38df0*/  R2UR UR4, R50 ;  /* 0x00000000320472ca */ /* 0x000fe400000e0000 */
[----:B------:R-:W-:-:S13]  /*38e00*/  R2UR UR5, R51 ;  /* 0x00000000330572ca */ /* 0x000fda00000e0000 */
[----:B-----5:R0:W5:Y:S01]  /*38e10*/  LD.E.64 R44, desc[UR4][R18.64+-0x8] ;  /* 0xfffff804122c7980 */ /* 0x020162000c101b00 */
[----:B------:R-:W1:Y:S01]  /*38e20*/  I2F.F64.U32 R24, R23 ;  /* 0x0000001700187312 */ /* 0x000e620000201800 */
[----:B------:R-:W-:Y:S01]  /*38e30*/  VIADD R22, R22, 0x2 ;  /* 0x0000000216167836 */ /* 0x000fe20000000000 */
[----:B------:R-:W-:Y:S01]  /*38e40*/  DADD R6, -RZ, |R16| ;  /* 0x00000000ff067229 */ /* 0x000fe20000000510 */
[----:B------:R-:W-:Y:S03]  /*38e50*/  BSSY.RECONVERGENT B1, `(.L_x_1214) ;  /* 0x000000d000017945 */ /* 0x000fe60003800200 */
[----:B------:R-:W-:Y:S02]  /*38e60*/  ISETP.NE.AND P2, PT, R22, RZ, PT ;  /* 0x000000ff1600720c */ /* 0x000fe40003f45270 */
[----:B-1----:R-:W-:Y:S01]  /*38e70*/  SHF.R.U32.HI R0, RZ, 0x14, R25 ;  /* 0x00000014ff007819 */ /* 0x002fe20000011619 */
[----:B------:R-:W-:-:S02]  /*38e80*/  IMAD.MOV.U32 R2, RZ, RZ, R24 ;  /* 0x000000ffff027224 */ /* 0x000fc400078e0018 */
        /* <DEDUP_REMOVED lines=10> */
.L_x_1214:
[----:B------:R-:W0:Y:S01]  /*38f30*/  MUFU.RCP64H R7, R25 ;  /* 0x0000001900077308 */ /* 0x000e220000001800 */
[----:B------:R-:W-:Y:S01]  /*38f40*/  IMAD.MOV.U32 R6, RZ, RZ, 0x1 ;  /* 0x00000001ff067424 */ /* 0x000fe200078e00ff */
[C---:B------:R-:W-:Y:S01]  /*38f50*/  DSETP.NEU.AND P3, PT, R16.reuse, RZ, PT ;  /* 0x000000ff1000722a */ /* 0x040fe20003f6d000 */
[----:B------:R-:W-:Y:S01]  /*38f60*/  ISETP.LT.AND P0, PT, R17, RZ, !P0 ;  /* 0x000000ff1100720c */ /* 0x000fe20004701270 */
[----:B------:R-:W-:Y:S01]  /*38f70*/  DADD R32, -RZ, -R2 ;  /* 0x00000000ff207229 */ /* 0x000fe20000000902 */
[----:B------:R-:W-:Y:S01]  /*38f80*/  BSSY.RECONVERGENT B1, `(.L_x_1215) ;  /* 0x0000026000017945 */ /* 0x000fe20003800200 */
[----:B------:R-:W-:Y:S02]  /*38f90*/  DSETP.NEU.AND P5, PT, R16, 1, PT ;  /* 0x3ff000001000742a */ /* 0x000fe40003fad000 */
[----:B------:R-:W-:-:S06]  /*38fa0*/  ISETP.GE.OR P4, PT, R25, RZ, P3 ;  /* 0x000000ff1900720c */ /* 0x000fcc0001f86670 */
[----:B------:R-:W-:Y:S02]  /*38fb0*/  FSEL R2, R32, R2, P0 ;  /* 0x0000000220027208 */ /* 0x000fe40000000000 */
[----:B------:R-:W-:Y:S01]  /*38fc0*/  @!P3 ISETP.NE.U32.AND P1, PT, R52, RZ, PT ;  /* 0x000000ff3400b20c */ /* 0x000fe20003f25070 */
[----:B0-----:R-:W-:Y:S01]  /*38fd0*/  DFMA R26, -R24, R6, 1 ;  /* 0x3ff00000181a742b */ /* 0x001fe20000000106 */
[----:B------:R-:W-:Y:S01]  /*38fe0*/  FSEL R3, R33, R3, P0 ;  /* 0x0000000321037208 */ /* 0x000fe20000000000 */
[----:B------:R-:W-:Y:S01]  /*38ff0*/  @!P3 IMAD.MOV.U32 R2, RZ, RZ, RZ ;  /* 0x000000ffff02b224 */ /* 0x000fe200078e00ff */
[----:B------:R-:W-:-:S05]  /*39000*/  @!P3 ISETP.NE.AND.EX P1, PT, R53, -0x80000000, PT, P1 ;  /* 0x800000003500b80c */ /* 0x000fca0003f25310 */
        /* <DEDUP_REMOVED lines=29> */
.L_x_1216:
[----:B------:R-:W-:Y:S05]  /*391e0*/  BSYNC.RECONVERGENT B1 ;  /* 0x0000000000017941 */ /* 0x000fea0003800200 */
.L_x_1215:
[----:B------:R-:W-:Y:S01]  /*391f0*/  FSETP.GT.AND P1, PT, |R28|, 1.469367938527859385e-39, PT ;  /* 0x001000001c00780b */ /* 0x000fe20003f24200 */
[----:B------:R-:W-:Y:S01]  /*39200*/  BSSY.RECONVERGENT B6, `(.L_x_1217) ;  /* 0x000000e000067945 */ /* 0x000fe20003800200 */
[----:B------:R-:W-:Y:S01]  /*39210*/  FSETP.GEU.AND P3, PT, |R45|, 6.5827683646048100446e-37, PT ;  /* 0x036000002d00780b */ /* 0x000fe20003f6e200 */
[----:B------:R-:W-:Y:S01]  /*39220*/  DSETP.NEU.AND P0, PT, R16, RZ, PT ;  /* 0x000000ff1000722a */ /* 0x000fe20003f0d000 */
        /* <DEDUP_REMOVED lines=11> */
.L_x_1218:
[----:B------:R-:W-:Y:S05]  /*392e0*/  BSYNC.RECONVERGENT B6 ;  /* 0x0000000000067941 */ /* 0x000fea0003800200 */
.L_x_1217:
[----:B------:R-:W-:Y:S02]  /*392f0*/  R2UR UR4, R50 ;  /* 0x00000000320472ca */ /* 0x000fe400000e0000 */
[----:B------:R-:W-:-:S13]  /*39300*/  R2UR UR5, R51 ;  /* 0x00000000330572ca */ /* 0x000fda00000e0000 */
[----:B------:R0:W5:Y:S01]  /*39310*/  LD.E.64 R44, desc[UR4][R18.64] ;  /* 0x00000004122c7980 */ /* 0x000162000c101b00 */
[----:B------:R-:W-:Y:S01]  /*39320*/  VIADD R24, R23, 0x1 ;  /* 0x0000000117187836 */ /* 0x000fe20000000000 */
[----:B------:R-:W-:Y:S01]  /*39330*/  DADD R2, -RZ, |R16| ;  /* 0x00000000ff027229 */ /* 0x000fe20000000510 */
[----:B------:R-:W-:Y:S01]  /*39340*/  BSSY.RECONVERGENT B1, `(.L_x_1219) ;  /* 0x0000010000017945 */ /* 0x000fe20003800200 */
[----:B------:R-:W-:-:S03]  /*39350*/  DFMA R20, R6, R42, R20 ;  /* 0x0000002a0614722b */ /* 0x000fc60000000014 */
[----:B------:R-:W1:Y:S05]  /*39360*/  I2F.F64.U32 R24, R24 ;  /* 0x0000001800187312 */ /* 0x000e6a0000201800 */
[----:B------:R-:W-:Y:S02]  /*39370*/  IMAD.MOV.U32 R6, RZ, RZ, R2 ;  /* 0x000000ffff067224 */ /* 0x000fe400078e0002 */
[----:B------:R-:W-:Y:S01]  /*39380*/  IMAD.MOV.U32 R7, RZ, RZ, R3 ;  /* 0x000000ffff077224 */ /* 0x000fe200078e0003 */
        /* <DEDUP_REMOVED lines=12> */
.L_x_1219:
        /* <DEDUP_REMOVED lines=28> */
.L_x_1222:
[----:B------:R-:W-:-:S11]  /*39610*/  DADD R6, R16, R24 ;  /* 0x0000000010067229 */ /* 0x000fd60000000018 */
.L_x_1221:
[----:B------:R-:W-:Y:S05]  /*39620*/  BSYNC.RECONVERGENT B1 ;  /* 0x0000000000017941 */ /* 0x000fea0003800200 */
.L_x_1220:
        /* <DEDUP_REMOVED lines=24> */
.L_x_1224:
[----:B------:R-:W-:Y:S05]  /*397b0*/  BSYNC.RECONVERGENT B6 ;  /* 0x0000000000067941 */ /* 0x000fea0003800200 */
.L_x_1223:
[----:B------:R-:W-:Y:S01]  /*397c0*/  IADD3 R18, P0, PT, R18, 0x10, RZ ;  /* 0x0000001012127810 */ /* 0x000fe20007f1e0ff */
[----:B------:R-:W-:Y:S01]  /*397d0*/  DFMA R20, R2, R42, R20 ;  /* 0x0000002a0214722b */ /* 0x000fe20000000014 */
[----:B------:R-:W-:-:S03]  /*397e0*/  VIADD R23, R23, 0x2 ;  /* 0x0000000217177836 */ /* 0x000fc60000000000 */
[----:B------:R-:W-:Y:S01]  /*397f0*/  IMAD.X R19, RZ, RZ, R19, P0 ;  /* 0x000000ffff137224 */ /* 0x000fe200000e0613 */
[----:B------:R-:W-:Y:S07]  /*39800*/  @P2 BRA `(.L_x_1225) ;  /* 0xfffffff400782947 */ /* 0x000fee000383ffff */
[----:B------:R-:W-:Y:S05]  /*39810*/  BSYNC.RECONVERGENT B5 ;  /* 0x0000000000057941 */ /* 0x000fea0003800200 */
.L_x_1213:
[----:B------:R-:W-:-:S07]  /*39820*/  IMAD.MOV.U32 R3, RZ, RZ, R58 ;  /* 0x000000ffff037224 */ /* 0x000fce00078e003a */
.L_x_1212:
        /* <DEDUP_REMOVED lines=23> */
.L_x_1226:
        /* <DEDUP_REMOVED lines=28> */
.L_x_1229:
[----:B------:R-:W-:-:S11]  /*39b60*/  DADD R6, R16, R18 ;  /* 0x0000000010067229 */ /* 0x000fd60000000012 */
.L_x_1228:
[----:B------:R-:W-:Y:S05]  /*39b70*/  BSYNC.RECONVERGENT B1 ;  /* 0x0000000000017941 */ /* 0x000fea0003800200 */
.L_x_1227:
        /* <DEDUP_REMOVED lines=24> */
.L_x_1231:
[----:B------:R-:W-:Y:S05]  /*39d00*/  BSYNC.RECONVERGENT B5 ;  /* 0x0000000000057941 */ /* 0x000fea0003800200 */
.L_x_1230:
[----:B------:R-:W-:-:S11]  /*39d10*/  DFMA R20, R2, R16, R20 ;  /* 0x000000100214722b */ /* 0x000fd60000000014 */
.L_x_1211:
[----:B------:R-:W0:Y:S02]  /*39d20*/  LDC.64 R52, c[0x0][0x380] ;  /* 0x0000e000ff347b82 */ /* 0x000e240000000a00 */
[----:B0-----:R-:W-:-:S11]  /*39d30*/  DFMA R52, R52, 0.5, R20 ;  /* 0x3fe000003434782b */ /* 0x001fd60000000014 */
.L_x_1210:
[----:B------:R-:W-:Y:S05]  /*39d40*/  BSYNC.RECONVERGENT B4 ;  /* 0x0000000000047941 */ /* 0x000fea0003800200 */
.L_x_1187:
[----:B------:R-:W-:Y:S01]  /*39d50*/  DSETP.GEU.AND P0, PT, R12, R14, PT ;  /* 0x0000000e0c00722a */ /* 0x000fe20003f0e000 */
[----:B------:R-:W-:Y:S01]  /*39d60*/  BSSY.RECONVERGENT B4, `(.L_x_1232) ;  /* 0x0000202000047945 */ /* 0x000fe20003800200 */
[----:B-----5:R-:W-:-:S12]  /*39d70*/  DADD R52, -R52, R68 ;  /* 0x0000000034347229 */ /* 0x020fd80000000144 */
        /* <DEDUP_REMOVED lines=13> */
.L_x_1248:
        /* <DEDUP_REMOVED lines=21> */
.L_x_1237:
        /* <DEDUP_REMOVED lines=44> */
.L_x_1239:
[----:B------:R-:W-:Y:S05]  /*3a260*/  BSYNC.RECONVERGENT B1 ;  /* 0x0000000000017941 */ /* 0x000fea0003800200 */
.L_x_1238:
        /* <DEDUP_REMOVED lines=13> */
.L_x_1241:
[----:B------:R-:W-:Y:S05]  /*3a340*/  BSYNC.RECONVERGENT B6 ;  /* 0x0000000000067941 */ /* 0x000fea0003800200 */
.L_x_1240:
        /* <DEDUP_REMOVED lines=22> */
.L_x_1242:
        /* <DEDUP_REMOVED lines=28> */
.L_x_1245:
[----:B------:R-:W-:-:S11]  /*3a670*/  DADD R6, R16, R20 ;  /* 0x0000000010067229 */ /* 0x000fd60000000014 */
.L_x_1244:
[----:B------:R-:W-:Y:S05]  /*3a680*/  BSYNC.RECONVERGENT B1 ;  /* 0x0000000000017941 */ /* 0x000fea0003800200 */
.L_x_1243:
        /* <DEDUP_REMOVED lines=24> */
.L_x_1247:
[----:B------:R-:W-:Y:S05]  /*3a810*/  BSYNC.RECONVERGENT B6 ;  /* 0x0000000000067941 */ /* 0x000fea0003800200 */
.L_x_1246:
[----:B------:R-:W-:Y:S01]  /*3a820*/  ISETP.NE.AND P0, PT, R22, R58, PT ;  /* 0x0000003a1600720c */ /* 0x000fe20003f05270 */
[----:B------:R-:W-:-:S12]  /*3a830*/  DFMA R18, R2, R42, R18 ;  /* 0x0000002a0212722b */ /* 0x000fd80000000012 */
[----:B------:R-:W-:Y:S05]  /*3a840*/  @P0 BRA `(.L_x_1248) ;  /* 0xfffffff400800947 */ /* 0x000fea000383ffff */
[----:B------:R-:W-:Y:S05]  /*3a850*/  BSYNC.RECONVERGENT B5 ;  /* 0x0000000000057941 */ /* 0x000fea0003800200 */
.L_x_1236:
[----:B------:R-:W-:-:S07]  /*3a860*/  IMAD.MOV.U32 R3, RZ, RZ, R58 ;  /* 0x000000ffff037224 */ /* 0x000fce00078e003a */
.L_x_1235:
        /* <DEDUP_REMOVED lines=23> */
.L_x_1249:
        /* <DEDUP_REMOVED lines=28> */
.L_x_1252:
[----:B------:R-:W-:-:S11]  /*3aba0*/  DADD R6, R16, R20 ;  /* 0x0000000010067229 */ /* 0x000fd60000000014 */
.L_x_1251:
[----:B------:R-:W-:Y:S05]  /*3abb0*/  BSYNC.RECONVERGENT B1 ;  /* 0x0000000000017941 */ /* 0x000fea0003800200 */
.L_x_1250:
        /* <DEDUP_REMOVED lines=24> */
.L_x_1254:
[----:B------:R-:W-:Y:S05]  /*3ad40*/  BSYNC.RECONVERGENT B5 ;  /* 0x0000000000057941 */ /* 0x000fea0003800200 */
.L_x_1253:
[----:B------:R-:W-:-:S11]  /*3ad50*/  DFMA R18, R2, R16, R18 ;  /* 0x000000100212722b */ /* 0x000fd60000000012 */
.L_x_1234:
[----:B------:R-:W0:Y:S02]  /*3ad60*/  LDC.64 R16, c[0x0][0x380] ;  /* 0x0000e000ff107b82 */ /* 0x000e240000000a00 */
[----:B0-----:R-:W-:Y:S01]  /*3ad70*/  DFMA R16, R16, 0.5, -R18 ;  /* 0x3fe000001010782b */ /* 0x001fe20000000812 */
[----:B------:R-:W-:Y:S10]  /*3ad80*/  BRA `(.L_x_1255) ;  /* 0x0000000c00fc7947 */ /* 0x000ff40003800000 */
.L_x_1233:
        /* <DEDUP_REMOVED lines=12> */
.L_x_1270:
        /* <DEDUP_REMOVED lines=21> */
.L_x_1259:
        /* <DEDUP_REMOVED lines=44> */
.L_x_1261:
[----:B------:R-:W-:Y:S05]  /*3b260*/  BSYNC.RECONVERGENT B1 ;  /* 0x0000000000017941 */ /* 0x000fea0003800200 */
.L_x_1260:
        /* <DEDUP_REMOVED lines=13> */
.L_x_1263:
[----:B------:R-:W-:Y:S05]  /*3b340*/  BSYNC.RECONVERGENT B6 ;  /* 0x0000000000067941 */ /* 0x000fea0003800200 */
.L_x_1262:
        /* <DEDUP_REMOVED lines=22> */
.L_x_1264:
        /* <DEDUP_REMOVED lines=28> */
.L_x_1267:
[----:B------:R-:W-:-:S11]  /*3b670*/  DADD R6, R16, R20 ;  /* 0x0000000010067229 */ /* 0x000fd60000000014 */
.L_x_1266:
[----:B------:R-:W-:Y:S05]  /*3b680*/  BSYNC.RECONVERGENT B1 ;  /* 0x0000000000017941 */ /* 0x000fea0003800200 */
.L_x_1265:
        /* <DEDUP_REMOVED lines=24> */
.L_x_1269:
[----:B------:R-:W-:Y:S05]  /*3b810*/  BSYNC.RECONVERGENT B6 ;  /* 0x0000000000067941 */ /* 0x000fea0003800200 */
.L_x_1268:
[----:B------:R-:W-:Y:S01]  /*3b820*/  ISETP.NE.AND P0, PT, R22, R58, PT ;  /* 0x0000003a1600720c */ /* 0x000fe20003f05270 */
[----:B------:R-:W-:-:S12]  /*3b830*/  DFMA R18, R2, R42, R18 ;  /* 0x0000002a0212722b */ /* 0x000fd80000000012 */
[----:B------:R-:W-:Y:S05]  /*3b840*/  @P0 BRA `(.L_x_1270) ;  /* 0xfffffff400800947 */ /* 0x000fea000383ffff */
[----:B------:R-:W-:Y:S05]  /*3b850*/  BSYNC.RECONVERGENT B5 ;  /* 0x0000000000057941 */ /* 0x000fea0003800200 */
.L_x_1258:
[----:B------:R-:W-:-:S07]  /*3b860*/  IMAD.MOV.U32 R3, RZ, RZ, R58 ;  /* 0x000000ffff037224 */ /* 0x000fce00078e003a */
.L_x_1257:
        /* <DEDUP_REMOVED lines=23> */
.L_x_1271:
        /* <DEDUP_REMOVED lines=28> */
.L_x_1274:
[----:B------:R-:W-:-:S11]  /*3bba0*/  DADD R6, R16, R20 ;  /* 0x0000000010067229 */ /* 0x000fd60000000014 */
.L_x_1273:
[----:B------:R-:W-:Y:S05]  /*3bbb0*/  BSYNC.RECONVERGENT B1 ;  /* 0x0000000000017941 */ /* 0x000fea0003800200 */
.L_x_1272:
        /* <DEDUP_REMOVED lines=24> */
.L_x_1276:
[----:B------:R-:W-:Y:S05]  /*3bd40*/  BSYNC.RECONVERGENT B5 ;  /* 0x0000000000057941 */ /* 0x000fea0003800200 */
.L_x_1275:
[----:B------:R-:W-:-:S11]  /*3bd50*/  DFMA R18, R2, R16, R18 ;  /* 0x000000100212722b */ /* 0x000fd60000000012 */
.L_x_1256:
[----:B------:R-:W0:Y:S02]  /*3bd60*/  LDC.64 R16, c[0x0][0x380] ;  /* 0x0000e000ff107b82 */ /* 0x000e240000000a00 */
[----:B0-----:R-:W-:-:S11]  /*3bd70*/  DFMA R16, R16, 0.5, R18 ;  /* 0x3fe000001010782b */ /* 0x001fd60000000012 */
.L_x_1255:
[----:B------:R-:W-:Y:S05]  /*3bd80*/  BSYNC.RECONVERGENT B4 ;  /* 0x0000000000047941 */ /* 0x000fea0003800200 */
.L_x_1232:
        /* <DEDUP_REMOVED lines=8> */
.L_x_1277:
        /* <DEDUP_REMOVED lines=16> */
.L_x_1279:
[----:B------:R-:W-:Y:S05]  /*3bf10*/  BSYNC.RECONVERGENT B1 ;  /* 0x0000000000017941 */ /* 0x000fea0003800200 */
.L_x_1278:
        /* <DEDUP_REMOVED lines=8> */
.L_x_1280:
        /* <DEDUP_REMOVED lines=19> */
.L_x_1282:
[----:B------:R-:W-:Y:S05]  /*3c0d0*/  BSYNC.RECONVERGENT B1 ;  /* 0x0000000000017941 */ /* 0x000fea0003800200 */
.L_x_1281:
        /* <DEDUP_REMOVED lines=62> */
.L_x_1284:
[----:B------:R-:W-:Y:S05]  /*3c4c0*/  BSYNC.RECONVERGENT B1 ;  /* 0x0000000000017941 */ /* 0x000fea0003800200 */
.L_x_1283:
        /* <DEDUP_REMOVED lines=19> */
.L_x_1301:
        /* <DEDUP_REMOVED lines=21> */
.L_x_1290:
        /* <DEDUP_REMOVED lines=40> */
.L_x_1292:
[----:B------:R-:W-:Y:S05]  /*3c9d0*/  BSYNC.RECONVERGENT B1 ;  /* 0x0000000000017941 */ /* 0x000fea0003800200 */
.L_x_1291:
        /* <DEDUP_REMOVED lines=14> */
.L_x_1294:
[----:B------:R-:W-:Y:S05]  /*3cac0*/  BSYNC.RECONVERGENT B6 ;  /* 0x0000000000067941 */ /* 0x000fea0003800200 */
.L_x_1293:
        /* <DEDUP_REMOVED lines=22> */
.L_x_1295:
        /* <DEDUP_REMOVED lines=26> */
.L_x_1298:
[----:B------:R-:W-:-:S11]  /*3cdd0*/  DADD R6, R16, R20 ;  /* 0x0000000010067229 */ /* 0x000fd60000000014 */
.L_x_1297:
[----:B------:R-:W-:Y:S05]  /*3cde0*/  BSYNC.RECONVERGENT B1 ;  /* 0x0000000000017941 */ /* 0x000fea0003800200 */
.L_x_1296:
        /* <DEDUP_REMOVED lines=24> */
.L_x_1300:
[----:B------:R-:W-:Y:S05]  /*3cf70*/  BSYNC.RECONVERGENT B6 ;  /* 0x0000000000067941 */ /* 0x000fea0003800200 */
.L_x_1299:
[----:B------:R-:W-:Y:S01]  /*3cf80*/  ISETP.NE.AND P0, PT, R22, R58, PT ;  /* 0x0000003a1600720c */ /* 0x000fe20003f05270 */
[----:B------:R-:W-:-:S12]  /*3cf90*/  DFMA R18, R2, R42, R18 ;  /* 0x0000002a0212722b */ /* 0x000fd80000000012 */
[----:B------:R-:W-:Y:S05]  /*3cfa0*/  @P0 BRA `(.L_x_1301) ;  /* 0xfffffff400940947 */ /* 0x000fea000383ffff */
[----:B------:R-:W-:Y:S05]  /*3cfb0*/  BSYNC.RECONVERGENT B5 ;  /* 0x0000000000057941 */ /* 0x000fea0003800200 */
.L_x_1289:
[----:B------:R-:W-:-:S07]  /*3cfc0*/  IMAD.MOV.U32 R3, RZ, RZ, R58 ;  /* 0x000000ffff037224 */ /* 0x000fce00078e003a */
.L_x_1288:
        /* <DEDUP_REMOVED lines=23> */
.L_x_1302:
        /* <DEDUP_REMOVED lines=28> */
.L_x_1305:
[----:B------:R-:W-:-:S11]  /*3d300*/  DADD R6, R16, R20 ;  /* 0x0000000010067229 */ /* 0x000fd60000000014 */
.L_x_1304:
[----:B------:R-:W-:Y:S05]  /*3d310*/  BSYNC.RECONVERGENT B1 ;  /* 0x0000000000017941 */ /* 0x000fea0003800200 */
.L_x_1303:
        /* <DEDUP_REMOVED lines=24> */
.L_x_1307:
[----:B------:R-:W-:Y:S05]  /*3d4a0*/  BSYNC.RECONVERGENT B5 ;  /* 0x0000000000057941 */ /* 0x000fea0003800200 */
.L_x_1306:
[----:B------:R-:W-:-:S11]  /*3d4b0*/  DFMA R18, R2, R16, R18 ;  /* 0x000000100212722b */ /* 0x000fd60000000012 */
.L_x_1287:
[----:B------:R-:W0:Y:S02]  /*3d4c0*/  LDC.64 R16, c[0x0][0x380] ;  /* 0x0000e000ff107b82 */ /* 0x000e240000000a00 */
[----:B0-----:R-:W-:Y:S01]  /*3d4d0*/  DFMA R16, R16, 0.5, -R18 ;  /* 0x3fe000001010782b */ /* 0x001fe20000000812 */
[----:B------:R-:W-:Y:S10]  /*3d4e0*/  BRA `(.L_x_1308) ;  /* 0x0000000c00ec7947 */ /* 0x000ff40003800000 */
.L_x_1286:
        /* <DEDUP_REMOVED lines=12> */
.L_x_1323:
        /* <DEDUP_REMOVED lines=21> */
.L_x_1312:
        /* <DEDUP_REMOVED lines=42> */
.L_x_1314:
[----:B------:R-:W-:Y:S05]  /*3d9a0*/  BSYNC.RECONVERGENT B1 ;  /* 0x0000000000017941 */ /* 0x000fea0003800200 */
.L_x_1313:
        /* <DEDUP_REMOVED lines=13> */
.L_x_1316:
[----:B------:R-:W-:Y:S05]  /*3da80*/  BSYNC.RECONVERGENT B6 ;  /* 0x0000000000067941 */ /* 0x000fea0003800200 */
.L_x_1315:
        /* <DEDUP_REMOVED lines=22> */
.L_x_1317:
        /* <DEDUP_REMOVED lines=26> */
.L_x_1320:
[----:B------:R-:W-:-:S11]  /*3dd90*/  DADD R6, R16, R20 ;  /* 0x0000000010067229 */ /* 0x000fd60000000014 */
.L_x_1319:
[----:B------:R-:W-:Y:S05]  /*3dda0*/  BSYNC.RECONVERGENT B1 ;  /* 0x0000000000017941 */ /* 0x000fea0003800200 */
.L_x_1318:
        /* <DEDUP_REMOVED lines=24> */
.L_x_1322:
[----:B------:R-:W-:Y:S05]  /*3df30*/  BSYNC.RECONVERGENT B6 ;  /* 0x0000000000067941 */ /* 0x000fea0003800200 */
.L_x_1321:
[----:B------:R-:W-:Y:S01]  /*3df40*/  ISETP.NE.AND P0, PT, R22, R58, PT ;  /* 0x0000003a1600720c */ /* 0x000fe20003f05270 */
[----:B------:R-:W-:-:S12]  /*3df50*/  DFMA R18, R2, R42, R18 ;  /* 0x0000002a0212722b */ /* 0x000fd80000000012 */
[----:B------:R-:W-:Y:S05]  /*3df60*/  @P0 BRA `(.L_x_1323) ;  /* 0xfffffff400900947 */ /* 0x000fea000383ffff */
[----:B------:R-:W-:Y:S05]  /*3df70*/  BSYNC.RECONVERGENT B5 ;  /* 0x0000000000057941 */ /* 0x000fea0003800200 */
.L_x_1311:
[----:B------:R-:W-:-:S07]  /*3df80*/  IMAD.MOV.U32 R3, RZ, RZ, R58 ;  /* 0x000000ffff037224 */ /* 0x000fce00078e003a */
.L_x_1310:
        /* <DEDUP_REMOVED lines=23> */
.L_x_1324:
        /* <DEDUP_REMOVED lines=28> */
.L_x_1327:
[----:B------:R-:W-:-:S11]  /*3e2c0*/  DADD R6, R16, R20 ;  /* 0x0000000010067229 */ /* 0x000fd60000000014 */
.L_x_1326:
[----:B------:R-:W-:Y:S05]  /*3e2d0*/  BSYNC.RECONVERGENT B1 ;  /* 0x0000000000017941 */ /* 0x000fea0003800200 */
.L_x_1325:
        /* <DEDUP_REMOVED lines=24> */
.L_x_1329:
[----:B------:R-:W-:Y:S05]  /*3e460*/  BSYNC.RECONVERGENT B5 ;  /* 0x0000000000057941 */ /* 0x000fea0003800200 */
.L_x_1328:
[----:B------:R-:W-:-:S11]  /*3e470*/  DFMA R18, R2, R16, R18 ;  /* 0x000000100212722b */ /* 0x000fd60000000012 */
.L_x_1309:
[----:B------:R-:W0:Y:S02]  /*3e480*/  LDC.64 R16, c[0x0][0x380] ;  /* 0x0000e000ff107b82 */ /* 0x000e240000000a00 */
[----:B0-----:R-:W-:-:S11]  /*3e490*/  DFMA R16, R16, 0.5, R18 ;  /* 0x3fe000001010782b */ /* 0x001fd60000000012 */
.L_x_1308:
[----:B------:R-:W-:Y:S05]  /*3e4a0*/  BSYNC.RECONVERGENT B4 ;  /* 0x0000000000047941 */ /* 0x000fea0003800200 */
.L_x_1285:
        /* <DEDUP_REMOVED lines=8> */
.L_x_1330:
        /* <DEDUP_REMOVED lines=17> */
.L_x_1332:
[----:B------:R-:W-:Y:S05]  /*3e640*/  BSYNC.RECONVERGENT B1 ;  /* 0x0000000000017941 */ /* 0x000fea0003800200 */
.L_x_1331:
        /* <DEDUP_REMOVED lines=10> */
.L_x_1334:
[----:B------:R-:W-:Y:S05]  /*3e6f0*/  BSYNC.RECONVERGENT B1 ;  /* 0x0000000000017941 */ /* 0x000fea0003800200 */
.L_x_1333:
        /* <DEDUP_REMOVED lines=62> */
.L_x_1336:
[----:B------:R-:W-:Y:S05]  /*3eae0*/  BSYNC.RECONVERGENT B1 ;  /* 0x0000000000017941 */ /* 0x000fea0003800200 */
.L_x_1335:
[C---:B------:R-:W-:Y:S01]  /*3eaf0*/  DFMA R44, R10.reuse, 0.25, R12 ;  /* 0x3fd000000a2c782b */ /* 0x040fe2000000000c */
[----:B------:R-:W-:Y:S01]  /*3eb00*/  UMOV UR4, 0xc9be45dc ;  /* 0xc9be45dc00047882 */ /* 0x000fe20000000000 */
[----:B------:R-:W-:Y:S01]  /*3eb10*/  UMOV UR5, 0x4043bd3c ;  /* 0x4043bd3c00057882 */ /* 0x000fe20000000000 */
[----:B------:R-:W-:Y:S01]  /*3eb20*/  DMUL R24, R10, R60 ;  /* 0x0000003c0a187228 */ /* 0x000fe20000000000 */
[----:B------:R-:W-:Y:S01]  /*3eb30*/  BSSY.RECONVERGENT B4, `(.L_x_1337) ;  /* 0x00001fc000047945 */ /* 0x000fe20003800200 */
[----:B------:R-:W-:Y:S02]  /*3eb40*/  DMUL R6, R56, -UR4 ;  /* 0x8000000438067c28 */ /* 0x000fe40008000000 */
[----:B------:R-:W-:Y:S02]  /*3eb50*/  DMUL R76, R10, R62 ;  /* 0x0000003e0a4c7228 */ /* 0x000fe40000000000 */
[----:B------:R-:W-:Y:S02]  /*3eb60*/  DSETP.GEU.AND P0, PT, R44, R14, PT ;  /* 0x0000000e2c00722a */ /* 0x000fe40003f0e000 */
[----:B------:R-:W-:-:S02]  /*3eb70*/  DMUL R66, R10, R66 ;  /* 0x000000420a427228 */ /* 0x000fc40000000000 */
[----:B------:R-:W-:Y:S02]  /*3eb80*/  DMUL R6, R6, R2 ;  /* 0x0000000206067228 */ /* 0x000fe40000000000 */
[----:B------:R-:W-:Y:S02]  /*3eb90*/  DFMA R24, R24, 0.25, R56 ;  /* 0x3fd000001818782b */ /* 0x000fe40000000038 */
[----:B------:R-:W-:-:S04]  /*3eba0*/  DFMA R70, R76, 0.25, R68 ;  /* 0x3fd000004c46782b */ /* 0x000fc80000000044 */
        /* <DEDUP_REMOVED lines=14> */
.L_x_1353:
        /* <DEDUP_REMOVED lines=21> */
.L_x_1342:
        /* <DEDUP_REMOVED lines=40> */
.L_x_1344:
[----:B------:R-:W-:Y:S05]  /*3f060*/  BSYNC.RECONVERGENT B1 ;  /* 0x0000000000017941 */ /* 0x000fea0003800200 */
.L_x_1343:
        /* <DEDUP_REMOVED lines=14> */
.L_x_1346:
[----:B------:R-:W-:Y:S05]  /*3f150*/  BSYNC.RECONVERGENT B6 ;  /* 0x0000000000067941 */ /* 0x000fea0003800200 */
.L_x_1345:
        /* <DEDUP_REMOVED lines=22> */
.L_x_1347:
        /* <DEDUP_REMOVED lines=26> */
.L_x_1350:
[----:B------:R-:W-:-:S11]  /*3f460*/  DADD R6, R16, R20 ;  /* 0x0000000010067229 */ /* 0x000fd60000000014 */
.L_x_1349:
[----:B------:R-:W-:Y:S05]  /*3f470*/  BSYNC.RECONVERGENT B1 ;  /* 0x0000000000017941 */ /* 0x000fea0003800200 */
.L_x_1348:
        /* <DEDUP_REMOVED lines=23> */
.L_x_1352:
[----:B------:R-:W-:Y:S05]  /*3f5f0*/  BSYNC.RECONVERGENT B6 ;  /* 0x0000000000067941 */ /* 0x000fea0003800200 */
.L_x_1351:
[----:B------:R-:W-:Y:S01]  /*3f600*/  ISETP.NE.AND P0, PT, R22, R58, PT ;  /* 0x0000003a1600720c */ /* 0x000fe20003f05270 */
[----:B------:R-:W-:-:S12]  /*3f610*/  DFMA R18, R2, R42, R18 ;  /* 0x0000002a0212722b */ /* 0x000fd80000000012 */
[----:B------:R-:W-:Y:S05]  /*3f620*/  @P0 BRA `(.L_x_1353) ;  /* 0xfffffff400980947 */ /* 0x000fea000383ffff */
[----:B------:R-:W-:Y:S05]  /*3f630*/  BSYNC.RECONVERGENT B5 ;  /* 0x0000000000057941 */ /* 0x000fea0003800200 */
.L_x_1341:
[----:B------:R-:W-:-:S07]  /*3f640*/  IMAD.MOV.U32 R3, RZ, RZ, R58 ;  /* 0x000000ffff037224 */ /* 0x000fce00078e003a */
.L_x_1340:
        /* <DEDUP_REMOVED lines=23> */
.L_x_1354:
        /* <DEDUP_REMOVED lines=26> */
.L_x_1357:
[----:B------:R-:W-:-:S11]  /*3f960*/  DADD R6, R16, R20 ;  /* 0x0000000010067229 */ /* 0x000fd60000000014 */
.L_x_1356:
[----:B------:R-:W-:Y:S05]  /*3f970*/  BSYNC.RECONVERGENT B1 ;  /* 0x0000000000017941 */ /* 0x000fea0003800200 */
.L_x_1355:
        /* <DEDUP_REMOVED lines=24> */
.L_x_1359:
[----:B------:R-:W-:Y:S05]  /*3fb00*/  BSYNC.RECONVERGENT B5 ;  /* 0x0000000000057941 */ /* 0x000fea0003800200 */
.L_x_1358:
[----:B------:R-:W-:-:S11]  /*3fb10*/  DFMA R18, R2, R16, R18 ;  /* 0x000000100212722b */ /* 0x000fd60000000012 */
.L_x_1339:
[----:B------:R-:W0:Y:S02]  /*3fb20*/  LDC.64 R2, c[0x0][0x380] ;  /* 0x0000e000ff027b82 */ /* 0x000e240000000a00 */
[----:B0-----:R-:W-:Y:S01]  /*3fb30*/  DFMA R18, R2, 0.5, -R18 ;  /* 0x3fe000000212782b */ /* 0x001fe20000000812 */
[----:B------:R-:W-:Y:S10]  /*3fb40*/  BRA `(.L_x_1360) ;  /* 0x0000000c00e87947 */ /* 0x000ff40003800000 */
.L_x_1338:
        /* <DEDUP_REMOVED lines=12> */
.L_x_1375:
        /* <DEDUP_REMOVED lines=21> */
.L_x_1364:
        /* <DEDUP_REMOVED lines=40> */
.L_x_1366:
[----:B------:R-:W-:Y:S05]  /*3ffe0*/  BSYNC.RECONVERGENT B1 ;  /* 0x0000000000017941 */ /* 0x000fea0003800200 */
.L_x_1365:
        /* <DEDUP_REMOVED lines=14> */
.L_x_1368:
[----:B------:R-:W-:Y:S05]  /*400d0*/  BSYNC.RECONVERGENT B6 ;  /* 0x0000000000067941 */ /* 0x000fea0003800200 */
.L_x_1367:
        /* <DEDUP_REMOVED lines=22> */
.L_x_1369:
        /* <DEDUP_REMOVED lines=26> */
.L_x_1372:
[----:B------:R-:W-:-:S11]  /*403e0*/  DADD R6, R16, R20 ;  /* 0x0000000010067229 */ /* 0x000fd60000000014 */
.L_x_1371:
[----:B------:R-:W-:Y:S05]  /*403f0*/  BSYNC.RECONVERGENT B1 ;  /* 0x0000000000017941 */ /* 0x000fea0003800200 */
.L_x_1370:
        /* <DEDUP_REMOVED lines=24> */
.L_x_1374:
[----:B------:R-:W-:Y:S05]  /*40580*/  BSYNC.RECONVERGENT B6 ;  /* 0x0000000000067941 */ /* 0x000fea0003800200 */
.L_x_1373:
[----:B------:R-:W-:Y:S01]  /*40590*/  ISETP.NE.AND P0, PT, R22, R58, PT ;  /* 0x0000003a1600720c */ /* 0x000fe20003f05270 */
[----:B------:R-:W-:-:S12]  /*405a0*/  DFMA R18, R2, R42, R18 ;  /* 0x0000002a0212722b */ /* 0x000fd80000000012 */
[----:B------:R-:W-:Y:S05]  /*405b0*/  @P0 BRA `(.L_x_1375) ;  /* 0xfffffff400940947 */ /* 0x000fea000383ffff */
[----:B------:R-:W-:Y:S05]  /*405c0*/  BSYNC.RECONVERGENT B5 ;  /* 0x0000000000057941 */ /* 0x000fea0003800200 */
.L_x_1363:
[----:B------:R-:W-:-:S07]  /*405d0*/  IMAD.MOV.U32 R3, RZ, RZ, R58 ;  /* 0x000000ffff037224 */ /* 0x000fce00078e003a */
.L_x_1362:
        /* <DEDUP_REMOVED lines=23> */
.L_x_1376:
        /* <DEDUP_REMOVED lines=28> */
.L_x_1379:
[----:B------:R-:W-:-:S11]  /*40910*/  DADD R6, R16, R20 ;  /* 0x0000000010067229 */ /* 0x000fd60000000014 */
.L_x_1378:
[----:B------:R-:W-:Y:S05]  /*40920*/  BSYNC.RECONVERGENT B1 ;  /* 0x0000000000017941 */ /* 0x000fea0003800200 */
.L_x_1377:
        /* <DEDUP_REMOVED lines=24> */
.L_x_1381:
[----:B------:R-:W-:Y:S05]  /*40ab0*/  BSYNC.RECONVERGENT B5 ;  /* 0x0000000000057941 */ /* 0x000fea0003800200 */
.L_x_1380:
[----:B------:R-:W-:-:S11]  /*40ac0*/  DFMA R18, R2, R16, R18 ;  /* 0x000000100212722b */ /* 0x000fd60000000012 */
.L_x_1361:
[----:B------:R-:W0:Y:S02]  /*40ad0*/  LDC.64 R2, c[0x0][0x380] ;  /* 0x0000e000ff027b82 */ /* 0x000e240000000a00 */
[----:B0-----:R-:W-:-:S11]  /*40ae0*/  DFMA R18, R2, 0.5, R18 ;  /* 0x3fe000000212782b */ /* 0x001fd60000000012 */
.L_x_1360:
[----:B------:R-:W-:Y:S05]  /*40af0*/  BSYNC.RECONVERGENT B4 ;  /* 0x0000000000047941 */ /* 0x000fea0003800200 */
.L_x_1337:
        /* <DEDUP_REMOVED lines=16> */
.L_x_1398:
        /* <DEDUP_REMOVED lines=21> */
.L_x_1387:
        /* <DEDUP_REMOVED lines=40> */
.L_x_1389:
[----:B------:R-:W-:Y:S05]  /*40fd0*/  BSYNC.RECONVERGENT B1 ;  /* 0x0000000000017941 */ /* 0x000fea0003800200 */
.L_x_1388:
        /* <DEDUP_REMOVED lines=14> */
.L_x_1391:
[----:B------:R-:W-:Y:S05]  /*410c0*/  BSYNC.RECONVERGENT B6 ;  /* 0x0000000000067941 */ /* 0x000fea0003800200 */
.L_x_1390:
        /* <DEDUP_REMOVED lines=22> */
.L_x_1392:
        /* <DEDUP_REMOVED lines=26> */
.L_x_1395:
[----:B------:R-:W-:-:S11]  /*413d0*/  DADD R6, R16, R20 ;  /* 0x0000000010067229 */ /* 0x000fd60000000014 */
.L_x_1394:
[----:B------:R-:W-:Y:S05]  /*413e0*/  BSYNC.RECONVERGENT B1 ;  /* 0x0000000000017941 */ /* 0x000fea0003800200 */
.L_x_1393:
        /* <DEDUP_REMOVED lines=23> */
.L_x_1397:
[----:B------:R-:W-:Y:S05]  /*41560*/  BSYNC.RECONVERGENT B6 ;  /* 0x0000000000067941 */ /* 0x000fea0003800200 */
.L_x_1396:
[----:B------:R-:W-:Y:S01]  /*41570*/  ISETP.NE.AND P0, PT, R22, R58, PT ;  /* 0x0000003a1600720c */ /* 0x000fe20003f05270 */
[----:B------:R-:W-:-:S12]  /*41580*/  DFMA R18, R2, R42, R18 ;  /* 0x0000002a0212722b */ /* 0x000fd80000000012 */
[----:B------:R-:W-:Y:S05]  /*41590*/  @P0 BRA `(.L_x_1398) ;  /* 0xfffffff400980947 */ /* 0x000fea000383ffff */
[----:B------:R-:W-:Y:S05]  /*415a0*/  BSYNC.RECONVERGENT B5 ;  /* 0x0000000000057941 */ /* 0x000fea0003800200 */
.L_x_1386:
[----:B------:R-:W-:-:S07]  /*415b0*/  IMAD.MOV.U32 R3, RZ, RZ, R58 ;  /* 0x000000ffff037224 */ /* 0x000fce00078e003a */
.L_x_1385:
        /* <DEDUP_REMOVED lines=23> */
.L_x_1399:
        /* <DEDUP_REMOVED lines=26> */
.L_x_1402:
[----:B------:R-:W-:-:S11]  /*418d0*/  DADD R6, R16, R20 ;  /* 0x0000000010067229 */ /* 0x000fd60000000014 */
.L_x_1401:
[----:B------:R-:W-:Y:S05]  /*418e0*/  BSYNC.RECONVERGENT B1 ;  /* 0x0000000000017941 */ /* 0x000fea0003800200 */
.L_x_1400:
        /* <DEDUP_REMOVED lines=24> */
.L_x_1404:
[----:B------:R-:W-:Y:S05]  /*41a70*/  BSYNC.RECONVERGENT B5 ;  /* 0x0000000000057941 */ /* 0x000fea0003800200 */
.L_x_1403:
[----:B------:R-:W-:-:S11]  /*41a80*/  DFMA R18, R2, R16, R18 ;  /* 0x000000100212722b */ /* 0x000fd60000000012 */
.L_x_1384:
[----:B------:R-:W0:Y:S02]  /*41a90*/  LDC.64 R16, c[0x0][0x380] ;  /* 0x0000e000ff107b82 */ /* 0x000e240000000a00 */
[----:B0-----:R-:W-:Y:S01]  /*41aa0*/  DFMA R16, R16, 0.5, -R18 ;  /* 0x3fe000001010782b */ /* 0x001fe20000000812 */
[----:B------:R-:W-:Y:S10]  /*41ab0*/  BRA `(.L_x_1405) ;  /* 0x0000000c00e87947 */ /* 0x000ff40003800000 */
.L_x_1383:
        /* <DEDUP_REMOVED lines=12> */
.L_x_1420:
        /* <DEDUP_REMOVED lines=21> */
.L_x_1409:
        /* <DEDUP_REMOVED lines=40> */
.L_x_1411:
[----:B------:R-:W-:Y:S05]  /*41f50*/  BSYNC.RECONVERGENT B1 ;  /* 0x0000000000017941 */ /* 0x000fea0003800200 */
.L_x_1410:
        /* <DEDUP_REMOVED lines=14> */
.L_x_1413:
[----:B------:R-:W-:Y:S05]  /*42040*/  BSYNC.RECONVERGENT B6 ;  /* 0x0000000000067941 */ /* 0x000fea0003800200 */
.L_x_1412:
        /* <DEDUP_REMOVED lines=22> */
.L_x_1414:
        /* <DEDUP_REMOVED lines=26> */
.L_x_1417:
[----:B------:R-:W-:-:S11]  /*42350*/  DADD R6, R16, R20 ;  /* 0x0000000010067229 */ /* 0x000fd60000000014 */
.L_x_1416:
[----:B------:R-:W-:Y:S05]  /*42360*/  BSYNC.RECONVERGENT B1 ;  /* 0x0000000000017941 */ /* 0x000fea0003800200 */
.L_x_1415:
        /* <DEDUP_REMOVED lines=24> */
.L_x_1419:
[----:B------:R-:W-:Y:S05]  /*424f0*/  BSYNC.RECONVERGENT B6 ;  /* 0x0000000000067941 */ /* 0x000fea0003800200 */
.L_x_1418:
[----:B------:R-:W-:Y:S01]  /*42500*/  ISETP.NE.AND P0, PT, R22, R58, PT ;  /* 0x0000003a1600720c */ /* 0x000fe20003f05270 */
[----:B------:R-:W-:-:S12]  /*42510*/  DFMA R18, R2, R42, R18 ;  /* 0x0000002a0212722b */ /* 0x000fd80000000012 */
[----:B------:R-:W-:Y:S05]  /*42520*/  @P0 BRA `(.L_x_1420) ;  /* 0xfffffff400940947 */ /* 0x000fea000383ffff */
[----:B------:R-:W-:Y:S05]  /*42530*/  BSYNC.RECONVERGENT B5 ;  /* 0x0000000000057941 */ /* 0x000fea0003800200 */
.L_x_1408:
[----:B------:R-:W-:-:S07]  /*42540*/  IMAD.MOV.U32 R3, RZ, RZ, R58 ;  /* 0x000000ffff037224 */ /* 0x000fce00078e003a */
.L_x_1407:
        /* <DEDUP_REMOVED lines=23> */
.L_x_1421:
        /* <DEDUP_REMOVED lines=28> */
.L_x_1424:
[----:B------:R-:W-:-:S11]  /*42880*/  DADD R6, R16, R20 ;  /* 0x0000000010067229 */ /* 0x000fd60000000014 */
.L_x_1423:
[----:B------:R-:W-:Y:S05]  /*42890*/  BSYNC.RECONVERGENT B1 ;  /* 0x0000000000017941 */ /* 0x000fea0003800200 */
.L_x_1422:
        /* <DEDUP_REMOVED lines=24> */
.L_x_1426:
[----:B------:R-:W-:Y:S05]  /*42a20*/  BSYNC.RECONVERGENT B5 ;  /* 0x0000000000057941 */ /* 0x000fea0003800200 */
.L_x_1425:
[----:B------:R-:W-:-:S11]  /*42a30*/  DFMA R18, R2, R16, R18 ;  /* 0x000000100212722b */ /* 0x000fd60000000012 */
.L_x_1406:
[----:B------:R-:W0:Y:S02]  /*42a40*/  LDC.64 R16, c[0x0][0x380] ;  /* 0x0000e000ff107b82 */ /* 0x000e240000000a00 */
[----:B0-----:R-:W-:-:S11]  /*42a50*/  DFMA R16, R16, 0.5, R18 ;  /* 0x3fe000001010782b */ /* 0x001fd60000000012 */
.L_x_1405:
[----:B------:R-:W-:Y:S05]  /*42a60*/  BSYNC.RECONVERGENT B4 ;  /* 0x0000000000047941 */ /* 0x000fea0003800200 */
.L_x_1382:
        /* <DEDUP_REMOVED lines=8> */
.L_x_1427:
        /* <DEDUP_REMOVED lines=16> */
.L_x_1429:
[----:B------:R-:W-:Y:S05]  /*42bf0*/  BSYNC.RECONVERGENT B1 ;  /* 0x0000000000017941 */ /* 0x000fea0003800200 */
.L_x_1428:
        /* <DEDUP_REMOVED lines=8> */
.L_x_1430:
        /* <DEDUP_REMOVED lines=19> */
.L_x_1432:
[----:B------:R-:W-:Y:S05]  /*42db0*/  BSYNC.RECONVERGENT B1 ;  /* 0x0000000000017941 */ /* 0x000fea0003800200 */
.L_x_1431:
        /* <DEDUP_REMOVED lines=62> */
.L_x_1434:
[----:B------:R-:W-:Y:S05]  /*431a0*/  BSYNC.RECONVERGENT B1 ;  /* 0x0000000000017941 */ /* 0x000fea0003800200 */
.L_x_1433:
        /* <DEDUP_REMOVED lines=19> */
.L_x_1451:
        /* <DEDUP_REMOVED lines=21> */
.L_x_1440:
        /* <DEDUP_REMOVED lines=40> */
.L_x_1442:
[----:B------:R-:W-:Y:S05]  /*436b0*/  BSYNC.RECONVERGENT B1 ;  /* 0x0000000000017941 */ /* 0x000fea0003800200 */
.L_x_1441:
        /* <DEDUP_REMOVED lines=14> */
.L_x_1444:
[----:B------:R-:W-:Y:S05]  /*437a0*/  BSYNC.RECONVERGENT B6 ;  /* 0x0000000000067941 */ /* 0x000fea0003800200 */
.L_x_1443:
        /* <DEDUP_REMOVED lines=22> */
.L_x_1445:
        /* <DEDUP_REMOVED lines=26> */
.L_x_1448:
[----:B------:R-:W-:-:S11]  /*43ab0*/  DADD R6, R16, R20 ;  /* 0x0000000010067229 */ /* 0x000fd60000000014 */
.L_x_1447:
[----:B------:R-:W-:Y:S05]  /*43ac0*/  BSYNC.RECONVERGENT B1 ;  /* 0x0000000000017941 */ /* 0x000fea0003800200 */
.L_x_1446:
        /* <DEDUP_REMOVED lines=23> */
.L_x_1450:
[----:B------:R-:W-:Y:S05]  /*43c40*/  BSYNC.RECONVERGENT B6 ;  /* 0x0000000000067941 */ /* 0x000fea0003800200 */
.L_x_1449:
[----:B------:R-:W-:Y:S01]  /*43c50*/  ISETP.NE.AND P0, PT, R22, R58, PT ;  /* 0x0000003a1600720c */ /* 0x000fe20003f05270 */
[----:B------:R-:W-:-:S12]  /*43c60*/  DFMA R18, R2, R42, R18 ;  /* 0x0000002a0212722b */ /* 0x000fd80000000012 */
[----:B------:R-:W-:Y:S05]  /*43c70*/  @P0 BRA `(.L_x_1451) ;  /* 0xfffffff400980947 */ /* 0x000fea000383ffff */
[----:B------:R-:W-:Y:S05]  /*43c80*/  BSYNC.RECONVERGENT B5 ;  /* 0x0000000000057941 */ /* 0x000fea0003800200 */
.L_x_1439:
[----:B------:R-:W-:-:S07]  /*43c90*/  IMAD.MOV.U32 R3, RZ, RZ, R58 ;  /* 0x000000ffff037224 */ /* 0x000fce00078e003a */
.L_x_1438:
        /* <DEDUP_REMOVED lines=23> */
.L_x_1452:
        /* <DEDUP_REMOVED lines=26> */
.L_x_1455:
[----:B------:R-:W-:-:S11]  /*43fb0*/  DADD R6, R16, R20 ;  /* 0x0000000010067229 */ /* 0x000fd60000000014 */
.L_x_1454:
[----:B------:R-:W-:Y:S05]  /*43fc0*/  BSYNC.RECONVERGENT B1 ;  /* 0x0000000000017941 */ /* 0x000fea0003800200 */
.L_x_1453:
        /* <DEDUP_REMOVED lines=24> */
.L_x_1457:
[----:B------:R-:W-:Y:S05]  /*44150*/  BSYNC.RECONVERGENT B5 ;  /* 0x0000000000057941 */ /* 0x000fea0003800200 */
.L_x_1456:
[----:B------:R-:W-:-:S11]  /*44160*/  DFMA R18, R2, R16, R18 ;  /* 0x000000100212722b */ /* 0x000fd60000000012 */
.L_x_1437:
[----:B------:R-:W0:Y:S02]  /*44170*/  LDC.64 R16, c[0x0][0x380] ;  /* 0x0000e000ff107b82 */ /* 0x000e240000000a00 */
[----:B0-----:R-:W-:Y:S01]  /*44180*/  DFMA R16, R16, 0.5, -R18 ;  /* 0x3fe000001010782b */ /* 0x001fe20000000812 */
[----:B------:R-:W-:Y:S10]  /*44190*/  BRA `(.L_x_1458) ;  /* 0x0000000c00e47947 */ /* 0x000ff40003800000 */
.L_x_1436:
        /* <DEDUP_REMOVED lines=12> */
.L_x_1473:
        /* <DEDUP_REMOVED lines=21> */
.L_x_1462:
        /* <DEDUP_REMOVED lines=42> */
.L_x_1464:
[----:B------:R-:W-:Y:S05]  /*44650*/  BSYNC.RECONVERGENT B1 ;  /* 0x0000000000017941 */ /* 0x000fea0003800200 */
.L_x_1463:
        /* <DEDUP_REMOVED lines=13> */
.L_x_1466:
[----:B------:R-:W-:Y:S05]  /*44730*/  BSYNC.RECONVERGENT B6 ;  /* 0x0000000000067941 */ /* 0x000fea0003800200 */
.L_x_1465:
        /* <DEDUP_REMOVED lines=22> */
.L_x_1467:
        /* <DEDUP_REMOVED lines=26> */
.L_x_1470:
[----:B------:R-:W-:-:S11]  /*44a40*/  DADD R6, R16, R20 ;  /* 0x0000000010067229 */ /* 0x000fd60000000014 */
.L_x_1469:
[----:B------:R-:W-:Y:S05]  /*44a50*/  BSYNC.RECONVERGENT B1 ;  /* 0x0000000000017941 */ /* 0x000fea0003800200 */
.L_x_1468:
        /* <DEDUP_REMOVED lines=24> */
.L_x_1472:
[----:B------:R-:W-:Y:S05]  /*44be0*/  BSYNC.RECONVERGENT B6 ;  /* 0x0000000000067941 */ /* 0x000fea0003800200 */
.L_x_1471:
[----:B------:R-:W-:Y:S01]  /*44bf0*/  ISETP.NE.AND P0, PT, R22, R58, PT ;  /* 0x0000003a1600720c */ /* 0x000fe20003f05270 */
[----:B------:R-:W-:-:S12]  /*44c00*/  DFMA R18, R2, R42, R18 ;  /* 0x0000002a0212722b */ /* 0x000fd80000000012 */
[----:B------:R-:W-:Y:S05]  /*44c10*/  @P0 BRA `(.L_x_1473) ;  /* 0xfffffff400900947 */ /* 0x000fea000383ffff */
[----:B------:R-:W-:Y:S05]  /*44c20*/  BSYNC.RECONVERGENT B5 ;  /* 0x0000000000057941 */ /* 0x000fea0003800200 */
.L_x_1461:
[----:B------:R-:W-:-:S07]  /*44c30*/  IMAD.MOV.U32 R3, RZ, RZ, R58 ;  /* 0x000000ffff037224 */ /* 0x000fce00078e003a */
.L_x_1460:
        /* <DEDUP_REMOVED lines=23> */
.L_x_1474:
        /* <DEDUP_REMOVED lines=26> */
.L_x_1477:
[----:B------:R-:W-:-:S11]  /*44f50*/  DADD R6, R16, R20 ;  /* 0x0000000010067229 */ /* 0x000fd60000000014 */
.L_x_1476:
[----:B------:R-:W-:Y:S05]  /*44f60*/  BSYNC.RECONVERGENT B1 ;  /* 0x0000000000017941 */ /* 0x000fea0003800200 */
.L_x_1475:
        /* <DEDUP_REMOVED lines=24> */
.L_x_1479:
[----:B------:R-:W-:Y:S05]  /*450f0*/  BSYNC.RECONVERGENT B5 ;  /* 0x0000000000057941 */ /* 0x000fea0003800200 */
.L_x_1478:
[----:B------:R-:W-:-:S11]  /*45100*/  DFMA R18, R2, R16, R18 ;  /* 0x000000100212722b */ /* 0x000fd60000000012 */
.L_x_1459:
[----:B------:R-:W0:Y:S02]  /*45110*/  LDC.64 R16, c[0x0][0x380] ;  /* 0x0000e000ff107b82 */ /* 0x000e240000000a00 */
[----:B0-----:R-:W-:-:S11]  /*45120*/  DFMA R16, R16, 0.5, R18 ;  /* 0x3fe000001010782b */ /* 0x001fd60000000012 */
.L_x_1458:
[----:B------:R-:W-:Y:S05]  /*45130*/  BSYNC.RECONVERGENT B4 ;  /* 0x0000000000047941 */ /* 0x000fea0003800200 */
.L_x_1435:
        /* <DEDUP_REMOVED lines=8> */
.L_x_1480:
        /* <DEDUP_REMOVED lines=17> */
.L_x_1482:
[----:B------:R-:W-:Y:S05]  /*452d0*/  BSYNC.RECONVERGENT B1 ;  /* 0x0000000000017941 */ /* 0x000fea0003800200 */
.L_x_1481:
        /* <DEDUP_REMOVED lines=10> */
.L_x_1484:
[----:B------:R-:W-:Y:S05]  /*45380*/  BSYNC.RECONVERGENT B1 ;  /* 0x0000000000017941 */ /* 0x000fea0003800200 */
.L_x_1483:
        /* <DEDUP_REMOVED lines=13> */
[----:B------:R-:W-:Y:S01]  /*45460*/  IMAD.MOV.U32 R0, RZ, RZ, R19 ;  /* 0x000000ffff007224 */ /* 0x000fe200078e0013 */
[----:B------:R-:W-:-:S03]  /*45470*/  DFMA R18, R64, 0.25, R60 ;  /* 0x3fd000004012782b */ /* 0x000fc6000000003c */
        /* <DEDUP_REMOVED lines=51> */
.L_x_1486:
[----:B------:R-:W-:Y:S05]  /*457b0*/  BSYNC.RECONVERGENT B1 ;  /* 0x0000000000017941 */ /* 0x000fea0003800200 */
.L_x_1485:
[----:B------:R-:W-:Y:S01]  /*457c0*/  UMOV UR4, 0xc9be45dc ;  /* 0xc9be45dc00047882 */ /* 0x000fe20000000000 */
[----:B------:R-:W-:Y:S01]  /*457d0*/  UMOV UR5, 0x4043bd3c ;  /* 0x4043bd3c00057882 */ /* 0x000fe20000000000 */
[----:B------:R-:W-:Y:S01]  /*457e0*/  DFMA R70, R76, 0.09375, R68 ;  /* 0x3fb800004c46782b */ /* 0x000fe20000000044 */
[----:B------:R-:W-:Y:S01]  /*457f0*/  BSSY.RECONVERGENT B4, `(.L_x_1487) ;  /* 0x0000200000047945 */ /* 0x000fe20003800200 */
[----:B------:R-:W-:Y:S02]  /*45800*/  DMUL R6, R24, -UR4 ;  /* 0x8000000418067c28 */ /* 0x000fe40008000000 */
[C---:B------:R-:W-:Y:S02]  /*45810*/  DFMA R24, R10.reuse, 0.375, R12 ;  /* 0x3fd800000a18782b */ /* 0x040fe4000000000c */
[----:B------:R-:W-:Y:S02]  /*45820*/  DMUL R18, R10, R18 ;  /* 0x000000120a127228 */ /* 0x000fe40000000000 */
[----:B------:R-:W-:-:S02]  /*45830*/  DFMA R44, R44, 0.09375, R56 ;  /* 0x3fb800002c2c782b */ /* 0x000fc40000000038 */
[----:B------:R-:W-:Y:S02]  /*45840*/  DMUL R78, R10, R78 ;  /* 0x0000004e0a4e7228 */ /* 0x000fe40000000000 */
[----:B------:R-:W-:Y:S02]  /*45850*/  DSETP.GEU.AND P0, PT, R24, R14, PT ;  /* 0x0000000e1800722a */ /* 0x000fe40003f0e000 */
[----:B------:R-:W-:Y:S02]  /*45860*/  DMUL R6, R6, R2 ;  /* 0x0000000206067228 */ /* 0x000fe40000000000 */
[----:B------:R-:W-:Y:S02]  /*45870*/  DFMA R44, R18, 0.28125, R44 ;  /* 0x3fd20000122c782b */ /* 0x000fe4000000002c */
[----:B------:R-:W-:Y:S02]  /*45880*/  DMUL R82, R10, R82 ;  /* 0x000000520a527228 */ /* 0x000fe40000000000 */
[----:B------:R-:W-:-:S02]  /*45890*/  DFMA R70, R78, 0.28125, R70 ;  /* 0x3fd200004e46782b */ /* 0x000fc40000000046 */
[----:B------:R-:W-:-:S04]  /*458a0*/  DMUL R80, R10, R6 ;  /* 0x000000060a507228 */ /* 0x000fc80000000000 */
[----:B------:R-:W-:Y:S07]  /*458b0*/  @P0 BRA `(.L_x_1488) ;  /* 0x0000000c00e00947 */ /* 0x000fee0003800000 */
        /* <DEDUP_REMOVED lines=12> */
.L_x_1503:
        /* <DEDUP_REMOVED lines=21> */
.L_x_1492:
        /* <DEDUP_REMOVED lines=40> */
.L_x_1494:
[----:B------:R-:W-:Y:S05]  /*45d50*/  BSYNC.RECONVERGENT B1 ;  /* 0x0000000000017941 */ /* 0x000fea0003800200 */
.L_x_1493:
        /* <DEDUP_REMOVED lines=14> */
.L_x_1496:
[----:B------:R-:W-:Y:S05]  /*45e40*/  BSYNC.RECONVERGENT B6 ;  /* 0x0000000000067941 */ /* 0x000fea0003800200 */
.L_x_1495:
        /* <DEDUP_REMOVED lines=22> */
.L_x_1497:
        /* <DEDUP_REMOVED lines=26> */
.L_x_1500:
[----:B------:R-:W-:-:S11]  /*46150*/  DADD R6, R16, R20 ;  /* 0x0000000010067229 */ /* 0x000fd60000000014 */
.L_x_1499:
[----:B------:R-:W-:Y:S05]  /*46160*/  BSYNC.RECONVERGENT B1 ;  /* 0x0000000000017941 */ /* 0x000fea0003800200 */
.L_x_1498:
        /* <DEDUP_REMOVED lines=23> */
.L_x_1502:
[----:B------:R-:W-:Y:S05]  /*462e0*/  BSYNC.RECONVERGENT B6 ;  /* 0x0000000000067941 */ /* 0x000fea0003800200 */
.L_x_1501:
[----:B------:R-:W-:Y:S01]  /*462f0*/  ISETP.NE.AND P0, PT, R22, R58, PT ;  /* 0x0000003a1600720c */ /* 0x000fe20003f05270 */
[----:B------:R-:W-:-:S12]  /*46300*/  DFMA R18, R2, R42, R18 ;  /* 0x0000002a0212722b */ /* 0x000fd80000000012 */
[----:B------:R-:W-:Y:S05]  /*46310*/  @P0 BRA `(.L_x_1503) ;  /* 0xfffffff400980947 */ /* 0x000fea000383ffff */
[----:B------:R-:W-:Y:S05]  /*46320*/  BSYNC.RECONVERGENT B5 ;  /* 0x0000000000057941 */ /* 0x000fea0003800200 */
.L_x_1491:
[----:B------:R-:W-:-:S07]  /*46330*/  IMAD.MOV.U32 R3, RZ, RZ, R58 ;  /* 0x000000ffff037224 */ /* 0x000fce00078e003a */
.L_x_1490:
        /* <DEDUP_REMOVED lines=23> */
.L_x_1504:
        /* <DEDUP_REMOVED lines=26> */
.L_x_1507:
[----:B------:R-:W-:-:S11]  /*46650*/  DADD R6, R16, R20 ;  /* 0x0000000010067229 */ /* 0x000fd60000000014 */
.L_x_1506:
[----:B------:R-:W-:Y:S05]  /*46660*/  BSYNC.RECONVERGENT B1 ;  /* 0x0000000000017941 */ /* 0x000fea0003800200 */
.L_x_1505:
        /* <DEDUP_REMOVED lines=24> */
.L_x_1509:
[----:B------:R-:W-:Y:S05]  /*467f0*/  BSYNC.RECONVERGENT B5 ;  /* 0x0000000000057941 */ /* 0x000fea0003800200 */
.L_x_1508:
[----:B------:R-:W-:-:S11]  /*46800*/  DFMA R18, R2, R16, R18 ;  /* 0x000000100212722b */ /* 0x000fd60000000012 */
.L_x_1489:
[----:B------:R-:W0:Y:S02]  /*46810*/  LDC.64 R84, c[0x0][0x380] ;  /* 0x0000e000ff547b82 */ /* 0x000e240000000a00 */
[----:B0-----:R-:W-:Y:S01]  /*46820*/  DFMA R84, R84, 0.5, -R18 ;  /* 0x3fe000005454782b */ /* 0x001fe20000000812 */
[----:B------:R-:W-:Y:S10]  /*46830*/  BRA `(.L_x_1510) ;  /* 0x0000000c00ec7947 */ /* 0x000ff40003800000 */
.L_x_1488:
        /* <DEDUP_REMOVED lines=12> */
.L_x_1525:
        /* <DEDUP_REMOVED lines=21> */
.L_x_1514:
        /* <DEDUP_REMOVED lines=42> */
.L_x_1516:
[----:B------:R-:W-:Y:S05]  /*46cf0*/  BSYNC.RECONVERGENT B1 ;  /* 0x0000000000017941 */ /* 0x000fea0003800200 */
.L_x_1515:
        /* <DEDUP_REMOVED lines=13> */
.L_x_1518:
[----:B------:R-:W-:Y:S05]  /*46dd0*/  BSYNC.RECONVERGENT B6 ;  /* 0x0000000000067941 */ /* 0x000fea0003800200 */
.L_x_1517:
        /* <DEDUP_REMOVED lines=22> */
.L_x_1519:
        /* <DEDUP_REMOVED lines=26> */
.L_x_1522:
[----:B------:R-:W-:-:S11]  /*470e0*/  DADD R6, R18, R20 ;  /* 0x0000000012067229 */ /* 0x000fd60000000014 */
.L_x_1521:
[----:B------:R-:W-:Y:S05]  /*470f0*/  BSYNC.RECONVERGENT B1 ;  /* 0x0000000000017941 */ /* 0x000fea0003800200 */
.L_x_1520:
        /* <DEDUP_REMOVED lines=24> */
.L_x_1524:
[----:B------:R-:W-:Y:S05]  /*47280*/  BSYNC.RECONVERGENT B6 ;  /* 0x0000000000067941 */ /* 0x000fea0003800200 */
.L_x_1523:
[----:B------:R-:W-:Y:S01]  /*47290*/  ISETP.NE.AND P0, PT, R22, R58, PT ;  /* 0x0000003a1600720c */ /* 0x000fe20003f05270 */
[----:B------:R-:W-:-:S12]  /*472a0*/  DFMA R16, R2, R42, R16 ;  /* 0x0000002a0210722b */ /* 0x000fd80000000010 */
[----:B------:R-:W-:Y:S05]  /*472b0*/  @P0 BRA `(.L_x_1525) ;  /* 0xfffffff400900947 */ /* 0x000fea000383ffff */
[----:B------:R-:W-:Y:S05]  /*472c0*/  BSYNC.RECONVERGENT B5 ;  /* 0x0000000000057941 */ /* 0x000fea0003800200 */
.L_x_1513:
[----:B------:R-:W-:-:S07]  /*472d0*/  IMAD.MOV.U32 R3, RZ, RZ, R58 ;  /* 0x000000ffff037224 */ /* 0x000fce00078e003a */
.L_x_1512:
        /* <DEDUP_REMOVED lines=23> */
.L_x_1526:
        /* <DEDUP_REMOVED lines=28> */
.L_x_1529:
[----:B------:R-:W-:-:S11]  /*47610*/  DADD R6, R18, R20 ;  /* 0x0000000012067229 */ /* 0x000fd60000000014 */
.L_x_1528:
[----:B------:R-:W-:Y:S05]  /*47620*/  BSYNC.RECONVERGENT B1 ;  /* 0x0000000000017941 */ /* 0x000fea0003800200 */
.L_x_1527:
        /* <DEDUP_REMOVED lines=24> */
.L_x_1531:
[----:B------:R-:W-:Y:S05]  /*477b0*/  BSYNC.RECONVERGENT B5 ;  /* 0x0000000000057941 */ /* 0x000fea0003800200 */
.L_x_1530:
[----:B------:R-:W-:-:S11]  /*477c0*/  DFMA R16, R2, R18, R16 ;  /* 0x000000120210722b */ /* 0x000fd60000000010 */
.L_x_1511:
[----:B------:R-:W0:Y:S02]  /*477d0*/  LDC.64 R84, c[0x0][0x380] ;  /* 0x0000e000ff547b82 */ /* 0x000e240000000a00 */
[----:B0-----:R-:W-:-:S11]  /*477e0*/  DFMA R84, R84, 0.5, R16 ;  /* 0x3fe000005454782b */ /* 0x001fd60000000010 */
.L_x_1510:
[----:B------:R-:W-:Y:S05]  /*477f0*/  BSYNC.RECONVERGENT B4 ;  /* 0x0000000000047941 */ /* 0x000fea0003800200 */
.L_x_1487:
        /* <DEDUP_REMOVED lines=16> */
.L_x_1548:
        /* <DEDUP_REMOVED lines=21> */
.L_x_1537:
        /* <DEDUP_REMOVED lines=40> */
.L_x_1539:
[----:B------:R-:W-:Y:S05]  /*47cd0*/  BSYNC.RECONVERGENT B1 ;  /* 0x0000000000017941 */ /* 0x000fea0003800200 */
.L_x_1538:
        /* <DEDUP_REMOVED lines=14> */
.L_x_1541:
[----:B------:R-:W-:Y:S05]  /*47dc0*/  BSYNC.RECONVERGENT B6 ;  /* 0x0000000000067941 */ /* 0x000fea0003800200 */
.L_x_1540:
        /* <DEDUP_REMOVED lines=22> */
.L_x_1542:
        /* <DEDUP_REMOVED lines=26> */
.L_x_1545:
[----:B------:R-:W-:-:S11]  /*480d0*/  DADD R6, R18, R20 ;  /* 0x0000000012067229 */ /* 0x000fd60000000014 */
.L_x_1544:
[----:B------:R-:W-:Y:S05]  /*480e0*/  BSYNC.RECONVERGENT B1 ;  /* 0x0000000000017941 */ /* 0x000fea0003800200 */
.L_x_1543:
        /* <DEDUP_REMOVED lines=23> */
.L_x_1547:
[----:B------:R-:W-:Y:S05]  /*48260*/  BSYNC.RECONVERGENT B6 ;  /* 0x0000000000067941 */ /* 0x000fea0003800200 */
.L_x_1546:
[----:B------:R-:W-:Y:S01]  /*48270*/  ISETP.NE.AND P0, PT, R22, R58, PT ;  /* 0x0000003a1600720c */ /* 0x000fe20003f05270 */
[----:B------:R-:W-:-:S12]  /*48280*/  DFMA R16, R2, R42, R16 ;  /* 0x0000002a0210722b */ /* 0x000fd80000000010 */
[----:B------:R-:W-:Y:S05]  /*48290*/  @P0 BRA `(.L_x_1548) ;  /* 0xfffffff400980947 */ /* 0x000fea000383ffff */
[----:B------:R-:W-:Y:S05]  /*482a0*/  BSYNC.RECONVERGENT B5 ;  /* 0x0000000000057941 */ /* 0x000fea0003800200 */
.L_x_1536:
[----:B------:R-:W-:-:S07]  /*482b0*/  IMAD.MOV.U32 R3, RZ, RZ, R58 ;  /* 0x000000ffff037224 */ /* 0x000fce00078e003a */
.L_x_1535:
[----:B------:R-:W0:Y:S02]  /*482c0*/  LDCU UR4, c[0x0][0x3a4] ;  /* 0x00007480ff0477ac */ /* 0x000e240008000800 */
[----:B0-----:R-:W-:-:S04]  /*482d0*/  ULOP3.LUT UR4, UR4, 0x1, URZ, 0xc0, !UPT ;  /* 0x0000000104047892 */ /* 0x001fc8000f8ec0ff */
[----:B------:R-:W-:-:S09]  /*482e0*/  UISETP.NE.U32.AND UP0, UPT, UR4, 0x1, UPT ;  /* 0x000000010400788c */ /* 0x000fd2000bf05070 */
[----:B------:R-:W-:Y:S05]  /*482f0*/  BRA.U UP0, `(.L_x_1534) ;  /* 0x00000005002c7547 */ /* 0x000fea000b800000 */
        /* <DEDUP_REMOVED lines=21> */
.L_x_1549:
        /* <DEDUP_REMOVED lines=26> */
.L_x_1552:
[----:B------:R-:W-:-:S11]  /*485f0*/  DADD R6, R18, R20 ;  /* 0x0000000012067229 */ /* 0x000fd60000000014 */
.L_x_1551:
[----:B------:R-:W-:Y:S05]  /*48600*/  BSYNC.RECONVERGENT B1 ;  /* 0x0000000000017941 */ /* 0x000fea0003800200 */
.L_x_1550:
        /* <DEDUP_REMOVED lines=24> */
.L_x_1554:
[----:B------:R-:W-:Y:S05]  /*48790*/  BSYNC.RECONVERGENT B5 ;  /* 0x0000000000057941 */ /* 0x000fea0003800200 */
.L_x_1553:
[----:B------:R-:W-:-:S11]  /*487a0*/  DFMA R16, R2, R18, R16 ;  /* 0x000000120210722b */ /* 0x000fd60000000010 */
.L_x_1534:
[----:B------:R-:W0:Y:S02]  /*487b0*/  LDC.64 R2, c[0x0][0x380] ;  /* 0x0000e000ff027b82 */ /* 0x000e240000000a00 */
[----:B0-----:R-:W-:Y:S01]  /*487c0*/  DFMA R16, R2, 0.5, -R16 ;  /* 0x3fe000000210782b */ /* 0x001fe20000000810 */
[----:B------:R-:W-:Y:S10]  /*487d0*/  BRA `(.L_x_1555) ;  /* 0x0000000c00f47947 */ /* 0x000ff40003800000 */
.L_x_1533:
        /* <DEDUP_REMOVED lines=12> */
.L_x_1570:
        /* <DEDUP_REMOVED lines=21> */
.L_x_1559:
        /* <DEDUP_REMOVED lines=42> */
.L_x_1561:
[----:B------:R-:W-:Y:S05]  /*48c90*/  BSYNC.RECONVERGENT B1 ;  /* 0x0000000000017941 */ /* 0x000fea0003800200 */
.L_x_1560:
        /* <DEDUP_REMOVED lines=13> */
.L_x_1563:
[----:B------:R-:W-:Y:S05]  /*48d70*/  BSYNC.RECONVERGENT B6 ;  /* 0x0000000000067941 */ /* 0x000fea0003800200 */
.L_x_1562:
        /* <DEDUP_REMOVED lines=22> */
.L_x_1564:
        /* <DEDUP_REMOVED lines=26> */
.L_x_1567:
[----:B------:R-:W-:-:S11]  /*49080*/  DADD R6, R18, R20 ;  /* 0x0000000012067229 */ /* 0x000fd60000000014 */
.L_x_1566:
[----:B------:R-:W-:Y:S05]  /*49090*/  BSYNC.RECONVERGENT B1 ;  /* 0x0000000000017941 */ /* 0x000fea0003800200 */
.L_x_1565:
        /* <DEDUP_REMOVED lines=24> */
.L_x_1569:
[----:B------:R-:W-:Y:S05]  /*49220*/  BSYNC.RECONVERGENT B6 ;  /* 0x0000000000067941 */ /* 0x000fea0003800200 */
.L_x_1568:
[----:B------:R-:W-:Y:S01]  /*49230*/  ISETP.NE.AND P0, PT, R22, R58, PT ;  /* 0x0000003a1600720c */ /* 0x000fe20003f05270 */
[----:B------:R-:W-:-:S12]  /*49240*/  DFMA R16, R2, R42, R16 ;  /* 0x0000002a0210722b */ /* 0x000fd80000000010 */
[----:B------:R-:W-:Y:S05]  /*49250*/  @P0 BRA `(.L_x_1570) ;  /* 0xfffffff400900947 */ /* 0x000fea000383ffff */
[----:B------:R-:W-:Y:S05]  /*49260*/  BSYNC.RECONVERGENT B5 ;  /* 0x0000000000057941 */ /* 0x000fea0003800200 */
.L_x_1558:
[----:B------:R-:W-:-:S07]  /*49270*/  IMAD.MOV.U32 R3, RZ, RZ, R58 ;  /* 0x000000ffff037224 */ /* 0x000fce00078e003a */
.L_x_1557:
        /* <DEDUP_REMOVED lines=25> */
.L_x_1571:
        /* <DEDUP_REMOVED lines=28> */
.L_x_1574:
[----:B------:R-:W-:-:S11]  /*495d0*/  DADD R6, R18, R20 ;  /* 0x0000000012067229 */ /* 0x000fd60000000014 */
.L_x_1573:
[----:B------:R-:W-:Y:S05]  /*495e0*/  BSYNC.RECONVERGENT B1 ;  /* 0x0000000000017941 */ /* 0x000fea0003800200 */
.L_x_1572:
        /* <DEDUP_REMOVED lines=24> */
.L_x_1576:
[----:B------:R-:W-:Y:S05]  /*49770*/  BSYNC.RECONVERGENT B5 ;  /* 0x0000000000057941 */ /* 0x000fea0003800200 */
.L_x_1575:
[----:B------:R-:W-:-:S11]  /*49780*/  DFMA R16, R2, R18, R16 ;  /* 0x000000120210722b */ /* 0x000fd60000000010 */
.L_x_1556:
[----:B------:R-:W0:Y:S02]  /*49790*/  LDC.64 R2, c[0x0][0x380] ;  /* 0x0000e000ff027b82 */ /* 0x000e240000000a00 */
[----:B0-----:R-:W-:-:S11]  /*497a0*/  DFMA R16, R2, 0.5, R16 ;  /* 0x3fe000000210782b */ /* 0x001fd60000000010 */
.L_x_1555:
[----:B------:R-:W-:Y:S05]  /*497b0*/  BSYNC.RECONVERGENT B4 ;  /* 0x0000000000047941 */ /* 0x000fea0003800200 */
.L_x_1532:
        /* <DEDUP_REMOVED lines=8> */
.L_x_1577:
        /* <DEDUP_REMOVED lines=16> */
.L_x_1579:
[----:B------:R-:W-:Y:S05]  /*49940*/  BSYNC.RECONVERGENT B1 ;  /* 0x0000000000017941 */ /* 0x000fea0003800200 */
.L_x_1578:
        /* <DEDUP_REMOVED lines=8> */
.L_x_1580:
        /* <DEDUP_REMOVED lines=19> */
.L_x_1582:
[----:B------:R-:W-:Y:S05]  /*49b00*/  BSYNC.RECONVERGENT B1 ;  /* 0x0000000000017941 */ /* 0x000fea0003800200 */
.L_x_1581:
        /* <DEDUP_REMOVED lines=62> */
.L_x_1584:
[----:B------:R-:W-:Y:S05]  /*49ef0*/  BSYNC.RECONVERGENT B1 ;  /* 0x0000000000017941 */ /* 0x000fea0003800200 */
.L_x_1583:
        /* <DEDUP_REMOVED lines=21> */
.L_x_1601:
[----:B------:R-:W-:Y:S01]  /*4a050*/  R2UR UR4, R50 ;  /* 0x00000000320472ca */ /* 0x000fe200000e0000 */
[----:B------:R-:W-:Y:S01]  /*4a060*/  IMAD.WIDE.U32 R22, R24, 0x8, R4 ;  /* 0x0000000818167825 */ /* 0x000fe200078e0004 */
[----:B------:R-:W-:-:S13]  /*4a070*/  R2UR UR5, R51 ;  /* 0x00000000330572ca */ /* 0x000fda00000e0000 */
[----:B------:R0:W5:Y:S01]  /*4a080*/  LD.E.64 R58, desc[UR4][R22.64] ;  /* 0x00000004163a7980 */ /* 0x000162000c101b00 */
[----:B------:R-:W-:Y:S01]  /*4a090*/  VIADD R52, R24, 0x1 ;  /* 0x0000000118347836 */ /* 0x000fe20000000000 */
[----:B------:R-:W-:Y:S01]  /*4a0a0*/  DFMA R18, R10, 0.375, R12 ;  /* 0x3fd800000a12782b */ /* 0x000fe2000000000c */
[----:B------:R-:W-:Y:S01]  /*4a0b0*/  BSSY.RECONVERGENT B1, `(.L_x_1590) ;  /* 0x0000010000017945 */ /* 0x000fe20003800200 */
[----:B------:R-:W-:-:S03]  /*4a0c0*/  DADD R6, -RZ, |R16| ;  /* 0x00000000ff067229 */ /* 0x000fc60000000510 */
[----:B------:R-:W1:Y:S03]  /*4a0d0*/  I2F.F64.U32 R52, R52 ;  /* 0x0000003400347312 */ /* 0x000e660000201800 */
[----:B------:R-:W-:-:S08]  /*4a0e0*/  DADD R18, R14, -R18 ;  /* 0x000000000e127229 */ /* 0x000fd00000000812 */
[----:B------:R-:W-:Y:S01]  /*4a0f0*/  DSETP.NEU.AND P0, PT, R18, RZ, PT ;  /* 0x000000ff1200722a */ /* 0x000fe20003f0d000 */
        /* <DEDUP_REMOVED lines=12> */
.L_x_1590:
        /* <DEDUP_REMOVED lines=40> */
.L_x_1592:
[----:B------:R-:W-:Y:S05]  /*4a440*/  BSYNC.RECONVERGENT B1 ;  /* 0x0000000000017941 */ /* 0x000fea0003800200 */
.L_x_1591:
        /* <DEDUP_REMOVED lines=14> */
.L_x_1594:
[----:B------:R-:W-:Y:S05]  /*4a530*/  BSYNC.RECONVERGENT B6 ;  /* 0x0000000000067941 */ /* 0x000fea0003800200 */
.L_x_1593:
        /* <DEDUP_REMOVED lines=22> */
.L_x_1595:
        /* <DEDUP_REMOVED lines=26> */
.L_x_1598:
[----:B------:R-:W-:-:S11]  /*4a840*/  DADD R6, R18, R22 ;  /* 0x0000000012067229 */ /* 0x000fd60000000016 */
.L_x_1597:
[----:B------:R-:W-:Y:S05]  /*4a850*/  BSYNC.RECONVERGENT B1 ;  /* 0x0000000000017941 */ /* 0x000fea0003800200 */
.L_x_1596:
        /* <DEDUP_REMOVED lines=23> */
.L_x_1600:
[----:B------:R-:W-:Y:S05]  /*4a9d0*/  BSYNC.RECONVERGENT B6 ;  /* 0x0000000000067941 */ /* 0x000fea0003800200 */
.L_x_1599:
[----:B------:R-:W0:Y:S01]  /*4a9e0*/  LDCU UR4, c[0x0][0x3a4] ;  /* 0x00007480ff0477ac */ /* 0x000e220008000800 */
[----:B------:R-:W-:Y:S01]  /*4a9f0*/  DFMA R20, R2, R18, R20 ;  /* 0x000000120214722b */ /* 0x000fe20000000014 */
[----:B0-----:R-:W-:-:S05]  /*4aa00*/  IMAD.U32 R0, RZ, RZ, UR4 ;  /* 0x00000004ff007e24 */ /* 0x001fca000f8e00ff */
[----:B------:R-:W-:-:S04]  /*4aa10*/  LOP3.LUT R7, R0, 0x7ffffffe, RZ, 0xc0, !PT ;  /* 0x7ffffffe00077812 */ /* 0x000fc800078ec0ff */
[----:B------:R-:W-:-:S13]  /*4aa20*/  ISETP.NE.AND P0, PT, R24, R7, PT ;  /* 0x000000071800720c */ /* 0x000fda0003f05270 */
[----:B------:R-:W-:Y:S05]  /*4aa30*/  @P0 BRA `(.L_x_1601) ;  /* 0xfffffff400840947 */ /* 0x000fea000383ffff */
[----:B------:R-:W-:Y:S05]  /*4aa40*/  BSYNC.RECONVERGENT B5 ;  /* 0x0000000000057941 */ /* 0x000fea0003800200 */
.L_x_1589:
[----:B------:R-:W-:-:S07]  /*4aa50*/  IMAD.MOV.U32 R3, RZ, RZ, R7 ;  /* 0x000000ffff037224 */ /* 0x000fce00078e0007 */
.L_x_1588:
        /* <DEDUP_REMOVED lines=9> */
[----:B------:R-:W-:Y:S01]  /*4aaf0*/  DFMA R2, R10, 0.375, R12 ;  /* 0x3fd800000a02782b */ /* 0x000fe2000000000c */
[----:B------:R-:W-:Y:S01]  /*4ab00*/  BSSY.RECONVERGENT B1, `(.L_x_1603) ;  /* 0x0000010000017945 */ /* 0x000fe20003800200 */
[----:B------:R-:W-:-:S03]  /*4ab10*/  DADD R6, -RZ, |R16| ;  /* 0x00000000ff067229 */ /* 0x000fc60000000510 */
[----:B------:R-:W0:Y:S03]  /*4ab20*/  I2F.F64.U32 R18, R18 ;  /* 0x0000001200127312 */ /* 0x000e260000201800 */
[----:B------:R-:W-:-:S08]  /*4ab30*/  DADD R14, R14, -R2 ;  /* 0x000000000e0e7229 */ /* 0x000fd00000000802 */
        /* <DEDUP_REMOVED lines=13> */
.L_x_1603:
        /* <DEDUP_REMOVED lines=26> */
.L_x_1606:
[----:B------:R-:W-:-:S11]  /*4adb0*/  DADD R6, R14, R18 ;  /* 0x000000000e067229 */ /* 0x000fd60000000012 */
.L_x_1605:
[----:B------:R-:W-:Y:S05]  /*4adc0*/  BSYNC.RECONVERGENT B1 ;  /* 0x0000000000017941 */ /* 0x000fea0003800200 */
.L_x_1604:
        /* <DEDUP_REMOVED lines=24> */
.L_x_1608:
[----:B------:R-:W-:Y:S05]  /*4af50*/  BSYNC.RECONVERGENT B6 ;  /* 0x0000000000067941 */ /* 0x000fea0003800200 */
.L_x_1607:
[----:B------:R-:W-:-:S11]  /*4af60*/  DFMA R20, R2, R14, R20 ;  /* 0x0000000e0214722b */ /* 0x000fd60000000014 */
.L_x_1602:
[----:B------:R-:W-:Y:S05]  /*4af70*/  BSYNC.RECONVERGENT B5 ;  /* 0x0000000000057941 */ /* 0x000fea0003800200 */
.L_x_1587:
[----:B------:R-:W0:Y:S02]  /*4af80*/  LDC.64 R16, c[0x0][0x380] ;  /* 0x0000e000ff107b82 */ /* 0x000e240000000a00 */
[----:B0-----:R-:W-:Y:S01]  /*4af90*/  DFMA R16, R16, 0.5, -R20 ;  /* 0x3fe000001010782b */ /* 0x001fe20000000814 */
[----:B------:R-:W-:Y:S10]  /*4afa0*/  BRA `(.L_x_1609) ;  /* 0x0000000c00f87947 */ /* 0x000ff40003800000 */
.L_x_1586:
        /* <DEDUP_REMOVED lines=11> */
.L_x_1624:
[----:B------:R-:W-:Y:S01]  /*4b060*/  R2UR UR4, R50 ;  /* 0x00000000320472ca */ /* 0x000fe200000e0000 */
[----:B------:R-:W-:Y:S01]  /*4b070*/  IMAD.WIDE.U32 R18, R22, 0x8, R4 ;  /* 0x0000000816127825 */ /* 0x000fe200078e0004 */
[----:B------:R-:W-:-:S13]  /*4b080*/  R2UR UR5, R51 ;  /* 0x00000000330572ca */ /* 0x000fda00000e0000 */
[----:B------:R0:W5:Y:S01]  /*4b090*/  LD.E.64 R58, desc[UR4][R18.64] ;  /* 0x00000004123a7980 */ /* 0x000162000c101b00 */
[----:B------:R-:W-:Y:S01]  /*4b0a0*/  VIADD R52, R22, 0x1 ;  /* 0x0000000116347836 */ /* 0x000fe20000000000 */
[----:B------:R-:W-:Y:S01]  /*4b0b0*/  DFMA R20, R8, -0.5, R24 ;  /* 0xbfe000000814782b */ /* 0x000fe20000000018 */
[----:B------:R-:W-:Y:S01]  /*4b0c0*/  BSSY.RECONVERGENT B1, `(.L_x_1613) ;  /* 0x000000f000017945 */ /* 0x000fe20003800200 */
[----:B------:R-:W-:-:S03]  /*4b0d0*/  DADD R6, -RZ, |R14| ;  /* 0x00000000ff067229 */ /* 0x000fc6000000050e */
[----:B------:R-:W1:Y:S03]  /*4b0e0*/  I2F.F64.U32 R52, R52 ;  /* 0x0000003400347312 */ /* 0x000e660000201800 */
        /* <DEDUP_REMOVED lines=13> */
.L_x_1613:
        /* <DEDUP_REMOVED lines=40> */
.L_x_1615:
[----:B------:R-:W-:Y:S05]  /*4b440*/  BSYNC.RECONVERGENT B1 ;  /* 0x0000000000017941 */ /* 0x000fea0003800200 */
.L_x_1614:
        /* <DEDUP_REMOVED lines=14> */
.L_x_1617:
[----:B------:R-:W-:Y:S05]  /*4b530*/  BSYNC.RECONVERGENT B6 ;  /* 0x0000000000067941 */ /* 0x000fea0003800200 */
.L_x_1616:
        /* <DEDUP_REMOVED lines=22> */
.L_x_1618:
        /* <DEDUP_REMOVED lines=26> */
.L_x_1621:
[----:B------:R-:W-:-:S11]  /*4b840*/  DADD R6, R20, R18 ;  /* 0x0000000014067229 */ /* 0x000fd60000000012 */
.L_x_1620:
[----:B------:R-:W-:Y:S05]  /*4b850*/  BSYNC.RECONVERGENT B1 ;  /* 0x0000000000017941 */ /* 0x000fea0003800200 */
.L_x_1619:
        /* <DEDUP_REMOVED lines=23> */
.L_x_1623:
[----:B------:R-:W-:Y:S05]  /*4b9d0*/  BSYNC.RECONVERGENT B6 ;  /* 0x0000000000067941 */ /* 0x000fea0003800200 */
.L_x_1622:
[----:B------:R-:W0:Y:S01]  /*4b9e0*/  LDCU UR4, c[0x0][0x3a4] ;  /* 0x00007480ff0477ac */ /* 0x000e220008000800 */
[----:B------:R-:W-:Y:S01]  /*4b9f0*/  DFMA R16, R2, R20, R16 ;  /* 0x000000140210722b */ /* 0x000fe20000000010 */
[----:B0-----:R-:W-:-:S05]  /*4ba00*/  IMAD.U32 R0, RZ, RZ, UR4 ;  /* 0x00000004ff007e24 */ /* 0x001fca000f8e00ff */
[----:B------:R-:W-:-:S04]  /*4ba10*/  LOP3.LUT R7, R0, 0x7ffffffe, RZ, 0xc0, !PT ;  /* 0x7ffffffe00077812 */ /* 0x000fc800078ec0ff */
[----:B------:R-:W-:-:S13]  /*4ba20*/  ISETP.NE.AND P0, PT, R22, R7, PT ;  /* 0x000000071600720c */ /* 0x000fda0003f05270 */
[----:B------:R-:W-:Y:S05]  /*4ba30*/  @P0 BRA `(.L_x_1624) ;  /* 0xfffffff400880947 */ /* 0x000fea000383ffff */
[----:B------:R-:W-:Y:S05]  /*4ba40*/  BSYNC.RECONVERGENT B5 ;  /* 0x0000000000057941 */ /* 0x000fea0003800200 */
.L_x_1612:
[----:B------:R-:W-:-:S07]  /*4ba50*/  IMAD.MOV.U32 R3, RZ, RZ, R7 ;  /* 0x000000ffff037224 */ /* 0x000fce00078e0007 */
.L_x_1611:
        /* <DEDUP_REMOVED lines=26> */
.L_x_1626:
        /* <DEDUP_REMOVED lines=26> */
.L_x_1629:
[----:B------:R-:W-:-:S11]  /*4bda0*/  DADD R6, R24, R18 ;  /* 0x0000000018067229 */ /* 0x000fd60000000012 */
.L_x_1628:
[----:B------:R-:W-:Y:S05]  /*4bdb0*/  BSYNC.RECONVERGENT B1 ;  /* 0x0000000000017941 */ /* 0x000fea0003800200 */
.L_x_1627:
        /* <DEDUP_REMOVED lines=24> */
.L_x_1631:
[----:B------:R-:W-:Y:S05]  /*4bf40*/  BSYNC.RECONVERGENT B6 ;  /* 0x0000000000067941 */ /* 0x000fea0003800200 */
.L_x_1630:
[----:B------:R-:W-:-:S11]  /*4bf50*/  DFMA R16, R2, R14, R16 ;  /* 0x0000000e0210722b */ /* 0x000fd60000000010 */
.L_x_1625:
[----:B------:R-:W-:Y:S05]  /*4bf60*/  BSYNC.RECONVERGENT B5 ;  /* 0x0000000000057941 */ /* 0x000fea0003800200 */
.L_x_1610:
[----:B------:R-:W0:Y:S02]  /*4bf70*/  LDC.64 R2, c[0x0][0x380] ;  /* 0x0000e000ff027b82 */ /* 0x000e240000000a00 */
[----:B0-----:R-:W-:-:S11]  /*4bf80*/  DFMA R16, R2, 0.5, R16 ;  /* 0x3fe000000210782b */ /* 0x001fd60000000010 */
.L_x_1609:
[----:B------:R-:W-:Y:S05]  /*4bf90*/  BSYNC.RECONVERGENT B4 ;  /* 0x0000000000047941 */ /* 0x000fea0003800200 */
.L_x_1585:
        /* <DEDUP_REMOVED lines=8> */
.L_x_1632:
        /* <DEDUP_REMOVED lines=17> */
.L_x_1634:
[----:B------:R-:W-:Y:S05]  /*4c130*/  BSYNC.RECONVERGENT B1 ;  /* 0x0000000000017941 */ /* 0x000fea0003800200 */
.L_x_1633:
        /* <DEDUP_REMOVED lines=10> */
.L_x_1636:
[----:B------:R-:W-:Y:S05]  /*4c1e0*/  BSYNC.RECONVERGENT B1 ;  /* 0x0000000000017941 */ /* 0x000fea0003800200 */
.L_x_1635:
        /* <DEDUP_REMOVED lines=62> */
.L_x_1638:
[----:B------:R-:W-:Y:S05]  /*4c5d0*/  BSYNC.RECONVERGENT B1 ;  /* 0x0000000000017941 */ /* 0x000fea0003800200 */
.L_x_1637:
[----:B------:R-:W-:Y:S01]  /*4c5e0*/  UMOV UR4, 0xc9be45dc ;  /* 0xc9be45dc00047882 */ /* 0x000fe20000000000 */
[----:B------:R-:W-:Y:S01]  /*4c5f0*/  UMOV UR5, 0x4043bd3c ;  /* 0x4043bd3c00057882 */ /* 0x000fe20000000000 */
[----:B------:R-:W-:Y:S01]  /*4c600*/  DMUL R18, R10, R60 ;  /* 0x0000003c0a127228 */ /* 0x000fe20000000000 */
[----:B------:R-:W0:Y:S01]  /*4c610*/  LDCU UR8, c[0x0][0x3a4] ;  /* 0x00007480ff0877ac */ /* 0x000e220008000800 */
[----:B------:R-:W-:Y:S01]  /*4c620*/  DMUL R44, R44, -UR4 ;  /* 0x800000042c2c7c28 */ /* 0x000fe20008000000 */
[----:B------:R-:W-:Y:S01]  /*4c630*/  BSSY.RECONVERGENT B4, `(.L_x_1639) ;  /* 0x000021d000047945 */ /* 0x000fe20003800200 */
[C-C-:B------:R-:W-:Y:S01]  /*4c640*/  DFMA R16, R64.reuse, 0.25, R60.reuse ;  /* 0x3fd000004010782b */ /* 0x140fe2000000003c */
[----:B------:R-:W-:Y:S01]  /*4c650*/  UMOV UR4, 0x9189614c ;  /* 0x9189614c00047882 */ /* 0x000fe20000000000 */
[----:B------:R-:W-:Y:S01]  /*4c660*/  UMOV UR5, 0x3fec23e3 ;  /* 0x3fec23e300057882 */ /* 0x000fe20000000000 */
[----:B------:R-:W-:Y:S01]  /*4c670*/  DFMA R6, R64, 0.09375, R60 ;  /* 0x3fb800004006782b */ /* 0x000fe2000000003c */
[----:B------:R-:W-:Y:S01]  /*4c680*/  UMOV UR6, 0xa108bd3c ;  /* 0xa108bd3c00067882 */ /* 0x000fe20000000000 */
[----:B------:R-:W-:Y:S01]  /*4c690*/  DFMA R76, R76, UR4, R68 ;  /* 0x000000044c4c7c2b */ /* 0x000fe20008000044 */
[----:B------:R-:W-:Y:S01]  /*4c6a0*/  UMOV UR7, 0x400a37b2 ;  /* 0x400a37b200077882 */ /* 0x000fe20000000000 */
[----:B------:R-:W-:-:S02]  /*4c6b0*/  DMUL R44, R44, R2 ;  /* 0x000000022c2c7228 */ /* 0x000fc40000000000 */
[----:B------:R-:W-:Y:S02]  /*4c6c0*/  DFMA R2, R66, 0.09375, R62 ;  /* 0x3fb800004202782b */ /* 0x000fe4000000003e */
[----:B------:R-:W-:Y:S01]  /*4c6d0*/  DFMA R18, R18, UR4, R56 ;  /* 0x0000000412127c2b */ /* 0x000fe20008000038 */
[----:B------:R-:W-:Y:S01]  /*4c6e0*/  UMOV UR4, 0x9d89d89e ;  /* 0x9d89d89e00047882 */ /* 0x000fe20000000000 */
[----:B------:R-:W-:Y:S01]  /*4c6f0*/  UMOV UR5, 0x3fed89d8 ;  /* 0x3fed89d800057882 */ /* 0x000fe20000000000 */
[----:B------:R-:W-:Y:S01]  /*4c700*/  DMUL R20, R10, R16 ;  /* 0x000000100a147228 */ /* 0x000fe20000000000 */
[----:B0-----:R-:W-:Y:S01]  /*4c710*/  IMAD.U32 R0, RZ, RZ, UR8 ;  /* 0x00000008ff007e24 */ /* 0x001fe2000f8e00ff */
[----:B------:R-:W-:Y:S02]  /*4c720*/  DMUL R14, R8, 0.5 ;  /* 0x3fe00000080e7828 */ /* 0x000fe40000000000 */
[----:B------:R-:W-:Y:S01]  /*4c730*/  DFMA R16, R10, UR4, R12 ;  /* 0x000000040a107c2b */ /* 0x000fe2000800000c */
[----:B------:R-:W-:Y:S01]  /*4c740*/  UMOV UR4, 0xe408db10 ;  /* 0xe408db1000047882 */ /* 0x000fe20000000000 */
[----:B------:R-:W-:Y:S01]  /*4c750*/  DFMA R2, R82, 0.28125, R2 ;  /* 0x3fd200005202782b */ /* 0x000fe20000000002 */
[----:B------:R-:W-:Y:S01]  /*4c760*/  UMOV UR5, 0x400a912f ;  /* 0x400a912f00057882 */ /* 0x000fe20000000000 */
[----:B------:R-:W-:-:S02]  /*4c770*/  DFMA R6, R80, 0.28125, R6 ;  /* 0x3fd200005006782b */ /* 0x000fc40000000006 */
[----:B------:R-:W-:Y:S02]  /*4c780*/  DFMA R70, R78, -UR6, R76 ;  /* 0x800000064e467c2b */ /* 0x000fe4000800004c */
[----:B------:R-:W-:Y:S02]  /*4c790*/  DSETP.GEU.AND P0, PT, R16, R14, PT ;  /* 0x0000000e1000722a */ /* 0x000fe40003f0e000 */
[----:B------:R-:W-:Y:S02]  /*4c7a0*/  DFMA R18, R20, -UR6, R18 ;  /* 0x8000000614127c2b */ /* 0x000fe40008000012 */
[C---:B------:R-:W-:Y:S02]  /*4c7b0*/  DMUL R86, R10.reuse, R2 ;  /* 0x000000020a567228 */ /* 0x040fe40000000000 */
[C---:B------:R-:W-:Y:S01]  /*4c7c0*/  DMUL R78, R10.reuse, R6 ;  /* 0x000000060a4e7228 */ /* 0x040fe20000000000 */
[----:B------:R-:W-:Y:S01]  /*4c7d0*/  VIADD R2, R0, 0xffffffff ;  /* 0xffffffff00027836 */ /* 0x000fe20000000000 */
[----:B------:R-:W-:-:S02]  /*4c7e0*/  DMUL R84, R10, R84 ;  /* 0x000000540a547228 */ /* 0x000fc40000000000 */
[----:B------:R-:W-:Y:S02]  /*4c7f0*/  DMUL R76, R10, R44 ;  /* 0x0000002c0a4c7228 */ /* 0x000fe40000000000 */
[----:B------:R-:W-:Y:S02]  /*4c800*/  DFMA R70, R86, UR4, R70 ;  /* 0x0000000456467c2b */ /* 0x000fe40008000046 */
[----:B------:R-:W-:Y:S01]  /*4c810*/  DFMA R52, R78, UR4, R18 ;  /* 0x000000044e347c2b */ /* 0x000fe20008000012 */
        /* <DEDUP_REMOVED lines=12> */
.L_x_1655:
[----:B------:R-:W-:Y:S01]  /*4c8e0*/  R2UR UR4, R50 ;  /* 0x00000000320472ca */ /* 0x000fe200000e0000 */
[----:B------:R-:W-:Y:S01]  /*4c8f0*/  IMAD.WIDE.U32 R24, R44, 0x8, R4 ;  /* 0x000000082c187825 */ /* 0x000fe200078e0004 */
[----:B------:R-:W-:-:S13]  /*4c900*/  R2UR UR5, R51 ;  /* 0x00000000330572ca */ /* 0x000fda00000e0000 */
[----:B------:R0:W5:Y:S01]  /*4c910*/  LD.E.64 R58, desc[UR4][R24.64] ;  /* 0x00000004183a7980 */ /* 0x000162000c101b00 */
[----:B------:R-:W-:Y:S01]  /*4c920*/  VIADD R54, R44, 0x1 ;  /* 0x000000012c367836 */ /* 0x000fe20000000000 */
[----:B------:R-:W-:Y:S01]  /*4c930*/  DADD R20, -R16, R14 ;  /* 0x0000000010147229 */ /* 0x000fe2000000010e */
        /* <DEDUP_REMOVED lines=16> */
.L_x_1644:
        /* <DEDUP_REMOVED lines=40> */
.L_x_1646:
[----:B------:R-:W-:Y:S05]  /*4ccc0*/  BSYNC.RECONVERGENT B1 ;  /* 0x0000000000017941 */ /* 0x000fea0003800200 */
.L_x_1645:
        /* <DEDUP_REMOVED lines=14> */
.L_x_1648:
[----:B------:R-:W-:Y:S05]  /*4cdb0*/  BSYNC.RECONVERGENT B6 ;  /* 0x0000000000067941 */ /* 0x000fea0003800200 */
.L_x_1647:
        /* <DEDUP_REMOVED lines=22> */
.L_x_1649:
        /* <DEDUP_REMOVED lines=26> */
.L_x_1652:
[----:B------:R-:W-:-:S11]  /*4d0c0*/  DADD R6, R20, R24 ;  /* 0x0000000014067229 */ /* 0x000fd60000000018 */
.L_x_1651:
[----:B------:R-:W-:Y:S05]  /*4d0d0*/  BSYNC.RECONVERGENT B1 ;  /* 0x0000000000017941 */ /* 0x000fea0003800200 */
.L_x_1650:
        /* <DEDUP_REMOVED lines=23> */
.L_x_1654:
[----:B------:R-:W-:Y:S05]  /*4d250*/  BSYNC.RECONVERGENT B6 ;  /* 0x0000000000067941 */ /* 0x000fea0003800200 */
.L_x_1653:
[----:B------:R-:W0:Y:S01]  /*4d260*/  LDCU UR4, c[0x0][0x3a4] ;  /* 0x00007480ff0477ac */ /* 0x000e220008000800 */
[----:B------:R-:W-:Y:S01]  /*4d270*/  DFMA R22, R2, R20, R22 ;  /* 0x000000140216722b */ /* 0x000fe20000000016 */
[----:B0-----:R-:W-:-:S05]  /*4d280*/  IMAD.U32 R0, RZ, RZ, UR4 ;  /* 0x00000004ff007e24 */ /* 0x001fca000f8e00ff */
[----:B------:R-:W-:-:S04]  /*4d290*/  LOP3.LUT R7, R0, 0x7ffffffe, RZ, 0xc0, !PT ;  /* 0x7ffffffe00077812 */ /* 0x000fc800078ec0ff */
[----:B------:R-:W-:-:S13]  /*4d2a0*/  ISETP.NE.AND P0, PT, R44, R7, PT ;  /* 0x000000072c00720c */ /* 0x000fda0003f05270 */
[----:B------:R-:W-:Y:S05]  /*4d2b0*/  @P0 BRA `(.L_x_1655) ;  /* 0xfffffff400880947 */ /* 0x000fea000383ffff */
[----:B------:R-:W-:Y:S05]  /*4d2c0*/  BSYNC.RECONVERGENT B5 ;  /* 0x0000000000057941 */ /* 0x000fea0003800200 */
.L_x_1643:
[----:B------:R-:W-:-:S07]  /*4d2d0*/  IMAD.MOV.U32 R3, RZ, RZ, R7 ;  /* 0x000000ffff037224 */ /* 0x000fce00078e0007 */
.L_x_1642:
        /* <DEDUP_REMOVED lines=26> */
.L_x_1657:
        /* <DEDUP_REMOVED lines=26> */
.L_x_1660:
[----:B------:R-:W-:-:S11]  /*4d620*/  DADD R6, R44, R20 ;  /* 0x000000002c067229 */ /* 0x000fd60000000014 */
.L_x_1659:
[----:B------:R-:W-:Y:S05]  /*4d630*/  BSYNC.RECONVERGENT B1 ;  /* 0x0000000000017941 */ /* 0x000fea0003800200 */
.L_x_1658:
        /* <DEDUP_REMOVED lines=24> */
.L_x_1662:
[----:B------:R-:W-:Y:S05]  /*4d7c0*/  BSYNC.RECONVERGENT B6 ;  /* 0x0000000000067941 */ /* 0x000fea0003800200 */
.L_x_1661:
[----:B------:R-:W-:-:S11]  /*4d7d0*/  DFMA R22, R2, R18, R22 ;  /* 0x000000120216722b */ /* 0x000fd60000000016 */
.L_x_1656:
[----:B------:R-:W-:Y:S05]  /*4d7e0*/  BSYNC.RECONVERGENT B5 ;  /* 0x0000000000057941 */ /* 0x000fea0003800200 */
.L_x_1641:
[----:B------:R-:W0:Y:S02]  /*4d7f0*/  LDC.64 R2, c[0x0][0x380] ;  /* 0x0000e000ff027b82 */ /* 0x000e240000000a00 */
[----:B0-----:R-:W-:Y:S01]  /*4d800*/  DFMA R22, R2, 0.5, -R22 ;  /* 0x3fe000000216782b */ /* 0x001fe20000000816 */
[----:B------:R-:W-:Y:S10]  /*4d810*/  BRA `(.L_x_1663) ;  /* 0x0000000c00f87947 */ /* 0x000ff40003800000 */
.L_x_1640:
        /* <DEDUP_REMOVED lines=11> */
.L_x_1678:
        /* <DEDUP_REMOVED lines=22> */
.L_x_1667:
        /* <DEDUP_REMOVED lines=40> */
.L_x_1669:
[----:B------:R-:W-:Y:S05]  /*4dcb0*/  BSYNC.RECONVERGENT B1 ;  /* 0x0000000000017941 */ /* 0x000fea0003800200 */
.L_x_1668:
        /* <DEDUP_REMOVED lines=14> */
.L_x_1671:
[----:B------:R-:W-:Y:S05]  /*4dda0*/  BSYNC.RECONVERGENT B6 ;  /* 0x0000000000067941 */ /* 0x000fea0003800200 */
.L_x_1670:
        /* <DEDUP_REMOVED lines=22> */
.L_x_1672:
        /* <DEDUP_REMOVED lines=26> */
.L_x_1675:
[----:B------:R-:W-:-:S11]  /*4e0b0*/  DADD R6, R20, R24 ;  /* 0x0000000014067229 */ /* 0x000fd60000000018 */
.L_x_1674:
[----:B------:R-:W-:Y:S05]  /*4e0c0*/  BSYNC.RECONVERGENT B1 ;  /* 0x0000000000017941 */ /* 0x000fea0003800200 */
.L_x_1673:
        /* <DEDUP_REMOVED lines=23> */
.L_x_1677:
[----:B------:R-:W-:Y:S05]  /*4e240*/  BSYNC.RECONVERGENT B6 ;  /* 0x0000000000067941 */ /* 0x000fea0003800200 */
.L_x_1676:
[----:B------:R-:W0:Y:S01]  /*4e250*/  LDCU UR4, c[0x0][0x3a4] ;  /* 0x00007480ff0477ac */ /* 0x000e220008000800 */
[----:B------:R-:W-:Y:S01]  /*4e260*/  DFMA R22, R2, R20, R22 ;  /* 0x000000140216722b */ /* 0x000fe20000000016 */
[----:B0-----:R-:W-:-:S05]  /*4e270*/  IMAD.U32 R0, RZ, RZ, UR4 ;  /* 0x00000004ff007e24 */ /* 0x001fca000f8e00ff */
[----:B------:R-:W-:-:S04]  /*4e280*/  LOP3.LUT R7, R0, 0x7ffffffe, RZ, 0xc0, !PT ;  /* 0x7ffffffe00077812 */ /* 0x000fc800078ec0ff */
[----:B------:R-:W-:-:S13]  /*4e290*/  ISETP.NE.AND P0, PT, R44, R7, PT ;  /* 0x000000072c00720c */ /* 0x000fda0003f05270 */
[----:B------:R-:W-:Y:S05]  /*4e2a0*/  @P0 BRA `(.L_x_1678) ;  /* 0xfffffff400880947 */ /* 0x000fea000383ffff */
[----:B------:R-:W-:Y:S05]  /*4e2b0*/  BSYNC.RECONVERGENT B5 ;  /* 0x0000000000057941 */ /* 0x000fea0003800200 */
.L_x_1666:
[----:B------:R-:W-:-:S07]  /*4e2c0*/  IMAD.MOV.U32 R3, RZ, RZ, R7 ;  /* 0x000000ffff037224 */ /* 0x000fce00078e0007 */
.L_x_1665:
        /* <DEDUP_REMOVED lines=26> */
.L_x_1680:
        /* <DEDUP_REMOVED lines=26> */
.L_x_1683:
[----:B------:R-:W-:-:S11]  /*4e610*/  DADD R6, R44, R20 ;  /* 0x000000002c067229 */ /* 0x000fd60000000014 */
.L_x_1682:
[----:B------:R-:W-:Y:S05]  /*4e620*/  BSYNC.RECONVERGENT B1 ;  /* 0x0000000000017941 */ /* 0x000fea0003800200 */
.L_x_1681:
        /* <DEDUP_REMOVED lines=24> */
.L_x_1685:
[----:B------:R-:W-:Y:S05]  /*4e7b0*/  BSYNC.RECONVERGENT B6 ;  /* 0x0000000000067941 */ /* 0x000fea0003800200 */
.L_x_1684:
[----:B------:R-:W-:-:S11]  /*4e7c0*/  DFMA R22, R2, R18, R22 ;  /* 0x000000120216722b */ /* 0x000fd60000000016 */
.L_x_1679:
[----:B------:R-:W-:Y:S05]  /*4e7d0*/  BSYNC.RECONVERGENT B5 ;  /* 0x0000000000057941 */ /* 0x000fea0003800200 */
.L_x_1664:
[----:B------:R-:W0:Y:S02]  /*4e7e0*/  LDC.64 R2, c[0x0][0x380] ;  /* 0x0000e000ff027b82 */ /* 0x000e240000000a00 */
[----:B0-----:R-:W-:-:S11]  /*4e7f0*/  DFMA R22, R2, 0.5, R22 ;  /* 0x3fe000000216782b */ /* 0x001fd60000000016 */
.L_x_1663:
[----:B------:R-:W-:Y:S05]  /*4e800*/  BSYNC.RECONVERGENT B4 ;  /* 0x0000000000047941 */ /* 0x000fea0003800200 */
.L_x_1639:
        /* <DEDUP_REMOVED lines=18> */
.L_x_1702:
        /* <DEDUP_REMOVED lines=22> */
.L_x_1691:
        /* <DEDUP_REMOVED lines=40> */
.L_x_1693:
[----:B------:R-:W-:Y:S05]  /*4ed10*/  BSYNC.RECONVERGENT B1 ;  /* 0x0000000000017941 */ /* 0x000fea0003800200 */
.L_x_1692:
        /* <DEDUP_REMOVED lines=14> */
.L_x_1695:
[----:B------:R-:W-:Y:S05]  /*4ee00*/  BSYNC.RECONVERGENT B6 ;  /* 0x0000000000067941 */ /* 0x000fea0003800200 */
.L_x_1694:
        /* <DEDUP_REMOVED lines=22> */
.L_x_1696:
        /* <DEDUP_REMOVED lines=26> */
.L_x_1699:
[----:B------:R-:W-:-:S11]  /*4f110*/  DADD R6, R20, R24 ;  /* 0x0000000014067229 */ /* 0x000fd60000000018 */
.L_x_1698:
[----:B------:R-:W-:Y:S05]  /*4f120*/  BSYNC.RECONVERGENT B1 ;  /* 0x0000000000017941 */ /* 0x000fea0003800200 */
.L_x_1697:
        /* <DEDUP_REMOVED lines=23> */
.L_x_1701:
[----:B------:R-:W-:Y:S05]  /*4f2a0*/  BSYNC.RECONVERGENT B6 ;  /* 0x0000000000067941 */ /* 0x000fea0003800200 */
.L_x_1700:
[----:B------:R-:W0:Y:S01]  /*4f2b0*/  LDCU UR4, c[0x0][0x3a4] ;  /* 0x00007480ff0477ac */ /* 0x000e220008000800 */
[----:B------:R-:W-:Y:S01]  /*4f2c0*/  DFMA R22, R2, R20, R22 ;  /* 0x000000140216722b */ /* 0x000fe20000000016 */
[----:B0-----:R-:W-:-:S05]  /*4f2d0*/  IMAD.U32 R0, RZ, RZ, UR4 ;  /* 0x00000004ff007e24 */ /* 0x001fca000f8e00ff */
[----:B------:R-:W-:-:S04]  /*4f2e0*/  LOP3.LUT R7, R0, 0x7ffffffe, RZ, 0xc0, !PT ;  /* 0x7ffffffe00077812 */ /* 0x000fc800078ec0ff */
[----:B------:R-:W-:-:S13]  /*4f2f0*/  ISETP.NE.AND P0, PT, R44, R7, PT ;  /* 0x000000072c00720c */ /* 0x000fda0003f05270 */
[----:B------:R-:W-:Y:S05]  /*4f300*/  @P0 BRA `(.L_x_1702) ;  /* 0xfffffff400880947 */ /* 0x000fea000383ffff */
[----:B------:R-:W-:Y:S05]  /*4f310*/  BSYNC.RECONVERGENT B5 ;  /* 0x0000000000057941 */ /* 0x000fea0003800200 */
.L_x_1690:
[----:B------:R-:W-:-:S07]  /*4f320*/  IMAD.MOV.U32 R3, RZ, RZ, R7 ;  /* 0x000000ffff037224 */ /* 0x000fce00078e0007 */
.L_x_1689:
[----:B------:R-:W-:Y:S01]  /*4f330*/  LOP3.LUT R0, R0, 0x1, RZ, 0xc0, !PT ;  /* 0x0000000100007812 */ /* 0x000fe200078ec0ff */
[----:B------:R-:W-:Y:S03]  /*4f340*/  BSSY.RECONVERGENT B5, `(.L_x_1688) ;  /* 0x0000052000057945 */ /* 0x000fe60003800200 */
[----:B------:R-:W-:-:S13]  /*4f350*/  ISETP.NE.U32.AND P0, PT, R0, 0x1, PT ;  /* 0x000000010000780c */ /* 0x000fda0003f05070 */
[----:B------:R-:W-:Y:S05]  /*4f360*/  @P0 BRA `(.L_x_1703) ;  /* 0x00000004003c0947 */ /* 0x000fea0003800000 */
[C---:B------:R-:W-:Y:S01]  /*4f370*/  VIADD R20, R3.reuse, 0x1 ;  /* 0x0000000103147836 */ /* 0x040fe20000000000 */
[----:B------:R-:W-:Y:S01]  /*4f380*/  R2UR UR4, R50 ;  /* 0x00000000320472ca */ /* 0x000fe200000e0000 */
[----:B------:R-:W-:Y:S01]  /*4f390*/  IMAD.WIDE.U32 R24, R3, 0x8, R4 ;  /* 0x0000000803187825 */ /* 0x000fe200078e0004 */
[----:B------:R-:W-:-:S03]  /*4f3a0*/  R2UR UR5, R51 ;  /* 0x00000000330572ca */ /* 0x000fc600000e0000 */
[----:B------:R-:W0:Y:S10]  /*4f3b0*/  I2F.F64.U32 R20, R20 ;  /* 0x0000001400147312 */ /* 0x000e340000201800 */
[----:B------:R-:W5:Y:S01]  /*4f3c0*/  LD.E.64 R24, desc[UR4][R24.64] ;  /* 0x0000000418187980 */ /* 0x000f62000c101b00 */
[----:B------:R-:W-:Y:S01]  /*4f3d0*/  UMOV UR4, 0x9d89d89e ;  /* 0x9d89d89e00047882 */ /* 0x000fe20000000000 */
[----:B------:R-:W-:Y:S01]  /*4f3e0*/  UMOV UR5, 0x3fed89d8 ;  /* 0x3fed89d800057882 */ /* 0x000fe20000000000 */
[----:B------:R-:W-:Y:S01]  /*4f3f0*/  DADD R6, -RZ, |R18| ;  /* 0x00000000ff067229 */ /* 0x000fe20000000512 */
[----:B------:R-:W-:Y:S01]  /*4f400*/  BSSY.RECONVERGENT B1, `(.L_x_1704) ;  /* 0x000000f000017945 */ /* 0x000fe20003800200 */
[----:B0-----:R-:W-:Y:S01]  /*4f410*/  SHF.R.U32.HI R0, RZ, 0x14, R21 ;  /* 0x00000014ff007819 */ /* 0x001fe20000011615 */
[----:B------:R-:W-:Y:S01]  /*4f420*/  DFMA R44, R10, UR4, R12 ;  /* 0x000000040a2c7c2b */ /* 0x000fe2000800000c */
[----:B------:R-:W-:-:S02]  /*4f430*/  IMAD.MOV.U32 R2, RZ, RZ, R20 ;  /* 0x000000ffff027224 */ /* 0x000fc400078e0014 */
[----:B------:R-:W-:-:S05]  /*4f440*/  LOP3.LUT R0, R0, 0x7ff, RZ, 0xc0, !PT ;  /* 0x000007ff00007812 */ /* 0x000fca00078ec0ff */
[----:B------:R-:W-:Y:S01]  /*4f450*/  VIADD R3, R0, 0xfffffc0c ;  /* 0xfffffc0c00037836 */ /* 0x000fe20000000000 */
[----:B------:R-:W-:-:S04]  /*4f460*/  DADD R44, R14, -R44 ;  /* 0x000000000e2c7229 */ /* 0x000fc8000000082c */
[CC--:B------:R-:W-:Y:S02]  /*4f470*/  SHF.L.U32 R0, R20.reuse, R3.reuse, RZ ;  /* 0x0000000314007219 */ /* 0x0c0fe400000006ff */
[--C-:B------:R-:W-:Y:S02]  /*4f480*/  SHF.L.U64.HI R3, R20, R3, R21.reuse ;  /* 0x0000000314037219 */ /* 0x100fe40000010215 */
[----:B------:R-:W-:Y:S01]  /*4f490*/  ISETP.NE.U32.AND P2, PT, R0, RZ, PT ;  /* 0x000000ff0000720c */ /* 0x000fe20003f45070 */
[----:B------:R-:W-:Y:S01]  /*4f4a0*/  DSETP.NEU.AND P0, PT, R44, RZ, PT ;  /* 0x000000ff2c00722a */ /* 0x000fe20003f0d000 */
[----:B------:R-:W-:Y:S02]  /*4f4b0*/  MOV R0, 0x4f4f0 ;  /* 0x0004f4f000007802 */ /* 0x000fe40000000f00 */
[----:B------:R-:W-:Y:S01]  /*4f4c0*/  ISETP.NE.AND.EX P2, PT, R3, -0x80000000, PT, P2 ;  /* 0x800000000300780c */ /* 0x000fe20003f45320 */
[----:B------:R-:W-:-:S12]  /*4f4d0*/  IMAD.MOV.U32 R3, RZ, RZ, R21 ;  /* 0x000000ffff037224 */ /* 0x000fd800078e0015 */
[----:B-----5:R-:W-:Y:S05]  /*4f4e0*/  CALL.REL.NOINC `($_Z13distributor_PdPdS_S_iii$__internal_accurate_pow) ;  /* 0x0000018000807944 */ /* 0x020fea0003c00000 */
[----:B------:R-:W-:Y:S05]  /*4f4f0*/  BSYNC.RECONVERGENT B1 ;  /* 0x0000000000017941 */ /* 0x000fea0003800200 */
.L_x_1704:
        /* <DEDUP_REMOVED lines=26> */
.L_x_1707:
[----:B------:R-:W-:-:S11]  /*4f6a0*/  DADD R6, R44, R20 ;  /* 0x000000002c067229 */ /* 0x000fd60000000014 */
.L_x_1706:
[----:B------:R-:W-:Y:S05]  /*4f6b0*/  BSYNC.RECONVERGENT B1 ;  /* 0x0000000000017941 */ /* 0x000fea0003800200 */
.L_x_1705:
        /* <DEDUP_REMOVED lines=24> */
.L_x_1709:
[----:B------:R-:W-:Y:S05]  /*4f840*/  BSYNC.RECONVERGENT B6 ;  /* 0x0000000000067941 */ /* 0x000fea0003800200 */
.L_x_1708:
[----:B------:R-:W-:-:S11]  /*4f850*/  DFMA R22, R2, R18, R22 ;  /* 0x000000120216722b */ /* 0x000fd60000000016 */
.L_x_1703:
[----:B------:R-:W-:Y:S05]  /*4f860*/  BSYNC.RECONVERGENT B5 ;  /* 0x0000000000057941 */ /* 0x000fea0003800200 */
.L_x_1688:
[----:B------:R-:W0:Y:S02]  /*4f870*/  LDC.64 R18, c[0x0][0x380] ;  /* 0x0000e000ff127b82 */ /* 0x000e240000000a00 */
[----:B0-----:R-:W-:Y:S01]  /*4f880*/  DFMA R18, R18, 0.5, -R22 ;  /* 0x3fe000001212782b */ /* 0x001fe20000000816 */
[----:B------:R-:W-:Y:S10]  /*4f890*/  BRA `(.L_x_1710) ;  /* 0x0000000c00f87947 */ /* 0x000ff40003800000 */
.L_x_1687:
        /* <DEDUP_REMOVED lines=11> */
.L_x_1725:
        /* <DEDUP_REMOVED lines=22> */
.L_x_1714:
        /* <DEDUP_REMOVED lines=40> */
.L_x_1716:
[----:B------:R-:W-:Y:S05]  /*4fd30*/  BSYNC.RECONVERGENT B1 ;  /* 0x0000000000017941 */ /* 0x000fea0003800200 */
.L_x_1715:
        /* <DEDUP_REMOVED lines=14> */
.L_x_1718:
[----:B------:R-:W-:Y:S05]  /*4fe20*/  BSYNC.RECONVERGENT B6 ;  /* 0x0000000000067941 */ /* 0x000fea0003800200 */
.L_x_1717:
        /* <DEDUP_REMOVED lines=22> */
.L_x_1719:
        /* <DEDUP_REMOVED lines=26> */
.L_x_1722:
[----:B------:R-:W-:-:S11]  /*50130*/  DADD R6, R20, R24 ;  /* 0x0000000014067229 */ /* 0x000fd60000000018 */
.L_x_1721:
[----:B------:R-:W-:Y:S05]  /*50140*/  BSYNC.RECONVERGENT B1 ;  /* 0x0000000000017941 */ /* 0x000fea0003800200 */
.L_x_1720:
        /* <DEDUP_REMOVED lines=23> */
.L_x_1724:
[----:B------:R-:W-:Y:S05]  /*502c0*/  BSYNC.RECONVERGENT B6 ;  /* 0x0000000000067941 */ /* 0x000fea0003800200 */
.L_x_1723:
[----:B------:R-:W0:Y:S01]  /*502d0*/  LDCU UR4, c[0x0][0x3a4] ;  /* 0x00007480ff0477ac */ /* 0x000e220008000800 */
[----:B------:R-:W-:Y:S01]  /*502e0*/  DFMA R22, R2, R20, R22 ;  /* 0x000000140216722b */ /* 0x000fe20000000016 */
[----:B0-----:R-:W-:-:S05]  /*502f0*/  IMAD.U32 R0, RZ, RZ, UR4 ;  /* 0x00000004ff007e24 */ /* 0x001fca000f8e00ff */
[----:B------:R-:W-:-:S04]  /*50300*/  LOP3.LUT R7, R0, 0x7ffffffe, RZ, 0xc0, !PT ;  /* 0x7ffffffe00077812 */ /* 0x000fc800078ec0ff */
[----:B------:R-:W-:-:S13]  /*50310*/  ISETP.NE.AND P0, PT, R44, R7, PT ;  /* 0x000000072c00720c */ /* 0x000fda0003f05270 */
[----:B------:R-:W-:Y:S05]  /*50320*/  @P0 BRA `(.L_x_1725) ;  /* 0xfffffff400880947 */ /* 0x000fea000383ffff */
[----:B------:R-:W-:Y:S05]  /*50330*/  BSYNC.RECONVERGENT B5 ;  /* 0x0000000000057941 */ /* 0x000fea0003800200 */
.L_x_1713:
[----:B------:R-:W-:-:S07]  /*50340*/  IMAD.MOV.U32 R3, RZ, RZ, R7 ;  /* 0x000000ffff037224 */ /* 0x000fce00078e0007 */
.L_x_1712:
        /* <DEDUP_REMOVED lines=26> */
.L_x_1727:
        /* <DEDUP_REMOVED lines=26> */
.L_x_1730:
[----:B------:R-:W-:-:S11]  /*50690*/  DADD R6, R44, R20 ;  /* 0x000000002c067229 */ /* 0x000fd60000000014 */
.L_x_1729:
[----:B------:R-:W-:Y:S05]  /*506a0*/  BSYNC.RECONVERGENT B1 ;  /* 0x0000000000017941 */ /* 0x000fea0003800200 */
.L_x_1728:
        /* <DEDUP_REMOVED lines=24> */
.L_x_1732:
[----:B------:R-:W-:Y:S05]  /*50830*/  BSYNC.RECONVERGENT B6 ;  /* 0x0000000000067941 */ /* 0x000fea0003800200 */
.L_x_1731:
[----:B------:R-:W-:-:S11]  /*50840*/  DFMA R22, R2, R18, R22 ;  /* 0x000000120216722b */ /* 0x000fd60000000016 */
.L_x_1726:
[----:B------:R-:W-:Y:S05]  /*50850*/  BSYNC.RECONVERGENT B5 ;  /* 0x0000000000057941 */ /* 0x000fea0003800200 */
.L_x_1711:
[----:B------:R-:W0:Y:S02]  /*50860*/  LDC.64 R18, c[0x0][0x380] ;  /* 0x0000e000ff127b82 */ /* 0x000e240000000a00 */
[----:B0-----:R-:W-:-:S11]  /*50870*/  DFMA R18, R18, 0.5, R22 ;  /* 0x3fe000001212782b */ /* 0x001fd60000000016 */
.L_x_1710:
[----:B------:R-:W-:Y:S05]  /*50880*/  BSYNC.RECONVERGENT B4 ;  /* 0x0000000000047941 */ /* 0x000fea0003800200 */
.L_x_1686:
        /* <DEDUP_REMOVED lines=8> */
.L_x_1733:
        /* <DEDUP_REMOVED lines=16> */
.L_x_1735:
[----:B------:R-:W-:Y:S05]  /*50a10*/  BSYNC.RECONVERGENT B1 ;  /* 0x0000000000017941 */ /* 0x000fea0003800200 */
.L_x_1734:
        /* <DEDUP_REMOVED lines=8> */
.L_x_1736:
        /* <DEDUP_REMOVED lines=19> */
.L_x_1738:
[----:B------:R-:W-:Y:S05]  /*50bd0*/  BSYNC.RECONVERGENT B1 ;  /* 0x0000000000017941 */ /* 0x000fea0003800200 */
.L_x_1737:
        /* <DEDUP_REMOVED lines=62> */
.L_x_1740:
[----:B------:R-:W-:Y:S05]  /*50fc0*/  BSYNC.RECONVERGENT B1 ;  /* 0x0000000000017941 */ /* 0x000fea0003800200 */
.L_x_1739:
        /* <DEDUP_REMOVED lines=21> */
.L_x_1757:
[----:B------:R-:W-:Y:S01]  /*51120*/  VIADD R21, R20, 0x1 ;  /* 0x0000000114157836 */ /* 0x000fe20000000000 */
[----:B------:R-:W-:Y:S01]  /*51130*/  R2UR UR4, R50 ;  /* 0x00000000320472ca */ /* 0x000fe200000e0000 */
[----:B------:R-:W-:Y:S01]  /*51140*/  IMAD.WIDE.U32 R24, R20, 0x8, R4 ;  /* 0x0000000814187825 */ /* 0x000fe200078e0004 */
[----:B------:R-:W-:Y:S01]  /*51150*/  R2UR UR5, R51 ;  /* 0x00000000330572ca */ /* 0x000fe200000e0000 */
[----:B------:R-:W0:-:S12]  /*51160*/  I2F.F64.U32 R44, R21 ;  /* 0x00000015002c7312 */ /* 0x000e180000201800 */
[----:B------:R-:W5:Y:S01]  /*51170*/  LD.E.64 R24, desc[UR4][R24.64] ;  /* 0x0000000418187980 */ /* 0x000f62000c101b00 */
[----:B------:R-:W-:Y:S01]  /*51180*/  UMOV UR4, 0x9d89d89e ;  /* 0x9d89d89e00047882 */ /* 0x000fe20000000000 */
[----:B------:R-:W-:Y:S01]  /*51190*/  UMOV UR5, 0x3fed89d8 ;  /* 0x3fed89d800057882 */ /* 0x000fe20000000000 */
[----:B0-----:R-:W-:Y:S01]  /*511a0*/  SHF.R.U32.HI R0, RZ, 0x14, R45 ;  /* 0x00000014ff007819 */ /* 0x001fe2000001162d */
[----:B------:R-:W-:Y:S01]  /*511b0*/  DFMA R2, R10, UR4, R12 ;  /* 0x000000040a027c2b */ /* 0x000fe2000800000c */
[----:B------:R-:W-:Y:S01]  /*511c0*/  BSSY.RECONVERGENT B1, `(.L_x_1746) ;  /* 0x000000e000017945 */ /* 0x000fe20003800200 */
[----:B------:R-:W-:Y:S01]  /*511d0*/  DADD R6, -RZ, |R16| ;  /* 0x00000000ff067229 */ /* 0x000fe20000000510 */
[----:B------:R-:W-:-:S05]  /*511e0*/  LOP3.LUT R0, R0, 0x7ff, RZ, 0xc0, !PT ;  /* 0x000007ff00007812 */ /* 0x000fca00078ec0ff */
[----:B------:R-:W-:Y:S01]  /*511f0*/  VIADD R27, R0, 0xfffffc0c ;  /* 0xfffffc0c001b7836 */ /* 0x000fe20000000000 */
[----:B------:R-:W-:-:S04]  /*51200*/  DADD R2, R14, -R2 ;  /* 0x000000000e027229 */ /* 0x000fc80000000802 */
[CC--:B------:R-:W-:Y:S02]  /*51210*/  SHF.L.U32 R0, R44.reuse, R27.reuse, RZ ;  /* 0x0000001b2c007219 */ /* 0x0c0fe400000006ff */
[--C-:B------:R-:W-:Y:S02]  /*51220*/  SHF.L.U64.HI R27, R44, R27, R45.reuse ;  /* 0x0000001b2c1b7219 */ /* 0x100fe4000001022d */
[----:B------:R-:W-:Y:S01]  /*51230*/  ISETP.NE.U32.AND P0, PT, R0, RZ, PT ;  /* 0x000000ff0000720c */ /* 0x000fe20003f05070 */
[----:B------:R-:W-:Y:S01]  /*51240*/  DSETP.NEU.AND P2, PT, R2, RZ, PT ;  /* 0x000000ff0200722a */ /* 0x000fe20003f4d000 */
[----:B------:R-:W-:Y:S01]  /*51250*/  MOV R0, 0x512a0 ;  /* 0x000512a000007802 */ /* 0x000fe20000000f00 */
[----:B------:R-:W-:Y:S01]  /*51260*/  IMAD.MOV.U32 R2, RZ, RZ, R44 ;  /* 0x000000ffff027224 */ /* 0x000fe200078e002c */
[----:B------:R-:W-:Y:S01]  /*51270*/  ISETP.NE.AND.EX P0, PT, R27, -0x80000000, PT, P0 ;  /* 0x800000001b00780c */ /* 0x000fe20003f05300 */
[----:B------:R-:W-:-:S12]  /*51280*/  IMAD.MOV.U32 R3, RZ, RZ, R45 ;  /* 0x000000ffff037224 */ /* 0x000fd800078e002d */
[----:B-----5:R-:W-:Y:S05]  /*51290*/  CALL.REL.NOINC `($_Z13distributor_PdPdS_S_iii$__internal_accurate_pow) ;  /* 0x0000016400147944 */ /* 0x020fea0003c00000 */
[----:B------:R-:W-:Y:S05]  /*512a0*/  BSYNC.RECONVERGENT B1 ;  /* 0x0000000000017941 */ /* 0x000fea0003800200 */
.L_x_1746:
[----:B------:R-:W-:Y:S01]  /*512b0*/  VIADD R34, R20, 0x1 ;  /* 0x0000000114227836 */ /* 0x000fe20000000000 */
[----:B------:R-:W-:Y:S01]  /*512c0*/  UMOV UR4, 0x9d89d89e ;  /* 0x9d89d89e00047882 */ /* 0x000fe20000000000 */
[----:B------:R-:W-:Y:S01]  /*512d0*/  IMAD.MOV.U32 R6, RZ, RZ, 0x1 ;  /* 0x00000001ff067424 */ /* 0x000fe200078e00ff */
[----:B------:R-:W-:Y:S01]  /*512e0*/  UMOV UR5, 0x3fed89d8 ;  /* 0x3fed89d800057882 */ /* 0x000fe20000000000 */
[----:B------:R-:W-:Y:S01]  /*512f0*/  I2F.F64.U32 R38, R21 ;  /* 0x0000001500267312 */ /* 0x000fe20000201800 */
[----:B------:R-:W-:Y:S01]  /*51300*/  DFMA R32, R10, UR4, R12 ;  /* 0x000000040a207c2b */ /* 0x000fe2000800000c */
[----:B------:R-:W-:Y:S01]  /*51310*/  ISETP.GE.OR P5, PT, R45, RZ, P2 ;  /* 0x000000ff2d00720c */ /* 0x000fe200017a6670 */
[----:B------:R-:W-:Y:S01]  /*51320*/  DADD R36, -RZ, -R2 ;  /* 0x00000000ff247229 */ /* 0x000fe20000000902 */
[C---:B------:R-:W-:Y:S01]  /*51330*/  @!P2 SEL R0, R17.reuse, RZ, !P0 ;  /* 0x000000ff1100a207 */ /* 0x040fe20004000000 */
[----:B------:R-:W-:Y:S01]  /*51340*/  BSSY.RECONVERGENT B1, `(.L_x_1747) ;  /* 0x0000027000017945 */ /* 0x000fe20003800200 */
[----:B------:R-:W-:-:S02]  /*51350*/  ISETP.LT.AND P3, PT, R17, RZ, !P0 ;  /* 0x000000ff1100720c */ /* 0x000fc40004761270 */
[----:B------:R-:W0:Y:S01]  /*51360*/  I2F.F64.U32 R34, R34 ;  /* 0x0000002200227312 */ /* 0x000e220000201800 */
[----:B------:R-:W-:-:S04]  /*51370*/  DFMA R32, R8, 0.5, -R32 ;  /* 0x3fe000000820782b */ /* 0x000fc80000000820 */
[----:B------:R-:W-:Y:S01]  /*51380*/  FSEL R2, R36, R2, P3 ;  /* 0x0000000224027208 */ /* 0x000fe20001800000 */
[----:B------:R-:W-:Y:S01]  /*51390*/  @!P2 IMAD.MOV.U32 R2, RZ, RZ, RZ ;  /* 0x000000ffff02a224 */ /* 0x000fe200078e00ff */
[----:B------:R-:W-:Y:S02]  /*513a0*/  @!P5 LOP3.LUT R0, R0, 0x7ff00000, RZ, 0xfc, !PT ;  /* 0x7ff000000000d812 */ /* 0x000fe400078efcff */
[C---:B------:R-:W-:Y:S01]  /*513b0*/  DSETP.NEU.AND P1, PT, R32.reuse, 1, PT ;  /* 0x3ff000002000742a */ /* 0x040fe20003f2d000 */
[----:B------:R-:W-:Y:S01]  /*513c0*/  FSEL R3, R37, R3, P3 ;  /* 0x0000000325037208 */ /* 0x000fe20001800000 */
[----:B------:R-:W-:Y:S01]  /*513d0*/  DSETP.NEU.AND P0, PT, R32, RZ, PT ;  /* 0x000000ff2000722a */ /* 0x000fe20003f0d000 */
[----:B------:R-:W-:Y:S01]  /*513e0*/  @!P2 IMAD.MOV.U32 R3, RZ, RZ, R0 ;  /* 0x000000ffff03a224 */ /* 0x000fe200078e0000 */
        /* <DEDUP_REMOVED lines=28> */
.L_x_1748:
[----:B------:R-:W-:Y:S05]  /*515b0*/  BSYNC.RECONVERGENT B1 ;  /* 0x0000000000017941 */ /* 0x000fea0003800200 */
.L_x_1747:
        /* <DEDUP_REMOVED lines=14> */
.L_x_1750:
[----:B------:R-:W-:Y:S05]  /*516a0*/  BSYNC.RECONVERGENT B6 ;  /* 0x0000000000067941 */ /* 0x000fea0003800200 */
.L_x_1749:
        /* <DEDUP_REMOVED lines=23> */
.L_x_1751:
[----:B------:R-:W-:Y:S01]  /*51820*/  UMOV UR4, 0x9d89d89e ;  /* 0x9d89d89e00047882 */ /* 0x000fe20000000000 */
[----:B------:R-:W-:Y:S01]  /*51830*/  UMOV UR5, 0x3fed89d8 ;  /* 0x3fed89d800057882 */ /* 0x000fe20000000000 */
[----:B------:R-:W0:Y:S01]  /*51840*/  I2F.F64.U32 R30, R20 ;  /* 0x00000014001e7312 */ /* 0x000e220000201800 */
[----:B------:R-:W-:Y:S01]  /*51850*/  DFMA R6, R10, UR4, R12 ;  /* 0x000000040a067c2b */ /* 0x000fe2000800000c */
[----:B------:R-:W-:Y:S01]  /*51860*/  ISETP.GE.OR P3, PT, R45, RZ, P0 ;  /* 0x000000ff2d00720c */ /* 0x000fe20000766670 */
[----:B------:R-:W-:Y:S01]  /*51870*/  DADD R26, -RZ, -R2 ;  /* 0x00000000ff1a7229 */ /* 0x000fe20000000902 */
[C---:B------:R-:W-:Y:S01]  /*51880*/  ISETP.LT.AND P1, PT, R17.reuse, RZ, !P2 ;  /* 0x000000ff1100720c */ /* 0x040fe20005721270 */
[----:B------:R-:W-:Y:S01]  /*51890*/  BSSY.RECONVERGENT B1, `(.L_x_1752) ;  /* 0x0000019000017945 */ /* 0x000fe20003800200 */
[----:B------:R-:W-:-:S03]  /*518a0*/  @!P0 SEL R0, R17, RZ, !P2 ;  /* 0x000000ff11008207 */ /* 0x000fc60005000000 */
[----:B------:R-:W-:-:S06]  /*518b0*/  DFMA R32, R8, 0.5, -R6 ;  /* 0x3fe000000820782b */ /* 0x000fcc0000000806 */
[----:B------:R-:W-:Y:S02]  /*518c0*/  @!P3 LOP3.LUT R0, R0, 0x7ff00000, RZ, 0xfc, !PT ;  /* 0x7ff000000000b812 */ /* 0x000fe400078efcff */
        /* <DEDUP_REMOVED lines=20> */
.L_x_1754:
[----:B------:R-:W-:-:S11]  /*51a10*/  DADD R6, R30, R32 ;  /* 0x000000001e067229 */ /* 0x000fd60000000020 */
.L_x_1753:
[----:B------:R-:W-:Y:S05]  /*51a20*/  BSYNC.RECONVERGENT B1 ;  /* 0x0000000000017941 */ /* 0x000fea0003800200 */
.L_x_1752:
        /* <DEDUP_REMOVED lines=24> */
.L_x_1756:
[----:B------:R-:W-:Y:S05]  /*51bb0*/  BSYNC.RECONVERGENT B6 ;  /* 0x0000000000067941 */ /* 0x000fea0003800200 */
.L_x_1755:
[----:B------:R-:W0:Y:S01]  /*51bc0*/  LDCU UR4, c[0x0][0x3a4] ;  /* 0x00007480ff0477ac */ /* 0x000e220008000800 */
[----:B------:R-:W-:Y:S01]  /*51bd0*/  DFMA R18, R2, R42, R18 ;  /* 0x0000002a0212722b */ /* 0x000fe20000000012 */
[----:B0-----:R-:W-:-:S05]  /*51be0*/  IMAD.U32 R0, RZ, RZ, UR4 ;  /* 0x00000004ff007e24 */ /* 0x001fca000f8e00ff */
[----:B------:R-:W-:-:S04]  /*51bf0*/  LOP3.LUT R7, R0, 0x7ffffffe, RZ, 0xc0, !PT ;  /* 0x7ffffffe00077812 */ /* 0x000fc800078ec0ff */
[----:B------:R-:W-:-:S13]  /*51c00*/  ISETP.NE.AND P0, PT, R20, R7, PT ;  /* 0x000000071400720c */ /* 0x000fda0003f05270 */
[----:B------:R-:W-:Y:S05]  /*51c10*/  @P0 BRA `(.L_x_1757) ;  /* 0xfffffff400400947 */ /* 0x000fea000383ffff */
[----:B------:R-:W-:Y:S05]  /*51c20*/  BSYNC.RECONVERGENT B5 ;  /* 0x0000000000057941 */ /* 0x000fea0003800200 */
.L_x_1745:
[----:B------:R-:W-:-:S07]  /*51c30*/  IMAD.MOV.U32 R3, RZ, RZ, R7 ;  /* 0x000000ffff037224 */ /* 0x000fce00078e0007 */
.L_x_1744:
        /* <DEDUP_REMOVED lines=29> */
.L_x_1759:
[----:B------:R-:W-:Y:S01]  /*51e10*/  DFMA R44, R8, 0.5, -R44 ;  /* 0x3fe00000082c782b */ /* 0x000fe2000000082c */
        /* <DEDUP_REMOVED lines=26> */
.L_x_1762:
[----:B------:R-:W-:-:S11]  /*51fc0*/  DADD R6, R20, R44 ;  /* 0x0000000014067229 */ /* 0x000fd6000000002c */
.L_x_1761:
[----:B------:R-:W-:Y:S05]  /*51fd0*/  BSYNC.RECONVERGENT B1 ;  /* 0x0000000000017941 */ /* 0x000fea0003800200 */
.L_x_1760:
        /* <DEDUP_REMOVED lines=24> */
.L_x_1764:
[----:B------:R-:W-:Y:S05]  /*52160*/  BSYNC.RECONVERGENT B6 ;  /* 0x0000000000067941 */ /* 0x000fea0003800200 */
.L_x_1763:
[----:B------:R-:W-:-:S11]  /*52170*/  DFMA R18, R2, R14, R18 ;  /* 0x0000000e0212722b */ /* 0x000fd60000000012 */
.L_x_1758:
[----:B------:R-:W-:Y:S05]  /*52180*/  BSYNC.RECONVERGENT B5 ;  /* 0x0000000000057941 */ /* 0x000fea0003800200 */
.L_x_1743:
[----:B------:R-:W0:Y:S02]  /*52190*/  LDC.64 R2, c[0x0][0x380] ;  /* 0x0000e000ff027b82 */ /* 0x000e240000000a00 */
[----:B0-----:R-:W-:Y:S01]  /*521a0*/  DFMA R18, R2, 0.5, -R18 ;  /* 0x3fe000000212782b */ /* 0x001fe20000000812 */
[----:B------:R-:W-:Y:S10]  /*521b0*/  BRA `(.L_x_1765) ;  /* 0x00000010003c7947 */ /* 0x000ff40003800000 */
.L_x_1742:
        /* <DEDUP_REMOVED lines=11> */
.L_x_1780:
        /* <DEDUP_REMOVED lines=22> */
.L_x_1769:
[----:B------:R-:W-:Y:S01]  /*523d0*/  VIADD R36, R20, 0x1 ;  /* 0x0000000114247836 */ /* 0x000fe20000000000 */
[----:B------:R-:W-:Y:S01]  /*523e0*/  UMOV UR4, 0x9d89d89e ;  /* 0x9d89d89e00047882 */ /* 0x000fe20000000000 */
[----:B------:R-:W-:Y:S01]  /*523f0*/  IMAD.MOV.U32 R6, RZ, RZ, 0x1 ;  /* 0x00000001ff067424 */ /* 0x000fe200078e00ff */
[----:B------:R-:W-:Y:S01]  /*52400*/  UMOV UR5, 0x3fed89d8 ;  /* 0x3fed89d800057882 */ /* 0x000fe20000000000 */
[----:B------:R-:W-:Y:S01]  /*52410*/  ISETP.GE.OR P5, PT, R45, RZ, P2 ;  /* 0x000000ff2d00720c */ /* 0x000fe200017a6670 */
[----:B------:R-:W-:Y:S01]  /*52420*/  DFMA R32, R10, UR4, R12 ;  /* 0x000000040a207c2b */ /* 0x000fe2000800000c */
[----:B------:R-:W0:Y:S01]  /*52430*/  I2F.F64.U32 R36, R36 ;  /* 0x0000002400247312 */ /* 0x000e220000201800 */
[----:B------:R-:W-:Y:S01]  /*52440*/  DADD R34, -RZ, -R2 ;  /* 0x00000000ff227229 */ /* 0x000fe20000000902 */
[C---:B------:R-:W-:Y:S01]  /*52450*/  @!P2 SEL R0, R15.reuse, RZ, !P0 ;  /* 0x000000ff0f00a207 */ /* 0x040fe20004000000 */
[----:B------:R-:W-:Y:S01]  /*52460*/  BSSY.RECONVERGENT B1, `(.L_x_1770) ;  /* 0x0000026000017945 */ /* 0x000fe20003800200 */
[----:B------:R-:W-:-:S03]  /*52470*/  ISETP.LT.AND P3, PT, R15, RZ, !P0 ;  /* 0x000000ff0f00720c */ /* 0x000fc60004761270 */
[----:B------:R-:W-:-:S04]  /*52480*/  DFMA R32, R8, -0.5, R32 ;  /* 0xbfe000000820782b */ /* 0x000fc80000000020 */
[----:B------:R-:W-:Y:S02]  /*52490*/  @!P5 LOP3.LUT R0, R0, 0x7ff00000, RZ, 0xfc, !PT ;  /* 0x7ff000000000d812 */ /* 0x000fe400078efcff */
[----:B------:R-:W-:Y:S01]  /*524a0*/  FSEL R2, R34, R2, P3 ;  /* 0x0000000222027208 */ /* 0x000fe20001800000 */
[----:B------:R-:W-:Y:S01]  /*524b0*/  @!P2 IMAD.MOV.U32 R2, RZ, RZ, RZ ;  /* 0x000000ffff02a224 */ /* 0x000fe200078e00ff */
[----:B0-----:R-:W0:Y:S01]  /*524c0*/  MUFU.RCP64H R7, R37 ;  /* 0x0000002500077308 */ /* 0x001e220000001800 */
[C---:B------:R-:W-:Y:S01]  /*524d0*/  DSETP.NEU.AND P1, PT, R32.reuse, 1, PT ;  /* 0x3ff000002000742a */ /* 0x040fe20003f2d000 */
[----:B------:R-:W-:Y:S01]  /*524e0*/  FSEL R3, R35, R3, P3 ;  /* 0x0000000323037208 */ /* 0x000fe20001800000 */
[----:B------:R-:W-:Y:S01]  /*524f0*/  DSETP.NEU.AND P0, PT, R32, RZ, PT ;  /* 0x000000ff2000722a */ /* 0x000fe20003f0d000 */
        /* <DEDUP_REMOVED lines=28> */
.L_x_1771:
[----:B------:R-:W-:Y:S05]  /*526c0*/  BSYNC.RECONVERGENT B1 ;  /* 0x0000000000017941 */ /* 0x000fea0003800200 */
.L_x_1770:
        /* <DEDUP_REMOVED lines=14> */
.L_x_1773:
[----:B------:R-:W-:Y:S05]  /*527b0*/  BSYNC.RECONVERGENT B6 ;  /* 0x0000000000067941 */ /* 0x000fea0003800200 */
.L_x_1772:
        /* <DEDUP_REMOVED lines=23> */
.L_x_1774:
[----:B------:R-:W-:Y:S01]  /*52930*/  UMOV UR4, 0x9d89d89e ;  /* 0x9d89d89e00047882 */ /* 0x000fe20000000000 */
[----:B------:R-:W-:Y:S01]  /*52940*/  UMOV UR5, 0x3fed89d8 ;  /* 0x3fed89d800057882 */ /* 0x000fe20000000000 */
[----:B------:R-:W-:Y:S01]  /*52950*/  ISETP.GE.OR P3, PT, R25, RZ, P0 ;  /* 0x000000ff1900720c */ /* 0x000fe20000766670 */
[----:B------:R-:W-:Y:S01]  /*52960*/  DFMA R6, R10, UR4, R12 ;  /* 0x000000040a067c2b */ /* 0x000fe2000800000c */
[C---:B------:R-:W-:Y:S01]  /*52970*/  ISETP.LT.AND P1, PT, R15.reuse, RZ, !P2 ;  /* 0x000000ff0f00720c */ /* 0x040fe20005721270 */
[----:B------:R-:W-:Y:S01]  /*52980*/  DADD R26, -RZ, -R2 ;  /* 0x00000000ff1a7229 */ /* 0x000fe20000000902 */
[----:B------:R-:W-:Y:S01]  /*52990*/  @!P0 SEL R0, R15, RZ, !P2 ;  /* 0x000000ff0f008207 */ /* 0x000fe20005000000 */
[----:B------:R-:W-:Y:S04]  /*529a0*/  BSSY.RECONVERGENT B1, `(.L_x_1775) ;  /* 0x0000018000017945 */ /* 0x000fe80003800200 */
[----:B------:R-:W-:-:S04]  /*529b0*/  DFMA R30, R8, -0.5, R6 ;  /* 0xbfe00000081e782b */ /* 0x000fc80000000006 */
[----:B------:R-:W-:-:S04]  /*529c0*/  @!P3 LOP3.LUT R0, R0, 0x7ff00000, RZ, 0xfc, !PT ;  /* 0x7ff000000000b812 */ /* 0x000fc800078efcff */
[----:B------:R-:W-:-:S10]  /*529d0*/  DADD R6, R24, R30 ;  /* 0x0000000018067229 */ /* 0x000fd4000000001e */
        /* <DEDUP_REMOVED lines=19> */
.L_x_1777:
[----:B------:R-:W-:-:S11]  /*52b10*/  DADD R6, R24, R30 ;  /* 0x0000000018067229 */ /* 0x000fd6000000001e */
.L_x_1776:
[----:B------:R-:W-:Y:S05]  /*52b20*/  BSYNC.RECONVERGENT B1 ;  /* 0x0000000000017941 */ /* 0x000fea0003800200 */
.L_x_1775:
        /* <DEDUP_REMOVED lines=24> */
.L_x_1779:
[----:B------:R-:W-:Y:S05]  /*52cb0*/  BSYNC.RECONVERGENT B6 ;  /* 0x0000000000067941 */ /* 0x000fea0003800200 */
.L_x_1778:
[----:B------:R-:W0:Y:S01]  /*52cc0*/  LDCU UR4, c[0x0][0x3a4] ;  /* 0x00007480ff0477ac */ /* 0x000e220008000800 */
[----:B------:R-:W-:Y:S01]  /*52cd0*/  DFMA R18, R2, R42, R18 ;  /* 0x0000002a0212722b */ /* 0x000fe20000000012 */
[----:B0-----:R-:W-:-:S05]  /*52ce0*/  IMAD.U32 R0, RZ, RZ, UR4 ;  /* 0x00000004ff007e24 */ /* 0x001fca000f8e00ff */
[----:B------:R-:W-:-:S04]  /*52cf0*/  LOP3.LUT R7, R0, 0x7ffffffe, RZ, 0xc0, !PT ;  /* 0x7ffffffe00077812 */ /* 0x000fc800078ec0ff */
[----:B------:R-:W-:-:S13]  /*52d00*/  ISETP.NE.AND P0, PT, R20, R7, PT ;  /* 0x000000071400720c */ /* 0x000fda0003f05270 */
[----:B------:R-:W-:Y:S05]  /*52d10*/  @P0 BRA `(.L_x_1780) ;  /* 0xfffffff400540947 */ /* 0x000fea000383ffff */
[----:B------:R-:W-:Y:S05]  /*52d20*/  BSYNC.RECONVERGENT B5 ;  /* 0x0000000000057941 */ /* 0x000fea0003800200 */
.L_x_1768:
[----:B------:R-:W-:-:S07]  /*52d30*/  IMAD.MOV.U32 R3, RZ, RZ, R7 ;  /* 0x000000ffff037224 */ /* 0x000fce00078e0007 */
.L_x_1767:
        /* <DEDUP_REMOVED lines=26> */
.L_x_1782:
        /* <DEDUP_REMOVED lines=30> */
.L_x_1785:
[----:B------:R-:W-:-:S11]  /*530c0*/  DADD R6, R20, R26 ;  /* 0x0000000014067229 */ /* 0x000fd6000000001a */
.L_x_1784:
[----:B------:R-:W-:Y:S05]  /*530d0*/  BSYNC.RECONVERGENT B1 ;  /* 0x0000000000017941 */ /* 0x000fea0003800200 */
.L_x_1783:
        /* <DEDUP_REMOVED lines=24> */
.L_x_1787:
[----:B------:R-:W-:Y:S05]  /*53260*/  BSYNC.RECONVERGENT B6 ;  /* 0x0000000000067941 */ /* 0x000fea0003800200 */
.L_x_1786:
[----:B------:R-:W-:-:S11]  /*53270*/  DFMA R18, R2, R14, R18 ;  /* 0x0000000e0212722b */ /* 0x000fd60000000012 */
.L_x_1781:
[----:B------:R-:W-:Y:S05]  /*53280*/  BSYNC.RECONVERGENT B5 ;  /* 0x0000000000057941 */ /* 0x000fea0003800200 */
.L_x_1766:
[----:B------:R-:W0:Y:S02]  /*53290*/  LDC.64 R2, c[0x0][0x380] ;  /* 0x0000e000ff027b82 */ /* 0x000e240000000a00 */
[----:B0-----:R-:W-:-:S11]  /*532a0*/  DFMA R18, R2, 0.5, R18 ;  /* 0x3fe000000212782b */ /* 0x001fd60000000012 */
.L_x_1765:
[----:B------:R-:W-:Y:S05]  /*532b0*/  BSYNC.RECONVERGENT B4 ;  /* 0x0000000000047941 */ /* 0x000fea0003800200 */
.L_x_1741:
        /* <DEDUP_REMOVED lines=8> */
.L_x_1788:
        /* <DEDUP_REMOVED lines=17> */
.L_x_1790:
[----:B------:R-:W-:Y:S05]  /*53450*/  BSYNC.RECONVERGENT B1 ;  /* 0x0000000000017941 */ /* 0x000fea0003800200 */
.L_x_1789:
        /* <DEDUP_REMOVED lines=10> */
.L_x_1792:
[----:B------:R-:W-:Y:S05]  /*53500*/  BSYNC.RECONVERGENT B1 ;  /* 0x0000000000017941 */ /* 0x000fea0003800200 */
.L_x_1791:
        /* <DEDUP_REMOVED lines=62> */
.L_x_1794:
[----:B------:R-:W-:Y:S05]  /*538f0*/  BSYNC.RECONVERGENT B1 ;  /* 0x0000000000017941 */ /* 0x000fea0003800200 */
.L_x_1793:
[----:B------:R-:W-:Y:S01]  /*53900*/  UMOV UR4, 0xc9be45dc ;  /* 0xc9be45dc00047882 */ /* 0x000fe20000000000 */
[----:B------:R-:W-:Y:S01]  /*53910*/  UMOV UR5, 0x4043bd3c ;  /* 0x4043bd3c00057882 */ /* 0x000fe20000000000 */
[----:B------:R-:W-:Y:S01]  /*53920*/  DFMA R6, R66, 0.25, R62 ;  /* 0x3fd000004206782b */ /* 0x000fe2000000003e */
[----:B------:R-:W-:Y:S01]  /*53930*/  UMOV UR6, 0xd097b426 ;  /* 0xd097b42600067882 */ /* 0x000fe20000000000 */
[----:B------:R-:W-:Y:S01]  /*53940*/  DMUL R52, R52, -UR4 ;  /* 0x8000000434347c28 */ /* 0x000fe20008000000 */
[----:B------:R-:W-:Y:S01]  /*53950*/  UMOV UR4, 0x9189614c ;  /* 0x9189614c00047882 */ /* 0x000fe20000000000 */
[----:B------:R-:W-:Y:S01]  /*53960*/  DMUL R14, R10, R62 ;  /* 0x0000003e0a0e7228 */ /* 0x000fe20000000000 */
[----:B------:R-:W-:Y:S01]  /*53970*/  UMOV UR5, 0x3fec23e3 ;  /* 0x3fec23e300057882 */ /* 0x000fe20000000000 */
[----:B------:R-:W-:Y:S01]  /*53980*/  DFMA R20, R64, 0.25, R60 ;  /* 0x3fd000004014782b */ /* 0x000fe2000000003c */
[----:B------:R-:W-:Y:S01]  /*53990*/  UMOV UR7, 0x4000425e ;  /* 0x4000425e00077882 */ /* 0x000fe20000000000 */
[----:B------:R-:W-:Y:S01]  /*539a0*/  DMUL R18, R10, R6 ;  /* 0x000000060a127228 */ /* 0x000fe20000000000 */
[----:B------:R-:W-:Y:S01]  /*539b0*/  BSSY.RECONVERGENT B4, `(.L_x_1795) ;  /* 0x0000232000047945 */ /* 0x000fe20003800200 */
[----:B------:R-:W-:-:S02]  /*539c0*/  DMUL R52, R52, R2 ;  /* 0x0000000234347228 */ /* 0x000fc40000000000 */
[----:B------:R-:W-:Y:S02]  /*539d0*/  DMUL R16, R10, R60 ;  /* 0x0000003c0a107228 */ /* 0x000fe40000000000 */
[----:B------:R-:W-:Y:S02]  /*539e0*/  DFMA R2, R66, UR4, R62 ;  /* 0x0000000442027c2b */ /* 0x000fe4000800003e */
[----:B------:R-:W-:Y:S01]  /*539f0*/  DFMA R6, R64, UR4, R60 ;  /* 0x0000000440067c2b */ /* 0x000fe2000800003c */
[----:B------:R-:W-:Y:S01]  /*53a00*/  UMOV UR4, 0xa108bd3c ;  /* 0xa108bd3c00047882 */ /* 0x000fe20000000000 */
[----:B------:R-:W-:Y:S01]  /*53a10*/  DFMA R14, R14, UR6, R68 ;  /* 0x000000060e0e7c2b */ /* 0x000fe20008000044 */
[----:B------:R-:W-:Y:S01]  /*53a20*/  UMOV UR5, 0x400a37b2 ;  /* 0x400a37b200057882 */ /* 0x000fe20000000000 */
[----:B------:R-:W-:Y:S02]  /*53a30*/  DMUL R20, R10, R20 ;  /* 0x000000140a147228 */ /* 0x000fe40000000000 */
[----:B------:R-:W-:Y:S01]  /*53a40*/  DFMA R16, R16, UR6, R56 ;  /* 0x0000000610107c2b */ /* 0x000fe20008000038 */
[----:B------:R-:W0:Y:S01]  /*53a50*/  LDCU UR6, c[0x0][0x3a4] ;  /* 0x00007480ff0677ac */ /* 0x000e220008000800 */
[----:B------:R-:W-:-:S02]  /*53a60*/  DFMA R2, R82, -UR4, R2 ;  /* 0x8000000452027c2b */ /* 0x000fc40008000002 */
[----:B------:R-:W-:Y:S01]  /*53a70*/  DFMA R6, R80, -UR4, R6 ;  /* 0x8000000450067c2b */ /* 0x000fe20008000006 */
[----:B------:R-:W-:Y:S01]  /*53a80*/  UMOV UR4, 0xe408db10 ;  /* 0xe408db1000047882 */ /* 0x000fe20000000000 */
[----:B------:R-:W-:Y:S01]  /*53a90*/  DFMA R14, R18, -8, R14 ;  /* 0xc0200000120e782b */ /* 0x000fe2000000000e */
[----:B------:R-:W-:Y:S01]  /*53aa0*/  UMOV UR5, 0x400a912f ;  /* 0x400a912f00057882 */ /* 0x000fe20000000000 */
[----:B------:R-:W-:Y:S02]  /*53ab0*/  DADD R12, R10, R12 ;  /* 0x000000000a0c7229 */ /* 0x000fe4000000000c */
[----:B------:R-:W-:Y:S02]  /*53ac0*/  DMUL R18, R8, 0.5 ;  /* 0x3fe0000008127828 */ /* 0x000fe40000000000 */
[----:B------:R-:W-:Y:S02]  /*53ad0*/  DFMA R16, R20, -8, R16 ;  /* 0xc02000001410782b */ /* 0x000fe40000000010 */
[----:B------:R-:W-:-:S02]  /*53ae0*/  DFMA R2, R84, UR4, R2 ;  /* 0x0000000454027c2b */ /* 0x000fc40008000002 */
[----:B------:R-:W-:Y:S01]  /*53af0*/  DFMA R6, R76, UR4, R6 ;  /* 0x000000044c067c2b */ /* 0x000fe20008000006 */
[----:B------:R-:W-:Y:S01]  /*53b00*/  UMOV UR4, 0x2c69cb1a ;  /* 0x2c69cb1a00047882 */ /* 0x000fe20000000000 */
[----:B------:R-:W-:Y:S01]  /*53b10*/  DSETP.GEU.AND P0, PT, R12, R18, PT ;  /* 0x000000120c00722a */ /* 0x000fe20003f0e000 */
[----:B------:R-:W-:Y:S01]  /*53b20*/  UMOV UR5, 0x401cb1a7 ;  /* 0x401cb1a700057882 */ /* 0x000fe20000000000 */
[----:B0-----:R-:W-:Y:S01]  /*53b30*/  IMAD.U32 R0, RZ, RZ, UR6 ;  /* 0x00000006ff007e24 */ /* 0x001fe2000f8e00ff */
[----:B------:R-:W-:Y:S02]  /*53b40*/  DFMA R14, R86, UR4, R14 ;  /* 0x00000004560e7c2b */ /* 0x000fe4000800000e */
[----:B------:R-:W-:Y:S01]  /*53b50*/  DFMA R16, R78, UR4, R16 ;  /* 0x000000044e107c2b */ /* 0x000fe20008000010 */
[----:B------:R-:W-:Y:S01]  /*53b60*/  UMOV UR4, 0x96b4a5ad ;  /* 0x96b4a5ad00047882 */ /* 0x000fe20000000000 */
[C---:B------:R-:W-:Y:S01]  /*53b70*/  DMUL R94, R10.reuse, R2 ;  /* 0x000000020a5e7228 */ /* 0x040fe20000000000 */
[----:B------:R-:W-:Y:S01]  /*53b80*/  UMOV UR5, 0x3fca5ad2 ;  /* 0x3fca5ad200057882 */ /* 0x000fe20000000000 */
[C---:B------:R-:W-:Y:S01]  /*53b90*/  DMUL R90, R10.reuse, R6 ;  /* 0x000000060a5a7228 */ /* 0x040fe20000000000 */
[----:B------:R-:W-:Y:S01]  /*53ba0*/  VIADD R2, R0, 0xffffffff ;  /* 0xffffffff00027836 */ /* 0x000fe20000000000 */
[----:B------:R-:W-:-:S02]  /*53bb0*/  DMUL R92, R10, R92 ;  /* 0x0000005c0a5c7228 */ /* 0x000fc40000000000 */
[----:B------:R-:W-:Y:S02]  /*53bc0*/  DMUL R88, R10, R52 ;  /* 0x000000340a587228 */ /* 0x000fe40000000000 */
[----:B------:R-:W-:Y:S02]  /*53bd0*/  DFMA R54, R94, -UR4, R14 ;  /* 0x800000045e367c2b */ /* 0x000fe4000800000e */
        /* <DEDUP_REMOVED lines=13> */
.L_x_1811:
        /* <DEDUP_REMOVED lines=22> */
.L_x_1800:
        /* <DEDUP_REMOVED lines=44> */
.L_x_1802:
[----:B------:R-:W-:Y:S05]  /*540d0*/  BSYNC.RECONVERGENT B1 ;  /* 0x0000000000017941 */ /* 0x000fea0003800200 */
.L_x_1801:
        /* <DEDUP_REMOVED lines=14> */
.L_x_1804:
[----:B------:R-:W-:Y:S05]  /*541c0*/  BSYNC.RECONVERGENT B6 ;  /* 0x0000000000067941 */ /* 0x000fea0003800200 */
.L_x_1803:
        /* <DEDUP_REMOVED lines=23> */
.L_x_1805:
        /* <DEDUP_REMOVED lines=28> */
.L_x_1808:
[----:B------:R-:W-:-:S11]  /*54500*/  DADD R6, R26, R32 ;  /* 0x000000001a067229 */ /* 0x000fd60000000020 */
.L_x_1807:
[----:B------:R-:W-:Y:S05]  /*54510*/  BSYNC.RECONVERGENT B1 ;  /* 0x0000000000017941 */ /* 0x000fea0003800200 */
.L_x_1806:
        /* <DEDUP_REMOVED lines=24> */
.L_x_1810:
[----:B------:R-:W-:Y:S05]  /*546a0*/  BSYNC.RECONVERGENT B6 ;  /* 0x0000000000067941 */ /* 0x000fea0003800200 */
.L_x_1809:
[----:B------:R-:W0:Y:S01]  /*546b0*/  LDCU UR4, c[0x0][0x3a4] ;  /* 0x00007480ff0477ac */ /* 0x000e220008000800 */
[----:B------:R-:W-:Y:S01]  /*546c0*/  DFMA R16, R2, R42, R16 ;  /* 0x0000002a0210722b */ /* 0x000fe20000000010 */
[----:B0-----:R-:W-:-:S05]  /*546d0*/  IMAD.U32 R0, RZ, RZ, UR4 ;  /* 0x00000004ff007e24 */ /* 0x001fca000f8e00ff */
[----:B------:R-:W-:-:S04]  /*546e0*/  LOP3.LUT R7, R0, 0x7ffffffe, RZ, 0xc0, !PT ;  /* 0x7ffffffe00077812 */ /* 0x000fc800078ec0ff */
[----:B------:R-:W-:-:S13]  /*546f0*/  ISETP.NE.AND P0, PT, R20, R7, PT ;  /* 0x000000071400720c */ /* 0x000fda0003f05270 */
[----:B------:R-:W-:Y:S05]  /*54700*/  @P0 BRA `(.L_x_1811) ;  /* 0xfffffff400680947 */ /* 0x000fea000383ffff */
[----:B------:R-:W-:Y:S05]  /*54710*/  BSYNC.RECONVERGENT B5 ;  /* 0x0000000000057941 */ /* 0x000fea0003800200 */
.L_x_1799:
[----:B------:R-:W-:-:S07]  /*54720*/  IMAD.MOV.U32 R3, RZ, RZ, R7 ;  /* 0x000000ffff037224 */ /* 0x000fce00078e0007 */
.L_x_1798:
        /* <DEDUP_REMOVED lines=26> */
.L_x_1813:
        /* <DEDUP_REMOVED lines=27> */
.L_x_1816:
[----:B------:R-:W-:-:S11]  /*54a80*/  DADD R6, R18, R44 ;  /* 0x0000000012067229 */ /* 0x000fd6000000002c */
.L_x_1815:
[----:B------:R-:W-:Y:S05]  /*54a90*/  BSYNC.RECONVERGENT B1 ;  /* 0x0000000000017941 */ /* 0x000fea0003800200 */
.L_x_1814:
        /* <DEDUP_REMOVED lines=24> */
.L_x_1818:
[----:B------:R-:W-:Y:S05]  /*54c20*/  BSYNC.RECONVERGENT B6 ;  /* 0x0000000000067941 */ /* 0x000fea0003800200 */
.L_x_1817:
[----:B------:R-:W-:-:S11]  /*54c30*/  DFMA R16, R2, R14, R16 ;  /* 0x0000000e0210722b */ /* 0x000fd60000000010 */
.L_x_1812:
[----:B------:R-:W-:Y:S05]  /*54c40*/  BSYNC.RECONVERGENT B5 ;  /* 0x0000000000057941 */ /* 0x000fea0003800200 */
.L_x_1797:
[----:B------:R-:W0:Y:S02]  /*54c50*/  LDC.64 R58, c[0x0][0x380] ;  /* 0x0000e000ff3a7b82 */ /* 0x000e240000000a00 */
[----:B0-----:R-:W-:Y:S01]  /*54c60*/  DFMA R58, R58, 0.5, -R16 ;  /* 0x3fe000003a3a782b */ /* 0x001fe20000000810 */
[----:B------:R-:W-:Y:S10]  /*54c70*/  BRA `(.L_x_1819) ;  /* 0x0000001000147947 */ /* 0x000ff40003800000 */
.L_x_1796:
        /* <DEDUP_REMOVED lines=11> */
.L_x_1834:
        /* <DEDUP_REMOVED lines=22> */
.L_x_1823:
        /* <DEDUP_REMOVED lines=30> */
[----:B------:R-:W-:-:S06]  /*55070*/  @P3 VIADD R26, R20, 0x1 ;  /* 0x00000001141a3836 */ /* 0x000fcc0000000000 */
[----:B------:R-:W0:Y:S02]  /*55080*/  @P3 I2F.F64.U32 R26, R26 ;  /* 0x0000001a001a3312 */ /* 0x000e240000201800 */
[----:B0-----:R-:W-:Y:S01]  /*55090*/  @P3 DADD R2, R16, R26 ;  /* 0x0000000010023229 */ /* 0x001fe2000000001a */
        /* <DEDUP_REMOVED lines=12> */
.L_x_1825:
[----:B------:R-:W-:Y:S05]  /*55160*/  BSYNC.RECONVERGENT B1 ;  /* 0x0000000000017941 */ /* 0x000fea0003800200 */
.L_x_1824:
        /* <DEDUP_REMOVED lines=14> */
.L_x_1827:
[----:B------:R-:W-:Y:S05]  /*55250*/  BSYNC.RECONVERGENT B6 ;  /* 0x0000000000067941 */ /* 0x000fea0003800200 */
.L_x_1826:
        /* <DEDUP_REMOVED lines=23> */
.L_x_1828:
        /* <DEDUP_REMOVED lines=27> */
.L_x_1831:
[----:B------:R-:W-:-:S11]  /*55580*/  DADD R6, R16, R28 ;  /* 0x0000000010067229 */ /* 0x000fd6000000001c */
.L_x_1830:
[----:B------:R-:W-:Y:S05]  /*55590*/  BSYNC.RECONVERGENT B1 ;  /* 0x0000000000017941 */ /* 0x000fea0003800200 */
.L_x_1829:
        /* <DEDUP_REMOVED lines=23> */
.L_x_1833:
[----:B------:R-:W-:Y:S05]  /*55710*/  BSYNC.RECONVERGENT B6 ;  /* 0x0000000000067941 */ /* 0x000fea0003800200 */
.L_x_1832:
[----:B------:R-:W0:Y:S01]  /*55720*/  LDCU UR4, c[0x0][0x3a4] ;  /* 0x00007480ff0477ac */ /* 0x000e220008000800 */
[----:B------:R-:W-:Y:S01]  /*55730*/  DFMA R14, R2, R16, R14 ;  /* 0x00000010020e722b */ /* 0x000fe2000000000e */
[----:B0-----:R-:W-:-:S05]  /*55740*/  IMAD.U32 R0, RZ, RZ, UR4 ;  /* 0x00000004ff007e24 */ /* 0x001fca000f8e00ff */
[----:B------:R-:W-:-:S04]  /*55750*/  LOP3.LUT R7, R0, 0x7ffffffe, RZ, 0xc0, !PT ;  /* 0x7ffffffe00077812 */ /* 0x000fc800078ec0ff */
[----:B------:R-:W-:-:S13]  /*55760*/  ISETP.NE.AND P0, PT, R20, R7, PT ;  /* 0x000000071400720c */ /* 0x000fda0003f05270 */
[----:B------:R-:W-:Y:S05]  /*55770*/  @P0 BRA `(.L_x_1834) ;  /* 0xfffffff4006c0947 */ /* 0x000fea000383ffff */
[----:B------:R-:W-:Y:S05]  /*55780*/  BSYNC.RECONVERGENT B5 ;  /* 0x0000000000057941 */ /* 0x000fea0003800200 */
.L_x_1822:
[----:B------:R-:W-:-:S07]  /*55790*/  IMAD.MOV.U32 R3, RZ, RZ, R7 ;  /* 0x000000ffff037224 */ /* 0x000fce00078e0007 */
.L_x_1821:
        /* <DEDUP_REMOVED lines=26> */
.L_x_1836:
        /* <DEDUP_REMOVED lines=26> */
.L_x_1839:
[----:B------:R-:W-:-:S11]  /*55ae0*/  DADD R6, R24, R16 ;  /* 0x0000000018067229 */ /* 0x000fd60000000010 */
.L_x_1838:
[----:B------:R-:W-:Y:S05]  /*55af0*/  BSYNC.RECONVERGENT B1 ;  /* 0x0000000000017941 */ /* 0x000fea0003800200 */
.L_x_1837:
        /* <DEDUP_REMOVED lines=24> */
.L_x_1841:
[----:B------:R-:W-:Y:S05]  /*55c80*/  BSYNC.RECONVERGENT B6 ;  /* 0x0000000000067941 */ /* 0x000fea0003800200 */
.L_x_1840:
[----:B------:R-:W-:-:S11]  /*55c90*/  DFMA R14, R2, R18, R14 ;  /* 0x00000012020e722b */ /* 0x000fd6000000000e */
.L_x_1835:
[----:B------:R-:W-:Y:S05]  /*55ca0*/  BSYNC.RECONVERGENT B5 ;  /* 0x0000000000057941 */ /* 0x000fea0003800200 */
.L_x_1820:
[----:B------:R-:W0:Y:S02]  /*55cb0*/  LDC.64 R58, c[0x0][0x380] ;  /* 0x0000e000ff3a7b82 */ /* 0x000e240000000a00 */
[----:B0-----:R-:W-:-:S11]  /*55cc0*/  DFMA R58, R58, 0.5, R14 ;  /* 0x3fe000003a3a782b */ /* 0x001fd6000000000e */
.L_x_1819:
[----:B------:R-:W-:Y:S05]  /*55cd0*/  BSYNC.RECONVERGENT B4 ;  /* 0x0000000000047941 */ /* 0x000fea0003800200 */
.L_x_1795:
[----:B------:R-:W-:Y:S01]  /*55ce0*/  DMUL R16, R8, 0.5 ;  /* 0x3fe0000008107828 */ /* 0x000fe20000000000 */
[----:B------:R-:W0:Y:S01]  /*55cf0*/  LDCU UR4, c[0x0][0x3a4] ;  /* 0x00007480ff0477ac */ /* 0x000e220008000800 */
[----:B------:R-:W-:Y:S01]  /*55d00*/  BSSY.RECONVERGENT B4, `(.L_x_1842) ;  /* 0x000024b000047945 */ /* 0x000fe20003800200 */
[----:B------:R-:W-:-:S05]  /*55d10*/  DADD R58, R54, -R58 ;  /* 0x00000000363a7229 */ /* 0x000fca000000083a */
[----:B------:R-:W-:Y:S01]  /*55d20*/  DSETP.GEU.AND P0, PT, R12, R16, PT ;  /* 0x000000100c00722a */ /* 0x000fe20003f0e000 */
[----:B0-----:R-:W-:-:S04]  /*55d30*/  IMAD.U32 R0, RZ, RZ, UR4 ;  /* 0x00000004ff007e24 */ /* 0x001fc8000f8e00ff */
[----:B------:R-:W-:-:S09]  /*55d40*/  VIADD R2, R0, 0xffffffff ;  /* 0xffffffff00027836 */ /* 0x000fd20000000000 */
        /* <DEDUP_REMOVED lines=12> */
.L_x_1861:
[----:B------:R-:W-:Y:S01]  /*55e10*/  R2UR UR4, R50 ;  /* 0x00000000320472ca */ /* 0x000fe200000e0000 */
[----:B------:R-:W-:Y:S01]  /*55e20*/  IMAD.WIDE.U32 R24, R20, 0x8, R4 ;  /* 0x0000000814187825 */ /* 0x000fe200078e0004 */
[----:B------:R-:W-:-:S13]  /*55e30*/  R2UR UR5, R51 ;  /* 0x00000000330572ca */ /* 0x000fda00000e0000 */
[----:B------:R-:W5:Y:S01]  /*55e40*/  LD.E.64 R24, desc[UR4][R24.64] ;  /* 0x0000000418187980 */ /* 0x000f62000c101b00 */
[----:B------:R-:W-:Y:S01]  /*55e50*/  VIADD R14, R20, 0x1 ;  /* 0x00000001140e7836 */ /* 0x000fe20000000000 */
[----:B------:R-:W-:Y:S01]  /*55e60*/  DFMA R2, R8, 0.5, -R12 ;  /* 0x3fe000000802782b */ /* 0x000fe2000000080c */
[----:B------:R-:W-:Y:S01]  /*55e70*/  BSSY.RECONVERGENT B1, `(.L_x_1846) ;  /* 0x000000e000017945 */ /* 0x000fe20003800200 */
[----:B------:R-:W-:Y:S01]  /*55e80*/  DADD R6, -RZ, |R16| ;  /* 0x00000000ff067229 */ /* 0x000fe20000000510 */
[----:B------:R-:W0:Y:S01]  /*55e90*/  I2F.F64.U32 R44, R14 ;  /* 0x0000000e002c7312 */ /* 0x000e220000201800 */
[----:B------:R-:W-:-:S04]  /*55ea0*/  ISETP.GE.AND P0, PT, R17, RZ, PT ;  /* 0x000000ff1100720c */ /* 0x000fc80003f06270 */
[----:B------:R-:W-:Y:S01]  /*55eb0*/  DSETP.NEU.AND P2, PT, R2, RZ, PT ;  /* 0x000000ff0200722a */ /* 0x000fe20003f4d000 */
        /* <DEDUP_REMOVED lines=10> */
.L_x_1846:
[----:B------:R-:W-:Y:S01]  /*55f60*/  VIADD R34, R20, 0x1 ;  /* 0x0000000114227836 */ /* 0x000fe20000000000 */
[----:B------:R0:W-:Y:S01]  /*55f70*/  I2F.F64.U32 R30, R14 ;  /* 0x0000000e001e7312 */ /* 0x0001e20000201800 */
[----:B------:R-:W-:Y:S01]  /*55f80*/  IMAD.MOV.U32 R6, RZ, RZ, 0x1 ;  /* 0x00000001ff067424 */ /* 0x000fe200078e00ff */
[----:B------:R-:W-:Y:S01]  /*55f90*/  DADD R32, -RZ, -R2 ;  /* 0x00000000ff207229 */ /* 0x000fe20000000902 */
[----:B------:R-:W-:Y:S01]  /*55fa0*/  ISETP.EQ.U32.AND P1, PT, R53, RZ, PT ;  /* 0x000000ff3500720c */ /* 0x000fe20003f22070 */
[----:B------:R-:W-:Y:S03]  /*55fb0*/  BSSY.RECONVERGENT B1, `(.L_x_1847) ;  /* 0x000001d000017945 */ /* 0x000fe60003800200 */
[----:B------:R-:W-:Y:S01]  /*55fc0*/  ISETP.EQ.AND.EX P1, PT, R52, -0x80000000, !P0, P1 ;  /* 0x800000003400780c */ /* 0x000fe20004722310 */
[----:B------:R-:W1:Y:S01]  /*55fd0*/  I2F.F64.U32 R34, R34 ;  /* 0x0000002200227312 */ /* 0x000e620000201800 */
[----:B0-----:R-:W-:-:S03]  /*55fe0*/  DFMA R14, R8, 0.5, -R12 ;  /* 0x3fe00000080e782b */ /* 0x001fc6000000080c */
[----:B------:R-:W-:Y:S02]  /*55ff0*/  FSEL R2, R32, R2, P1 ;  /* 0x0000000220027208 */ /* 0x000fe40000800000 */
[----:B------:R-:W-:-:S03]  /*56000*/  FSEL R3, R33, R3, P1 ;  /* 0x0000000321037208 */ /* 0x000fc60000800000 */
[----:B------:R-:W-:Y:S01]  /*56010*/  DSETP.NEU.AND P3, PT, R14, 1, PT ;  /* 0x3ff000000e00742a */ /* 0x000fe20003f6d000 */
[----:B-1----:R-:W0:Y:S02]  /*56020*/  MUFU.RCP64H R7, R35 ;  /* 0x0000002300077308 */ /* 0x002e240000001800 */
        /* <DEDUP_REMOVED lines=13> */
[CC--:B------:R-:W-:Y:S01]  /*56100*/  SHF.L.U32 R0, R44.reuse, R21.reuse, RZ ;  /* 0x000000152c007219 */ /* 0x0c0fe200000006ff */
[----:B------:R-:W-:Y:S01]  /*56110*/  IMAD.MOV.U32 R2, RZ, RZ, RZ ;  /* 0x000000ffff027224 */ /* 0x000fe200078e00ff */
[----:B------:R-:W-:Y:S02]  /*56120*/  ISETP.GE.AND P5, PT, R45, RZ, PT ;  /* 0x000000ff2d00720c */ /* 0x000fe40003fa6270 */
[----:B------:R-:W-:Y:S02]  /*56130*/  SHF.L.U64.HI R21, R44, R21, R45 ;  /* 0x000000152c157219 */ /* 0x000fe4000001022d */
[----:B------:R-:W-:-:S04]  /*56140*/  ISETP.NE.U32.AND P2, PT, R0, RZ, PT ;  /* 0x000000ff0000720c */ /* 0x000fc80003f45070 */
[----:B------:R-:W-:-:S04]  /*56150*/  ISETP.NE.AND.EX P2, PT, R21, -0x80000000, PT, P2 ;  /* 0x800000001500780c */ /* 0x000fc80003f45320 */
[----:B------:R-:W-:-:S04]  /*56160*/  SEL R3, R17, RZ, !P2 ;  /* 0x000000ff11037207 */ /* 0x000fc80005000000 */
[----:B------:R-:W-:-:S07]  /*56170*/  @!P5 LOP3.LUT R3, R3, 0x7ff00000, RZ, 0xfc, !PT ;  /* 0x7ff000000303d812 */ /* 0x000fce00078efcff */
.L_x_1848:
[----:B------:R-:W-:Y:S05]  /*56180*/  BSYNC.RECONVERGENT B1 ;  /* 0x0000000000017941 */ /* 0x000fea0003800200 */
.L_x_1847:
[----:B------:R-:W-:Y:S04]  /*56190*/  BSSY.RECONVERGENT B1, `(.L_x_1849) ;  /* 0x0000012000017945 */ /* 0x000fe80003800200 */
[----:B------:R-:W-:Y:S05]  /*561a0*/  @P4 BRA `(.L_x_1850) ;  /* 0x0000000000404947 */ /* 0x000fea0003800000 */
        /* <DEDUP_REMOVED lines=16> */
.L_x_1850:
[----:B------:R-:W-:Y:S05]  /*562b0*/  BSYNC.RECONVERGENT B1 ;  /* 0x0000000000017941 */ /* 0x000fea0003800200 */
.L_x_1849:
        /* <DEDUP_REMOVED lines=14> */
.L_x_1852:
[----:B------:R-:W-:Y:S05]  /*563a0*/  BSYNC.RECONVERGENT B6 ;  /* 0x0000000000067941 */ /* 0x000fea0003800200 */
.L_x_1851:
        /* <DEDUP_REMOVED lines=21> */
.L_x_1853:
[----:B------:R-:W0:Y:S01]  /*56500*/  I2F.F64.U32 R26, R20 ;  /* 0x00000014001a7312 */ /* 0x000e220000201800 */
[----:B------:R-:W-:Y:S01]  /*56510*/  DFMA R30, R8, 0.5, -R12 ;  /* 0x3fe00000081e782b */ /* 0x000fe2000000080c */
[----:B------:R-:W-:Y:S01]  /*56520*/  ISETP.EQ.U32.AND P1, PT, R52, RZ, PT ;  /* 0x000000ff3400720c */ /* 0x000fe20003f22070 */
[----:B------:R-:W-:Y:S01]  /*56530*/  DADD R28, -RZ, -R2 ;  /* 0x00000000ff1c7229 */ /* 0x000fe20000000902 */
[----:B------:R-:W-:Y:S02]  /*56540*/  BSSY.RECONVERGENT B1, `(.L_x_1854) ;  /* 0x0000014000017945 */ /* 0x000fe40003800200 */
[----:B------:R-:W-:-:S03]  /*56550*/  ISETP.EQ.AND.EX P0, PT, R21, -0x80000000, !P0, P1 ;  /* 0x800000001500780c */ /* 0x000fc60004702310 */
[----:B------:R-:W-:Y:S02]  /*56560*/  DSETP.NEU.AND P1, PT, R14, RZ, PT ;  /* 0x000000ff0e00722a */ /* 0x000fe40003f2d000 */
[----:B0-----:R-:W-:-:S10]  /*56570*/  DADD R6, R30, R26 ;  /* 0x000000001e067229 */ /* 0x001fd4000000001a */
        /* <DEDUP_REMOVED lines=16> */
.L_x_1855:
[----:B------:R-:W-:Y:S05]  /*56680*/  BSYNC.RECONVERGENT B1 ;  /* 0x0000000000017941 */ /* 0x000fea0003800200 */
.L_x_1854:
        /* <DEDUP_REMOVED lines=14> */
.L_x_1858:
[----:B------:R-:W-:-:S11]  /*56770*/  DADD R6, R26, R30 ;  /* 0x000000001a067229 */ /* 0x000fd6000000001e */
.L_x_1857:
[----:B------:R-:W-:Y:S05]  /*56780*/  BSYNC.RECONVERGENT B1 ;  /* 0x0000000000017941 */ /* 0x000fea0003800200 */
.L_x_1856:
        /* <DEDUP_REMOVED lines=24> */
.L_x_1860:
[----:B------:R-:W-:Y:S05]  /*56910*/  BSYNC.RECONVERGENT B6 ;  /* 0x0000000000067941 */ /* 0x000fea0003800200 */
.L_x_1859:
[----:B------:R-:W0:Y:S01]  /*56920*/  LDCU UR4, c[0x0][0x3a4] ;  /* 0x00007480ff0477ac */ /* 0x000e220008000800 */
[----:B------:R-:W-:Y:S01]  /*56930*/  DFMA R18, R2, R14, R18 ;  /* 0x0000000e0212722b */ /* 0x000fe20000000012 */
[----:B0-----:R-:W-:-:S05]  /*56940*/  IMAD.U32 R0, RZ, RZ, UR4 ;  /* 0x00000004ff007e24 */ /* 0x001fca000f8e00ff */
[----:B------:R-:W-:-:S04]  /*56950*/  LOP3.LUT R44, R0, 0x7ffffffe, RZ, 0xc0, !PT ;  /* 0x7ffffffe002c7812 */ /* 0x000fc800078ec0ff */
[----:B------:R-:W-:-:S13]  /*56960*/  ISETP.NE.AND P0, PT, R20, R44, PT ;  /* 0x0000002c1400720c */ /* 0x000fda0003f05270 */
[----:B------:R-:W-:Y:S05]  /*56970*/  @P0 BRA `(.L_x_1861) ;  /* 0xfffffff400240947 */ /* 0x000fea000383ffff */
[----:B------:R-:W-:Y:S05]  /*56980*/  BSYNC.RECONVERGENT B5 ;  /* 0x0000000000057941 */ /* 0x000fea0003800200 */
.L_x_1845:
        /* <DEDUP_REMOVED lines=9> */
[----:B------:R-:W-:Y:S01]  /*56a20*/  DFMA R24, R8, 0.5, -R12 ;  /* 0x3fe000000818782b */ /* 0x000fe2000000080c */
        /* <DEDUP_REMOVED lines=16> */
.L_x_1863:
[----:B------:R-:W-:Y:S01]  /*56b30*/  VIADD R26, R44, 0x1 ;  /* 0x000000012c1a7836 */ /* 0x000fe20000000000 */
[----:B------:R-:W-:Y:S01]  /*56b40*/  DADD R6, -RZ, -R2 ;  /* 0x00000000ff067229 */ /* 0x000fe20000000902 */
[----:B------:R-:W-:Y:S01]  /*56b50*/  ISETP.LT.AND P2, PT, R17, RZ, !P2 ;  /* 0x000000ff1100720c */ /* 0x000fe20005741270 */
[----:B------:R-:W-:Y:S03]  /*56b60*/  BSSY.RECONVERGENT B1, `(.L_x_1864) ;  /* 0x0000013000017945 */ /* 0x000fe60003800200 */
[----:B------:R-:W0:Y:S05]  /*56b70*/  I2F.F64.U32 R26, R26 ;  /* 0x0000001a001a7312 */ /* 0x000e2a0000201800 */
[----:B------:R-:W-:-:S02]  /*56b80*/  FSEL R6, R6, R2, P2 ;  /* 0x0000000206067208 */ /* 0x000fc40001000000 */
[----:B------:R-:W-:Y:S01]  /*56b90*/  FSEL R7, R7, R3, P2 ;  /* 0x0000000307077208 */ /* 0x000fe20001000000 */
[----:B0-----:R-:W-:-:S10]  /*56ba0*/  DADD R24, R24, R26 ;  /* 0x0000000018187229 */ /* 0x001fd4000000001a */
[----:B------:R-:W-:-:S04]  /*56bb0*/  LOP3.LUT R24, R25, 0x7ff00000, RZ, 0xc0, !PT ;  /* 0x7ff0000019187812 */ /* 0x000fc800078ec0ff */
[----:B------:R-:W-:Y:S01]  /*56bc0*/  ISETP.NE.AND P3, PT, R24, 0x7ff00000, PT ;  /* 0x7ff000001800780c */ /* 0x000fe20003f65270 */
[----:B------:R-:W-:-:S12]  /*56bd0*/  @P0 BRA `(.L_x_1865) ;  /* 0x00000000002c0947 */ /* 0x000fd80003800000 */
        /* <DEDUP_REMOVED lines=11> */
.L_x_1865:
[----:B------:R-:W-:Y:S05]  /*56c90*/  BSYNC.RECONVERGENT B1 ;  /* 0x0000000000017941 */ /* 0x000fea0003800200 */
.L_x_1864:
[----:B------:R-:W-:Y:S04]  /*56ca0*/  BSSY.RECONVERGENT B1, `(.L_x_1866) ;  /* 0x0000010000017945 */ /* 0x000fe80003800200 */
[----:B------:R-:W-:Y:S05]  /*56cb0*/  @P3 BRA `(.L_x_1867) ;  /* 0x0000000000383947 */ /* 0x000fea0003800000 */
[----:B------:R-:W-:-:S08]  /*56cc0*/  DFMA R2, R8, 0.5, -R12 ;  /* 0x3fe000000802782b */ /* 0x000fd0000000080c */
        /* <DEDUP_REMOVED lines=12> */
.L_x_1868:
[----:B------:R-:W-:-:S11]  /*56d90*/  DADD R6, R26, R2 ;  /* 0x000000001a067229 */ /* 0x000fd60000000002 */
.L_x_1867:
[----:B------:R-:W-:Y:S05]  /*56da0*/  BSYNC.RECONVERGENT B1 ;  /* 0x0000000000017941 */ /* 0x000fea0003800200 */
.L_x_1866:
        /* <DEDUP_REMOVED lines=11> */
[----:B------:R-:W-:Y:S02]  /*56e60*/  DFMA R2, R2, R20, R16 ;  /* 0x000000140202722b */ /* 0x000fe40000000010 */
[----:B------:R-:W-:-:S08]  /*56e70*/  DFMA R16, R8, 0.5, -R12 ;  /* 0x3fe000000810782b */ /* 0x000fd0000000080c */
[----:B------:R-:W-:Y:S01]  /*56e80*/  FFMA R0, RZ, R27, R3 ;  /* 0x0000001bff007223 */ /* 0x000fe20000000003 */
[----:B------:R-:W-:-:S04]  /*56e90*/  DSETP.NEU.AND P0, PT, R16, 1, PT ;  /* 0x3ff000001000742a */ /* 0x000fc80003f0d000 */
[----:B------:R-:W-:Y:S02]  /*56ea0*/  FSETP.GT.AND P1, PT, |R0|, 1.469367938527859385e-39, PT ;  /* 0x001000000000780b */ /* 0x000fe40003f24200 */
        /* <DEDUP_REMOVED lines=9> */
.L_x_1870:
[----:B------:R-:W-:Y:S05]  /*56f40*/  BSYNC.RECONVERGENT B6 ;  /* 0x0000000000067941 */ /* 0x000fea0003800200 */
.L_x_1869:
[----:B------:R-:W-:-:S11]  /*56f50*/  DFMA R18, R2, R16, R18 ;  /* 0x000000100212722b */ /* 0x000fd60000000012 */
.L_x_1862:
[----:B------:R-:W-:Y:S05]  /*56f60*/  BSYNC.RECONVERGENT B5 ;  /* 0x0000000000057941 */ /* 0x000fea0003800200 */
.L_x_1844:
[----:B------:R-:W0:Y:S02]  /*56f70*/  LDC.64 R14, c[0x0][0x380] ;  /* 0x0000e000ff0e7b82 */ /* 0x000e240000000a00 */
[----:B0-----:R-:W-:Y:S01]  /*56f80*/  DFMA R14, R14, 0.5, -R18 ;  /* 0x3fe000000e0e782b */ /* 0x001fe20000000812 */
[----:B------:R-:W-:Y:S10]  /*56f90*/  BRA `(.L_x_1871) ;  /* 0x0000001000847947 */ /* 0x000ff40003800000 */
.L_x_1843:
        /* <DEDUP_REMOVED lines=11> */
.L_x_1889:
        /* <DEDUP_REMOVED lines=21> */
.L_x_1874:
        /* <DEDUP_REMOVED lines=8> */
[----:B0-----:R-:W-:-:S03]  /*57220*/  DFMA R14, R8, -0.5, R12 ;  /* 0xbfe00000080e782b */ /* 0x001fc6000000000c */
        /* <DEDUP_REMOVED lines=25> */
.L_x_1876:
[----:B------:R-:W-:Y:S05]  /*573c0*/  BSYNC.RECONVERGENT B1 ;  /* 0x0000000000017941 */ /* 0x000fea0003800200 */
.L_x_1875:
        /* <DEDUP_REMOVED lines=18> */
.L_x_1878:
[----:B------:R-:W-:Y:S05]  /*574f0*/  BSYNC.RECONVERGENT B1 ;  /* 0x0000000000017941 */ /* 0x000fea0003800200 */
.L_x_1877:
        /* <DEDUP_REMOVED lines=14> */
.L_x_1880:
[----:B------:R-:W-:Y:S05]  /*575e0*/  BSYNC.RECONVERGENT B6 ;  /* 0x0000000000067941 */ /* 0x000fea0003800200 */
.L_x_1879:
        /* <DEDUP_REMOVED lines=21> */
.L_x_1881:
[----:B------:R-:W0:Y:S01]  /*57740*/  I2F.F64.U32 R26, R20 ;  /* 0x00000014001a7312 */ /* 0x000e220000201800 */
[----:B------:R-:W-:Y:S01]  /*57750*/  DFMA R30, R8, -0.5, R12 ;  /* 0xbfe00000081e782b */ /* 0x000fe2000000000c */
        /* <DEDUP_REMOVED lines=22> */
.L_x_1883:
[----:B------:R-:W-:Y:S05]  /*578c0*/  BSYNC.RECONVERGENT B1 ;  /* 0x0000000000017941 */ /* 0x000fea0003800200 */
.L_x_1882:
        /* <DEDUP_REMOVED lines=14> */
.L_x_1886:
[----:B------:R-:W-:-:S11]  /*579b0*/  DADD R6, R30, R26 ;  /* 0x000000001e067229 */ /* 0x000fd6000000001a */
.L_x_1885:
[----:B------:R-:W-:Y:S05]  /*579c0*/  BSYNC.RECONVERGENT B1 ;  /* 0x0000000000017941 */ /* 0x000fea0003800200 */
.L_x_1884:
        /* <DEDUP_REMOVED lines=24> */
.L_x_1888:
[----:B------:R-:W-:Y:S05]  /*57b50*/  BSYNC.RECONVERGENT B6 ;  /* 0x0000000000067941 */ /* 0x000fea0003800200 */
.L_x_1887:
[----:B------:R-:W0:Y:S01]  /*57b60*/  LDCU UR4, c[0x0][0x3a4] ;  /* 0x00007480ff0477ac */ /* 0x000e220008000800 */
[----:B------:R-:W-:Y:S01]  /*57b70*/  DFMA R18, R2, R14, R18 ;  /* 0x0000000e0212722b */ /* 0x000fe20000000012 */
[----:B0-----:R-:W-:-:S05]  /*57b80*/  IMAD.U32 R0, RZ, RZ, UR4 ;  /* 0x00000004ff007e24 */ /* 0x001fca000f8e00ff */
[----:B------:R-:W-:-:S04]  /*57b90*/  LOP3.LUT R44, R0, 0x7ffffffe, RZ, 0xc0, !PT ;  /* 0x7ffffffe002c7812 */ /* 0x000fc800078ec0ff */
[----:B------:R-:W-:-:S13]  /*57ba0*/  ISETP.NE.AND P0, PT, R20, R44, PT ;  /* 0x0000002c1400720c */ /* 0x000fda0003f05270 */
[----:B------:R-:W-:Y:S05]  /*57bb0*/  @P0 BRA `(.L_x_1889) ;  /* 0xfffffff400240947 */ /* 0x000fea000383ffff */
[----:B------:R-:W-:Y:S05]  /*57bc0*/  BSYNC.RECONVERGENT B5 ;  /* 0x0000000000057941 */ /* 0x000fea0003800200 */
.L_x_1873:
        /* <DEDUP_REMOVED lines=26> */
.L_x_1891:
[----:B------:R-:W-:Y:S01]  /*57d70*/  VIADD R28, R44, 0x1 ;  /* 0x000000012c1c7836 */ /* 0x000fe20000000000 */
[----:B------:R-:W-:Y:S01]  /*57d80*/  DADD R26, -RZ, -R2 ;  /* 0x00000000ff1a7229 */ /* 0x000fe20000000902 */
[----:B------:R-:W-:Y:S01]  /*57d90*/  ISETP.LT.AND P2, PT, R17, RZ, !P2 ;  /* 0x000000ff1100720c */ /* 0x000fe20005741270 */
[----:B------:R-:W-:Y:S03]  /*57da0*/  BSSY.RECONVERGENT B1, `(.L_x_1892) ;  /* 0x0000013000017945 */ /* 0x000fe60003800200 */
[----:B------:R-:W0:Y:S02]  /*57db0*/  I2F.F64.U32 R28, R28 ;  /* 0x0000001c001c7312 */ /* 0x000e240000201800 */
        /* <DEDUP_REMOVED lines=17> */
.L_x_1893:
[----:B------:R-:W-:Y:S05]  /*57ed0*/  BSYNC.RECONVERGENT B1 ;  /* 0x0000000000017941 */ /* 0x000fea0003800200 */
.L_x_1892:
        /* <DEDUP_REMOVED lines=14> */
.L_x_1896:
[----:B------:R-:W-:-:S11]  /*57fc0*/  DADD R6, R24, R28 ;  /* 0x0000000018067229 */ /* 0x000fd6000000001c */
.L_x_1895:
[----:B------:R-:W-:Y:S05]  /*57fd0*/  BSYNC.RECONVERGENT B1 ;  /* 0x0000000000017941 */ /* 0x000fea0003800200 */
.L_x_1894:
        /* <DEDUP_REMOVED lines=24> */
.L_x_1898:
[----:B------:R-:W-:Y:S05]  /*58160*/  BSYNC.RECONVERGENT B6 ;  /* 0x0000000000067941 */ /* 0x000fea0003800200 */
.L_x_1897:
[----:B------:R-:W-:-:S11]  /*58170*/  DFMA R18, R2, R16, R18 ;  /* 0x000000100212722b */ /* 0x000fd60000000012 */
.L_x_1890:
[----:B------:R-:W-:Y:S05]  /*58180*/  BSYNC.RECONVERGENT B5 ;  /* 0x0000000000057941 */ /* 0x000fea0003800200 */
.L_x_1872:
[----:B------:R-:W0:Y:S02]  /*58190*/  LDC.64 R14, c[0x0][0x380] ;  /* 0x0000e000ff0e7b82 */ /* 0x000e240000000a00 */
[----:B0-----:R-:W-:-:S11]  /*581a0*/  DFMA R14, R14, 0.5, R18 ;  /* 0x3fe000000e0e782b */ /* 0x001fd60000000012 */
.L_x_1871:
[----:B------:R-:W-:Y:S05]  /*581b0*/  BSYNC.RECONVERGENT B4 ;  /* 0x0000000000047941 */ /* 0x000fea0003800200 */
.L_x_1842:
        /* <DEDUP_REMOVED lines=8> */
.L_x_1899:
        /* <DEDUP_REMOVED lines=16> */
.L_x_1901:
[----:B------:R-:W-:Y:S05]  /*58340*/  BSYNC.RECONVERGENT B1 ;  /* 0x0000000000017941 */ /* 0x000fea0003800200 */
.L_x_1900:
        /* <DEDUP_REMOVED lines=8> */
.L_x_1902:
        /* <DEDUP_REMOVED lines=19> */
.L_x_1904:
[----:B------:R-:W-:Y:S05]  /*58500*/  BSYNC.RECONVERGENT B1 ;  /* 0x0000000000017941 */ /* 0x000fea0003800200 */
.L_x_1903:
[----:B------:R-:W-:Y:S01]  /*58510*/  FSEL R2, R2, RZ, P2 ;  /* 0x000000ff02027208 */ /* 0x000fe20001000000 */
[----:B------:R-:W-:Y:S01]  /*58520*/  IMAD.MOV.U32 R16, RZ, RZ, 0x652b82fe ;  /* 0x652b82feff107424 */ /* 0x000fe200078e00ff */
[----:B------:R-:W-:Y:S01]  /*58530*/  FSEL R3, R3, 1.875, P2 ;  /* 0x3ff0000003037808 */ /* 0x000fe20001000000 */
[----:B------:R-:W-:Y:S01]  /*58540*/  IMAD.MOV.U32 R17, RZ, RZ, 0x3ff71547 ;  /* 0x3ff71547ff117424 */ /* 0x000fe200078e00ff */
[----:B------:R-:W-:Y:S01]  /*58550*/  UMOV UR4, 0xfefa39ef ;  /* 0xfefa39ef00047882 */ /* 0x000fe20000000000 */
[----:B------:R-:W-:Y:S01]  /*58560*/  UMOV UR5, 0x3fe62e42 ;  /* 0x3fe62e4200057882 */ /* 0x000fe20000000000 */
[----:B------:R-:W-:Y:S01]  /*58570*/  BSSY.RECONVERGENT B1, `(.L_x_1905) ;  /* 0x0000039000017945 */ /* 0x000fe20003800200 */
[----:B------:R-:W-:Y:S02]  /*58580*/  DMUL R20, R8, 0.5 ;  /* 0x3fe0000008147828 */ /* 0x000fe40000000000 */
        /* <DEDUP_REMOVED lines=55> */
.L_x_1906:
[----:B------:R-:W-:Y:S05]  /*58900*/  BSYNC.RECONVERGENT B1 ;  /* 0x0000000000017941 */ /* 0x000fea0003800200 */
.L_x_1905:
        /* <DEDUP_REMOVED lines=12> */
[----:B------:R-:W-:Y:S01]  /*589d0*/  ISETP.NE.AND P0, PT, R0, 0x1, PT ;  /* 0x000000010000780c */ /* 0x000fe20003f05270 */
[----:B------:R-:W-:Y:S01]  /*589e0*/  DADD R16, -R12, R20 ;  /* 0x000000000c107229 */ /* 0x000fe20000000114 */
[----:B------:R-:W-:Y:S01]  /*589f0*/  IMAD.MOV.U32 R44, RZ, RZ, RZ ;  /* 0x000000ffff2c7224 */ /* 0x000fe200078e00ff */
[----:B------:R-:W-:-:S10]  /*58a00*/  CS2R R18, SRZ ;  /* 0x0000000000127805 */ /* 0x000fd4000001ff00 */
[----:B------:R-:W-:Y:S05]  /*58a10*/  @!P0 BRA `(.L_x_1910) ;  /* 0x0000000800f88947 */ /* 0x000fea0003800000 */
[----:B------:R-:W-:Y:S01]  /*58a20*/  BSSY.RECONVERGENT B5, `(.L_x_1910) ;  /* 0x00000bd000057945 */ /* 0x000fe20003800200 */
[----:B------:R-:W-:Y:S01]  /*58a30*/  IMAD.MOV.U32 R20, RZ, RZ, RZ ;  /* 0x000000ffff147224 */ /* 0x000fe200078e00ff */
[----:B------:R-:W-:-:S07]  /*58a40*/  CS2R R18, SRZ ;  /* 0x0000000000127805 */ /* 0x000fce000001ff00 */
.L_x_1926:
        /* <DEDUP_REMOVED lines=21> */
.L_x_1911:
        /* <DEDUP_REMOVED lines=15> */
[----:B------:R-:W-:-:S06]  /*58c90*/  DFMA R14, R8, 0.5, -R12 ;  /* 0x3fe00000080e782b */ /* 0x000fcc000000080c */
[----:B------:R-:W-:Y:S02]  /*58ca0*/  DMUL R28, R44, R26 ;  /* 0x0000001a2c1c7228 */ /* 0x000fe40000000000 */
[C---:B------:R-:W-:Y:S02]  /*58cb0*/  DADD R6, R14.reuse, R34 ;  /* 0x000000000e067229 */ /* 0x040fe40000000022 */
[----:B------:R-:W-:-:S04]  /*58cc0*/  DSETP.NEU.AND P3, PT, R14, 1, PT ;  /* 0x3ff000000e00742a */ /* 0x000fc80003f6d000 */
[----:B------:R-:W-:-:S04]  /*58cd0*/  DFMA R30, -R34, R28, R44 ;  /* 0x0000001c221e722b */ /* 0x000fc8000000012c */
[----:B------:R-:W-:-:S04]  /*58ce0*/  LOP3.LUT R0, R7, 0x7ff00000, RZ, 0xc0, !PT ;  /* 0x7ff0000007007812 */ /* 0x000fc800078ec0ff */
[----:B------:R-:W-:Y:S01]  /*58cf0*/  DFMA R6, R26, R30, R28 ;  /* 0x0000001e1a06722b */ /* 0x000fe2000000001c */
[----:B------:R-:W-:-:S09]  /*58d00*/  ISETP.NE.AND P4, PT, R0, 0x7ff00000, PT ;  /* 0x7ff000000000780c */ /* 0x000fd20003f85270 */
[----:B------:R-:W-:Y:S01]  /*58d10*/  FFMA R26, RZ, R35, R7 ;  /* 0x00000023ff1a7223 */ /* 0x000fe20000000007 */
[----:B------:R-:W-:Y:S06]  /*58d20*/  @P2 BRA `(.L_x_1913) ;  /* 0x0000000000342947 */ /* 0x000fec0003800000 */
[----:B------:R-:W-:Y:S01]  /*58d30*/  VIADD R21, R20, 0x1 ;  /* 0x0000000114157836 */ /* 0x000fe20000000000 */
[----:B------:R-:W-:Y:S02]  /*58d40*/  SHF.R.U32.HI R0, RZ, 0x14, R53 ;  /* 0x00000014ff007819 */ /* 0x000fe40000011635 */
[----:B------:R-:W-:Y:S01]  /*58d50*/  ISETP.GE.AND P5, PT, R53, RZ, PT ;  /* 0x000000ff3500720c */ /* 0x000fe20003fa6270 */
[----:B------:R-:W0:Y:S01]  /*58d60*/  I2F.F64.U32 R2, R21 ;  /* 0x0000001500027312 */ /* 0x000e220000201800 */
        /* <DEDUP_REMOVED lines=9> */
.L_x_1913:
[----:B------:R-:W-:Y:S05]  /*58e00*/  BSYNC.RECONVERGENT B1 ;  /* 0x0000000000017941 */ /* 0x000fea0003800200 */
.L_x_1912:
        /* <DEDUP_REMOVED lines=16> */
.L_x_1915:
[----:B------:R-:W-:Y:S05]  /*58f10*/  BSYNC.RECONVERGENT B1 ;  /* 0x0000000000017941 */ /* 0x000fea0003800200 */
.L_x_1914:
        /* <DEDUP_REMOVED lines=14> */
.L_x_1917:
[----:B------:R-:W-:Y:S05]  /*59000*/  BSYNC.RECONVERGENT B6 ;  /* 0x0000000000067941 */ /* 0x000fea0003800200 */
.L_x_1916:
        /* <DEDUP_REMOVED lines=21> */
.L_x_1918:
        /* <DEDUP_REMOVED lines=25> */
.L_x_1920:
[----:B------:R-:W-:Y:S05]  /*592f0*/  BSYNC.RECONVERGENT B1 ;  /* 0x0000000000017941 */ /* 0x000fea0003800200 */
.L_x_1919:
        /* <DEDUP_REMOVED lines=14> */
.L_x_1923:
[----:B------:R-:W-:-:S11]  /*593e0*/  DADD R6, R28, R30 ;  /* 0x000000001c067229 */ /* 0x000fd6000000001e */
.L_x_1922:
[----:B------:R-:W-:Y:S05]  /*593f0*/  BSYNC.RECONVERGENT B1 ;  /* 0x0000000000017941 */ /* 0x000fea0003800200 */
.L_x_1921:
        /* <DEDUP_REMOVED lines=24> */
.L_x_1925:
[----:B------:R-:W-:Y:S05]  /*59580*/  BSYNC.RECONVERGENT B6 ;  /* 0x0000000000067941 */ /* 0x000fea0003800200 */
.L_x_1924:
[----:B------:R-:W0:Y:S01]  /*59590*/  LDCU UR4, c[0x0][0x3a4] ;  /* 0x00007480ff0477ac */ /* 0x000e220008000800 */
[----:B------:R-:W-:Y:S01]  /*595a0*/  DFMA R18, R2, R14, R18 ;  /* 0x0000000e0212722b */ /* 0x000fe20000000012 */
[----:B0-----:R-:W-:-:S05]  /*595b0*/  IMAD.U32 R0, RZ, RZ, UR4 ;  /* 0x00000004ff007e24 */ /* 0x001fca000f8e00ff */
[----:B------:R-:W-:-:S04]  /*595c0*/  LOP3.LUT R44, R0, 0x7ffffffe, RZ, 0xc0, !PT ;  /* 0x7ffffffe002c7812 */ /* 0x000fc800078ec0ff */
[----:B------:R-:W-:-:S13]  /*595d0*/  ISETP.NE.AND P0, PT, R20, R44, PT ;  /* 0x0000002c1400720c */ /* 0x000fda0003f05270 */
[----:B------:R-:W-:Y:S05]  /*595e0*/  @P0 BRA `(.L_x_1926) ;  /* 0xfffffff400180947 */ /* 0x000fea000383ffff */
[----:B------:R-:W-:Y:S05]  /*595f0*/  BSYNC.RECONVERGENT B5 ;  /* 0x0000000000057941 */ /* 0x000fea0003800200 */
.L_x_1910:
        /* <DEDUP_REMOVED lines=26> */
.L_x_1928:
[----:B------:R-:W-:Y:S01]  /*597a0*/  VIADD R30, R44, 0x1 ;  /* 0x000000012c1e7836 */ /* 0x000fe20000000000 */
[----:B------:R-:W-:Y:S01]  /*597b0*/  DFMA R28, R8, 0.5, -R12 ;  /* 0x3fe00000081c782b */ /* 0x000fe2000000080c */
[----:B------:R-:W-:Y:S01]  /*597c0*/  ISETP.LT.AND P2, PT, R17, RZ, !P2 ;  /* 0x000000ff1100720c */ /* 0x000fe20005741270 */
[----:B------:R-:W-:Y:S01]  /*597d0*/  DADD R26, -RZ, -R2 ;  /* 0x00000000ff1a7229 */ /* 0x000fe20000000902 */
[----:B------:R-:W-:Y:S02]  /*597e0*/  BSSY.RECONVERGENT B1, `(.L_x_1929) ;  /* 0x0000015000017945 */ /* 0x000fe40003800200 */
[----:B------:R-:W0:Y:S03]  /*597f0*/  I2F.F64.U32 R30, R30 ;  /* 0x0000001e001e7312 */ /* 0x000e260000201800 */
[----:B0-----:R-:W-:-:S10]  /*59800*/  DADD R6, R28, R30 ;  /* 0x000000001c067229 */ /* 0x001fd4000000001e */
[----:B------:R-:W-:Y:S02]  /*59810*/  LOP3.LUT R6, R7, 0x7ff00000, RZ, 0xc0, !PT ;  /* 0x7ff0000007067812 */ /* 0x000fe400078ec0ff */
[----:B------:R-:W-:Y:S02]  /*59820*/  FSEL R7, R27, R3, P2 ;  /* 0x000000031b077208 */ /* 0x000fe40001000000 */
[----:B------:R-:W-:Y:S02]  /*59830*/  ISETP.NE.AND P3, PT, R6, 0x7ff00000, PT ;  /* 0x7ff000000600780c */ /* 0x000fe40003f65270 */
[----:B------:R-:W-:Y:S01]  /*59840*/  FSEL R6, R26, R2, P2 ;  /* 0x000000021a067208 */ /* 0x000fe20001000000 */
[----:B------:R-:W-:Y:S10]  /*59850*/  @P0 BRA `(.L_x_1930) ;  /* 0x0000000000340947 */ /* 0x000ff40003800000 */
[----:B------:R-:W-:Y:S01]  /*59860*/  VIADD R3, R44, 0x1 ;  /* 0x000000012c037836 */ /* 0x000fe20000000000 */
[----:B------:R-:W-:Y:S01]  /*59870*/  SHF.R.U32.HI R0, RZ, 0x14, R21 ;  /* 0x00000014ff007819 */ /* 0x000fe20000011615 */
[----:B------:R-:W-:Y:S01]  /*59880*/  IMAD.MOV.U32 R6, RZ, RZ, RZ ;  /* 0x000000ffff067224 */ /* 0x000fe200078e00ff */
[----:B------:R-:W-:Y:S02]  /*59890*/  ISETP.GE.AND P1, PT, R21, RZ, PT ;  /* 0x000000ff1500720c */ /* 0x000fe40003f26270 */
[----:B------:R-:W-:Y:S01]  /*598a0*/  LOP3.LUT R0, R0, 0x7ff, RZ, 0xc0, !PT ;  /* 0x000007ff00007812 */ /* 0x000fe200078ec0ff */
[----:B------:R-:W0:Y:S04]  /*598b0*/  I2F.F64.U32 R2, R3 ;  /* 0x0000000300027312 */ /* 0x000e280000201800 */
[----:B------:R-:W-:-:S05]  /*598c0*/  VIADD R7, R0, 0xfffffc0c ;  /* 0xfffffc0c00077836 */ /* 0x000fca0000000000 */
[CC--:B0-----:R-:W-:Y:S02]  /*598d0*/  SHF.L.U32 R0, R2.reuse, R7.reuse, RZ ;  /* 0x0000000702007219 */ /* 0x0c1fe400000006ff */
[----:B------:R-:W-:Y:S02]  /*598e0*/  SHF.L.U64.HI R2, R2, R7, R3 ;  /* 0x0000000702027219 */ /* 0x000fe40000010203 */
[----:B------:R-:W-:-:S04]  /*598f0*/  ISETP.NE.U32.AND P0, PT, R0, RZ, PT ;  /* 0x000000ff0000720c */ /* 0x000fc80003f05070 */
[----:B------:R-:W-:-:S04]  /*59900*/  ISETP.NE.AND.EX P0, PT, R2, -0x80000000, PT, P0 ;  /* 0x800000000200780c */ /* 0x000fc80003f05300 */
[----:B------:R-:W-:-:S04]  /*59910*/  SEL R7, R17, RZ, !P0 ;  /* 0x000000ff11077207 */ /* 0x000fc80004000000 */
[----:B------:R-:W-:-:S07]  /*59920*/  @!P1 LOP3.LUT R7, R7, 0x7ff00000, RZ, 0xfc, !PT ;  /* 0x7ff0000007079812 */ /* 0x000fce00078efcff */
.L_x_1930:
[----:B------:R-:W-:Y:S05]  /*59930*/  BSYNC.RECONVERGENT B1 ;  /* 0x0000000000017941 */ /* 0x000fea0003800200 */
.L_x_1929:
        /* <DEDUP_REMOVED lines=14> */
.L_x_1933:
[----:B------:R-:W-:-:S11]  /*59a20*/  DADD R6, R28, R30 ;  /* 0x000000001c067229 */ /* 0x000fd6000000001e */
.L_x_1932:
[----:B------:R-:W-:Y:S05]  /*59a30*/  BSYNC.RECONVERGENT B1 ;  /* 0x0000000000017941 */ /* 0x000fea0003800200 */
.L_x_1931:
        /* <DEDUP_REMOVED lines=24> */
.L_x_1935:
[----:B------:R-:W-:Y:S05]  /*59bc0*/  BSYNC.RECONVERGENT B6 ;  /* 0x0000000000067941 */ /* 0x000fea0003800200 */
.L_x_1934:
[----:B------:R-:W-:-:S11]  /*59bd0*/  DFMA R18, R2, R16, R18 ;  /* 0x000000100212722b */ /* 0x000fd60000000012 */
.L_x_1927:
[----:B------:R-:W-:Y:S05]  /*59be0*/  BSYNC.RECONVERGENT B5 ;  /* 0x0000000000057941 */ /* 0x000fea0003800200 */
.L_x_1909:
[----:B------:R-:W0:Y:S02]  /*59bf0*/  LDC.64 R2, c[0x0][0x380] ;  /* 0x0000e000ff027b82 */ /* 0x000e240000000a00 */
[----:B0-----:R-:W-:Y:S01]  /*59c00*/  DFMA R18, R2, 0.5, -R18 ;  /* 0x3fe000000212782b */ /* 0x001fe20000000812 */
[----:B------:R-:W-:Y:S10]  /*59c10*/  BRA `(.L_x_1936) ;  /* 0x0000001000a47947 */ /* 0x000ff40003800000 */
.L_x_1908:
[----:B------:R-:W0:Y:S01]  /*59c20*/  LDCU UR4, c[0x0][0x3a4] ;  /* 0x00007480ff0477ac */ /* 0x000e220008000800 */
[----:B------:R-:W-:Y:S01]  /*59c30*/  CS2R R18, SRZ ;  /* 0x0000000000127805 */ /* 0x000fe2000001ff00 */
[----:B0-----:R-:W-:-:S05]  /*59c40*/  IMAD.U32 R0, RZ, RZ, UR4 ;  /* 0x00000004ff007e24 */ /* 0x001fca000f8e00ff */
[----:B------:R-:W-:-:S13]  /*59c50*/  ISETP.GE.AND P0, PT, R0, 0x1, PT ;  /* 0x000000010000780c */ /* 0x000fda0003f06270 */
[----:B------:R-:W-:Y:S05]  /*59c60*/  @!P0 BRA `(.L_x_1937) ;  /* 0x0000001000888947 */ /* 0x000fea0003800000 */
[----:B------:R-:W-:Y:S01]  /*59c70*/  ISETP.NE.AND P0, PT, R0, 0x1, PT ;  /* 0x000000010000780c */ /* 0x000fe20003f05270 */
[----:B------:R-:W-:Y:S01]  /*59c80*/  DFMA R16, R8, -0.5, R12 ;  /* 0xbfe000000810782b */ /* 0x000fe2000000000c */
[----:B------:R-:W-:Y:S01]  /*59c90*/  IMAD.MOV.U32 R44, RZ, RZ, RZ ;  /* 0x000000ffff2c7224 */ /* 0x000fe200078e00ff */
[----:B------:R-:W-:-:S10]  /*59ca0*/  CS2R R18, SRZ ;  /* 0x0000000000127805 */ /* 0x000fd4000001ff00 */
[----:B------:R-:W-:Y:S05]  /*59cb0*/  @!P0 BRA `(.L_x_1938) ;  /* 0x0000000800f88947 */ /* 0x000fea0003800000 */
[----:B------:R-:W-:Y:S01]  /*59cc0*/  BSSY.RECONVERGENT B5, `(.L_x_1938) ;  /* 0x00000bd000057945 */ /* 0x000fe20003800200 */
[----:B------:R-:W-:Y:S01]  /*59cd0*/  IMAD.MOV.U32 R20, RZ, RZ, RZ ;  /* 0x000000ffff147224 */ /* 0x000fe200078e00ff */
[----:B------:R-:W-:-:S07]  /*59ce0*/  CS2R R18, SRZ ;  /* 0x0000000000127805 */ /* 0x000fce000001ff00 */
.L_x_1954:
        /* <DEDUP_REMOVED lines=21> */
.L_x_1939:
        /* <DEDUP_REMOVED lines=15> */
[----:B------:R-:W-:-:S06]  /*59f30*/  DFMA R14, R8, -0.5, R12 ;  /* 0xbfe00000080e782b */ /* 0x000fcc000000000c */
        /* <DEDUP_REMOVED lines=22> */
.L_x_1941:
[----:B------:R-:W-:Y:S05]  /*5a0a0*/  BSYNC.RECONVERGENT B1 ;  /* 0x0000000000017941 */ /* 0x000fea0003800200 */
.L_x_1940:
        /* <DEDUP_REMOVED lines=16> */
.L_x_1943:
[----:B------:R-:W-:Y:S05]  /*5a1b0*/  BSYNC.RECONVERGENT B1 ;  /* 0x0000000000017941 */ /* 0x000fea0003800200 */
.L_x_1942:
        /* <DEDUP_REMOVED lines=14> */
.L_x_1945:
[----:B------:R-:W-:Y:S05]  /*5a2a0*/  BSYNC.RECONVERGENT B6 ;  /* 0x0000000000067941 */ /* 0x000fea0003800200 */
.L_x_1944:
        /* <DEDUP_REMOVED lines=21> */
.L_x_1946:
        /* <DEDUP_REMOVED lines=25> */
.L_x_1948:
[----:B------:R-:W-:Y:S05]  /*5a590*/  BSYNC.RECONVERGENT B1 ;  /* 0x0000000000017941 */ /* 0x000fea0003800200 */
.L_x_1947:
        /* <DEDUP_REMOVED lines=14> */
.L_x_1951:
[----:B------:R-:W-:-:S11]  /*5a680*/  DADD R6, R30, R28 ;  /* 0x000000001e067229 */ /* 0x000fd6000000001c */
.L_x_1950:
[----:B------:R-:W-:Y:S05]  /*5a690*/  BSYNC.RECONVERGENT B1 ;  /* 0x0000000000017941 */ /* 0x000fea0003800200 */
.L_x_1949:
        /* <DEDUP_REMOVED lines=24> */
.L_x_1953:
[----:B------:R-:W-:Y:S05]  /*5a820*/  BSYNC.RECONVERGENT B6 ;  /* 0x0000000000067941 */ /* 0x000fea0003800200 */
.L_x_1952:
[----:B------:R-:W0:Y:S01]  /*5a830*/  LDCU UR4, c[0x0][0x3a4] ;  /* 0x00007480ff0477ac */ /* 0x000e220008000800 */
[----:B------:R-:W-:Y:S01]  /*5a840*/  DFMA R18, R2, R14, R18 ;  /* 0x0000000e0212722b */ /* 0x000fe20000000012 */
[----:B0-----:R-:W-:-:S05]  /*5a850*/  IMAD.U32 R0, RZ, RZ, UR4 ;  /* 0x00000004ff007e24 */ /* 0x001fca000f8e00ff */
[----:B------:R-:W-:-:S04]  /*5a860*/  LOP3.LUT R44, R0, 0x7ffffffe, RZ, 0xc0, !PT ;  /* 0x7ffffffe002c7812 */ /* 0x000fc800078ec0ff */
[----:B------:R-:W-:-:S13]  /*5a870*/  ISETP.NE.AND P0, PT, R20, R44, PT ;  /* 0x0000002c1400720c */ /* 0x000fda0003f05270 */
[----:B------:R-:W-:Y:S05]  /*5a880*/  @P0 BRA `(.L_x_1954) ;  /* 0xfffffff400180947 */ /* 0x000fea000383ffff */
[----:B------:R-:W-:Y:S05]  /*5a890*/  BSYNC.RECONVERGENT B5 ;  /* 0x0000000000057941 */ /* 0x000fea0003800200 */
.L_x_1938:
        /* <DEDUP_REMOVED lines=26> */
.L_x_1956:
[----:B------:R-:W-:Y:S01]  /*5aa40*/  VIADD R30, R44, 0x1 ;  /* 0x000000012c1e7836 */ /* 0x000fe20000000000 */
[----:B------:R-:W-:Y:S01]  /*5aa50*/  DFMA R28, R8, -0.5, R12 ;  /* 0xbfe00000081c782b */ /* 0x000fe2000000000c */
        /* <DEDUP_REMOVED lines=23> */
.L_x_1958:
[----:B------:R-:W-:Y:S05]  /*5abd0*/  BSYNC.RECONVERGENT B1 ;  /* 0x0000000000017941 */ /* 0x000fea0003800200 */
.L_x_1957:
        /* <DEDUP_REMOVED lines=14> */
.L_x_1961:
[----:B------:R-:W-:-:S11]  /*5acc0*/  DADD R6, R28, R30 ;  /* 0x000000001c067229 */ /* 0x000fd6000000001e */
.L_x_1960:
[----:B------:R-:W-:Y:S05]  /*5acd0*/  BSYNC.RECONVERGENT B1 ;  /* 0x0000000000017941 */ /* 0x000fea0003800200 */
.L_x_1959:
        /* <DEDUP_REMOVED lines=24> */
.L_x_1963:
[----:B------:R-:W-:Y:S05]  /*5ae60*/  BSYNC.RECONVERGENT B6 ;  /* 0x0000000000067941 */ /* 0x000fea0003800200 */
.L_x_1962:
[----:B------:R-:W-:-:S11]  /*5ae70*/  DFMA R18, R2, R16, R18 ;  /* 0x000000100212722b */ /* 0x000fd60000000012 */
.L_x_1955:
[----:B------:R-:W-:Y:S05]  /*5ae80*/  BSYNC.RECONVERGENT B5 ;  /* 0x0000000000057941 */ /* 0x000fea0003800200 */
.L_x_1937:
[----:B------:R-:W0:Y:S02]  /*5ae90*/  LDC.64 R2, c[0x0][0x380] ;  /* 0x0000e000ff027b82 */ /* 0x000e240000000a00 */
[----:B0-----:R-:W-:-:S11]  /*5aea0*/  DFMA R18, R2, 0.5, R18 ;  /* 0x3fe000000212782b */ /* 0x001fd60000000012 */
.L_x_1936:
[----:B------:R-:W-:Y:S05]  /*5aeb0*/  BSYNC.RECONVERGENT B4 ;  /* 0x0000000000047941 */ /* 0x000fea0003800200 */
.L_x_1907:
        /* <DEDUP_REMOVED lines=8> */
.L_x_1964:
        /* <DEDUP_REMOVED lines=17> */
.L_x_1966:
[----:B------:R-:W-:Y:S05]  /*5b050*/  BSYNC.RECONVERGENT B1 ;  /* 0x0000000000017941 */ /* 0x000fea0003800200 */
.L_x_1965:
        /* <DEDUP_REMOVED lines=10> */
.L_x_1968:
[----:B------:R-:W-:Y:S05]  /*5b100*/  BSYNC.RECONVERGENT B1 ;  /* 0x0000000000017941 */ /* 0x000fea0003800200 */
.L_x_1967:
        /* <DEDUP_REMOVED lines=68> */
.L_x_1970:
[----:B------:R-:W-:Y:S05]  /*5b550*/  BSYNC.RECONVERGENT B1 ;  /* 0x0000000000017941 */ /* 0x000fea0003800200 */
.L_x_1969:
[----:B------:R-:W-:Y:S01]  /*5b560*/  UMOV UR4, 0xd097b426 ;  /* 0xd097b42600047882 */ /* 0x000fe20000000000 */
[----:B------:R-:W-:Y:S01]  /*5b570*/  UMOV UR5, 0x4000425e ;  /* 0x4000425e00057882 */ /* 0x000fe20000000000 */
[----:B------:R-:W-:Y:S01]  /*5b580*/  UMOV UR6, 0xbda12f68 ;  /* 0xbda12f6800067882 */ /* 0x000fe20000000000 */
[----:B------:R-:W-:Y:S01]  /*5b590*/  DFMA R2, R66, UR4, R62 ;  /* 0x0000000442027c2b */ /* 0x000fe2000800003e */
[----:B------:R-:W-:Y:S01]  /*5b5a0*/  UMOV UR7, 0x3fd2f684 ;  /* 0x3fd2f68400077882 */ /* 0x000fe20000000000 */
[----:B------:R-:W-:Y:S01]  /*5b5b0*/  DFMA R6, R64, UR4, R60 ;  /* 0x0000000440067c2b */ /* 0x000fe2000800003c */
[----:B------:R-:W-:Y:S01]  /*5b5c0*/  UMOV UR4, 0x2c69cb1a ;  /* 0x2c69cb1a00047882 */ /* 0x000fe20000000000 */
[----:B------:R-:W-:Y:S01]  /*5b5d0*/  DMUL R28, R10, R24 ;  /* 0x000000180a1c7228 */ /* 0x000fe20000000000 */
[----:B------:R-:W-:Y:S01]  /*5b5e0*/  UMOV UR5, 0x401cb1a7 ;  /* 0x401cb1a700057882 */ /* 0x000fe20000000000 */
[----:B------:R-:W-:Y:S01]  /*5b5f0*/  DFMA R14, R18, -UR6, R68 ;  /* 0x80000006120e7c2b */ /* 0x000fe20008000044 */
[----:B------:R-:W-:Y:S01]  /*5b600*/  BSSY.RECONVERGENT B4, `(.L_x_1971) ;  /* 0x000027d000047945 */ /* 0x000fe20003800200 */
[----:B------:R-:W-:-:S02]  /*5b610*/  DFMA R20, R20, -UR6, R56 ;  /* 0x8000000614147c2b */ /* 0x000fc40008000038 */
[----:B------:R-:W-:Y:S02]  /*5b620*/  DFMA R2, R82, -8, R2 ;  /* 0xc02000005202782b */ /* 0x000fe40000000002 */
[----:B------:R-:W-:Y:S02]  /*5b630*/  DFMA R6, R80, -8, R6 ;  /* 0xc02000005006782b */ /* 0x000fe40000000006 */
[----:B------:R-:W-:Y:S02]  /*5b640*/  DFMA R24, R64, -UR6, R60 ;  /* 0x8000000640187c2b */ /* 0x000fe4000800003c */
[----:B------:R-:W-:Y:S01]  /*5b650*/  DFMA R18, R66, -UR6, R62 ;  /* 0x8000000642127c2b */ /* 0x000fe2000800003e */
[----:B------:R-:W-:Y:S01]  /*5b660*/  UMOV UR6, 0xba0961b6 ;  /* 0xba0961b600067882 */ /* 0x000fe20000000000 */
[----:B------:R-:W-:Y:S01]  /*5b670*/  DFMA R16, R26, 2, R14 ;  /* 0x400000001a10782b */ /* 0x000fe2000000000e */
[----:B------:R-:W-:Y:S01]  /*5b680*/  UMOV UR7, 0x3ff61b58 ;  /* 0x3ff61b5800077882 */ /* 0x000fe20000000000 */
[----:B------:R-:W-:-:S02]  /*5b690*/  DFMA R20, R28, 2, R20 ;  /* 0x400000001c14782b */ /* 0x000fc40000000014 */
[----:B------:R-:W-:Y:S02]  /*5b6a0*/  DFMA R2, R84, UR4, R2 ;  /* 0x0000000454027c2b */ /* 0x000fe40008000002 */
[----:B------:R-:W-:Y:S01]  /*5b6b0*/  DFMA R6, R76, UR4, R6 ;  /* 0x000000044c067c2b */ /* 0x000fe20008000006 */
[----:B------:R-:W-:Y:S01]  /*5b6c0*/  UMOV UR4, 0xc9be45dc ;  /* 0xc9be45dc00047882 */ /* 0x000fe20000000000 */
[----:B------:R-:W-:Y:S01]  /*5b6d0*/  DFMA R14, R10, 0.5, R96 ;  /* 0x3fe000000a0e782b */ /* 0x000fe20000000060 */
[----:B------:R-:W-:Y:S01]  /*5b6e0*/  UMOV UR5, 0x4043bd3c ;  /* 0x4043bd3c00057882 */ /* 0x000fe20000000000 */
[----:B------:R-:W-:Y:S02]  /*5b6f0*/  DMUL R26, R8, 0.5 ;  /* 0x3fe00000081a7828 */ /* 0x000fe40000000000 */
[----:B------:R-:W-:Y:S01]  /*5b700*/  DMUL R22, R22, -UR4 ;  /* 0x8000000416167c28 */ /* 0x000fe20008000000 */
[----:B------:R-:W-:Y:S01]  /*5b710*/  UMOV UR4, 0x96b4a5ad ;  /* 0x96b4a5ad00047882 */ /* 0x000fe20000000000 */
[----:B------:R-:W-:Y:S01]  /*5b720*/  UMOV UR5, 0x3fca5ad2 ;  /* 0x3fca5ad200057882 */ /* 0x000fe20000000000 */
[----:B------:R-:W-:-:S02]  /*5b730*/  DFMA R24, R80, 2, R24 ;  /* 0x400000005018782b */ /* 0x000fc40000000018 */
[----:B------:R-:W-:Y:S02]  /*5b740*/  DFMA R18, R82, 2, R18 ;  /* 0x400000005212782b */ /* 0x000fe40000000012 */
[----:B------:R-:W-:Y:S02]  /*5b750*/  DFMA R16, R86, -UR6, R16 ;  /* 0x8000000656107c2b */ /* 0x000fe40008000010 */
[----:B------:R-:W-:Y:S02]  /*5b760*/  DFMA R20, R78, -UR6, R20 ;  /* 0x800000064e147c2b */ /* 0x000fe40008000014 */
[----:B------:R-:W-:Y:S02]  /*5b770*/  DFMA R2, R92, -UR4, R2 ;  /* 0x800000045c027c2b */ /* 0x000fe40008000002 */
[----:B------:R-:W-:Y:S01]  /*5b780*/  DFMA R6, R88, -UR4, R6 ;  /* 0x8000000458067c2b */ /* 0x000fe20008000006 */
[----:B------:R-:W-:Y:S01]  /*5b790*/  UMOV UR4, 0x3f604fd8 ;  /* 0x3f604fd800047882 */ /* 0x000fe20000000000 */
[----:B------:R-:W-:Y:S01]  /*5b7a0*/  DSETP.GEU.AND P0, PT, R14, R26, PT ;  /* 0x0000001a0e00722a */ /* 0x000fe20003f0e000 */
[----:B------:R-:W-:Y:S01]  /*5b7b0*/  UMOV UR5, 0x3fdcfd81 ;  /* 0x3fdcfd8100057882 */ /* 0x000fe20000000000 */
[----:B------:R-:W-:-:S02]  /*5b7c0*/  DFMA R24, R76, -UR6, R24 ;  /* 0x800000064c187c2b */ /* 0x000fc40008000018 */
[----:B------:R-:W-:Y:S01]  /*5b7d0*/  DFMA R18, R84, -UR6, R18 ;  /* 0x8000000654127c2b */ /* 0x000fe20008000012 */
[----:B------:R-:W-:Y:S01]  /*5b7e0*/  UMOV UR6, 0x9999999a ;  /* 0x9999999a00067882 */ /* 0x000fe20000000000 */
[----:B------:R-:W-:Y:S01]  /*5b7f0*/  DFMA R16, R94, UR4, R16 ;  /* 0x000000045e107c2b */ /* 0x000fe20008000010 */
[----:B------:R-:W-:Y:S01]  /*5b800*/  UMOV UR7, 0x3fd19999 ;  /* 0x3fd1999900077882 */ /* 0x000fe20000000000 */
[----:B------:R-:W-:Y:S02]  /*5b810*/  DFMA R20, R90, UR4, R20 ;  /* 0x000000045a147c2b */ /* 0x000fe40008000014 */
[C---:B------:R-:W-:Y:S02]  /*5b820*/  DMUL R80, R10.reuse, R2 ;  /* 0x000000020a507228 */ /* 0x040fe40000000000 */
[----:B------:R-:W-:Y:S02]  /*5b830*/  DMUL R70, R10, R6 ;  /* 0x000000060a467228 */ /* 0x000fe40000000000 */
[----:B------:R-:W-:-:S02]  /*5b840*/  DFMA R96, R88, UR4, R24 ;  /* 0x0000000458607c2b */ /* 0x000fc40008000018 */
[----:B------:R-:W-:Y:S02]  /*5b850*/  DFMA R98, R92, UR4, R18 ;  /* 0x000000045c627c2b */ /* 0x000fe40008000012 */
[----:B------:R-:W-:Y:S02]  /*5b860*/  DFMA R54, R80, -UR6, R16 ;  /* 0x8000000650367c2b */ /* 0x000fe40008000010 */
[----:B------:R-:W-:Y:S02]  /*5b870*/  DFMA R24, R70, -UR6, R20 ;  /* 0x8000000646187c2b */ /* 0x000fe40008000014 */
[----:B------:R-:W-:Y:S01]  /*5b880*/  DMUL R100, R22, R100 ;  /* 0x0000006416647228 */ /* 0x000fe20000000000 */
[----:B------:R-:W-:Y:S10]  /*5b890*/  @P0 BRA `(.L_x_1972) ;  /* 0x0000001000a80947 */ /* 0x000ff40003800000 */
        /* <DEDUP_REMOVED lines=13> */
.L_x_1990:
        /* <DEDUP_REMOVED lines=21> */
.L_x_1975:
        /* <DEDUP_REMOVED lines=38> */
.L_x_1977:
[----:B------:R-:W-:Y:S05]  /*5bd20*/  BSYNC.RECONVERGENT B1 ;  /* 0x0000000000017941 */ /* 0x000fea0003800200 */
.L_x_1976:
        /* <DEDUP_REMOVED lines=16> */
.L_x_1979:
[----:B------:R-:W-:Y:S05]  /*5be30*/  BSYNC.RECONVERGENT B1 ;  /* 0x0000000000017941 */ /* 0x000fea0003800200 */
.L_x_1978:
        /* <DEDUP_REMOVED lines=14> */
.L_x_1981:
[----:B------:R-:W-:Y:S05]  /*5bf20*/  BSYNC.RECONVERGENT B6 ;  /* 0x0000000000067941 */ /* 0x000fea0003800200 */
.L_x_1980:
        /* <DEDUP_REMOVED lines=21> */
.L_x_1982:
        /* <DEDUP_REMOVED lines=25> */
.L_x_1984:
[----:B------:R-:W-:Y:S05]  /*5c210*/  BSYNC.RECONVERGENT B1 ;  /* 0x0000000000017941 */ /* 0x000fea0003800200 */
.L_x_1983:
        /* <DEDUP_REMOVED lines=14> */
.L_x_1987:
[----:B------:R-:W-:-:S11]  /*5c300*/  DADD R6, R28, R30 ;  /* 0x000000001c067229 */ /* 0x000fd6000000001e */
.L_x_1986:
[----:B------:R-:W-:Y:S05]  /*5c310*/  BSYNC.RECONVERGENT B1 ;  /* 0x0000000000017941 */ /* 0x000fea0003800200 */
.L_x_1985:
        /* <DEDUP_REMOVED lines=24> */
.L_x_1989:
[----:B------:R-:W-:Y:S05]  /*5c4a0*/  BSYNC.RECONVERGENT B6 ;  /* 0x0000000000067941 */ /* 0x000fea0003800200 */
.L_x_1988:
[----:B------:R-:W0:Y:S01]  /*5c4b0*/  LDCU UR4, c[0x0][0x3a4] ;  /* 0x00007480ff0477ac */ /* 0x000e220008000800 */
[----:B------:R-:W-:Y:S01]  /*5c4c0*/  DFMA R20, R2, R18, R20 ;  /* 0x000000120214722b */ /* 0x000fe20000000014 */
[----:B0-----:R-:W-:-:S05]  /*5c4d0*/  IMAD.U32 R0, RZ, RZ, UR4 ;  /* 0x00000004ff007e24 */ /* 0x001fca000f8e00ff */
[----:B------:R-:W-:-:S04]  /*5c4e0*/  LOP3.LUT R44, R0, 0x7ffffffe, RZ, 0xc0, !PT ;  /* 0x7ffffffe002c7812 */ /* 0x000fc800078ec0ff */
[----:B------:R-:W-:-:S13]  /*5c4f0*/  ISETP.NE.AND P0, PT, R22, R44, PT ;  /* 0x0000002c1600720c */ /* 0x000fda0003f05270 */
[----:B------:R-:W-:Y:S05]  /*5c500*/  @P0 BRA `(.L_x_1990) ;  /* 0xfffffff400180947 */ /* 0x000fea000383ffff */
[----:B------:R-:W-:Y:S05]  /*5c510*/  BSYNC.RECONVERGENT B5 ;  /* 0x0000000000057941 */ /* 0x000fea0003800200 */
.L_x_1974:
        /* <DEDUP_REMOVED lines=26> */
.L_x_1992:
        /* <DEDUP_REMOVED lines=25> */
.L_x_1994:
[----:B------:R-:W-:Y:S05]  /*5c850*/  BSYNC.RECONVERGENT B1 ;  /* 0x0000000000017941 */ /* 0x000fea0003800200 */
.L_x_1993:
        /* <DEDUP_REMOVED lines=14> */
.L_x_1997:
[----:B------:R-:W-:-:S11]  /*5c940*/  DADD R6, R28, R30 ;  /* 0x000000001c067229 */ /* 0x000fd6000000001e */
.L_x_1996:
[----:B------:R-:W-:Y:S05]  /*5c950*/  BSYNC.RECONVERGENT B1 ;  /* 0x0000000000017941 */ /* 0x000fea0003800200 */
.L_x_1995:
        /* <DEDUP_REMOVED lines=24> */
.L_x_1999:
[----:B------:R-:W-:Y:S05]  /*5cae0*/  BSYNC.RECONVERGENT B6 ;  /* 0x0000000000067941 */ /* 0x000fea0003800200 */
.L_x_1998:
[----:B------:R-:W-:-:S11]  /*5caf0*/  DFMA R20, R2, R16, R20 ;  /* 0x000000100214722b */ /* 0x000fd60000000014 */
.L_x_1991:
[----:B------:R-:W-:Y:S05]  /*5cb00*/  BSYNC.RECONVERGENT B5 ;  /* 0x0000000000057941 */ /* 0x000fea0003800200 */
.L_x_1973:
[----:B------:R-:W0:Y:S02]  /*5cb10*/  LDC.64 R2, c[0x0][0x380] ;  /* 0x0000e000ff027b82 */ /* 0x000e240000000a00 */
[----:B0-----:R-:W-:Y:S01]  /*5cb20*/  DFMA R20, R2, 0.5, -R20 ;  /* 0x3fe000000214782b */ /* 0x001fe20000000814 */
[----:B------:R-:W-:Y:S10]  /*5cb30*/  BRA `(.L_x_2000) ;  /* 0x0000001000a47947 */ /* 0x000ff40003800000 */
.L_x_1972:
        /* <DEDUP_REMOVED lines=13> */
.L_x_2018:
        /* <DEDUP_REMOVED lines=21> */
.L_x_2003:
        /* <DEDUP_REMOVED lines=38> */
.L_x_2005:
[----:B------:R-:W-:Y:S05]  /*5cfc0*/  BSYNC.RECONVERGENT B1 ;  /* 0x0000000000017941 */ /* 0x000fea0003800200 */
.L_x_2004:
        /* <DEDUP_REMOVED lines=16> */
.L_x_2007:
[----:B------:R-:W-:Y:S05]  /*5d0d0*/  BSYNC.RECONVERGENT B1 ;  /* 0x0000000000017941 */ /* 0x000fea0003800200 */
.L_x_2006:
        /* <DEDUP_REMOVED lines=14> */
.L_x_2009:
[----:B------:R-:W-:Y:S05]  /*5d1c0*/  BSYNC.RECONVERGENT B6 ;  /* 0x0000000000067941 */ /* 0x000fea0003800200 */
.L_x_2008:
        /* <DEDUP_REMOVED lines=21> */
.L_x_2010:
        /* <DEDUP_REMOVED lines=25> */
.L_x_2012:
[----:B------:R-:W-:Y:S05]  /*5d4b0*/  BSYNC.RECONVERGENT B1 ;  /* 0x0000000000017941 */ /* 0x000fea0003800200 */
.L_x_2011:
        /* <DEDUP_REMOVED lines=14> */
.L_x_2015:
[----:B------:R-:W-:-:S11]  /*5d5a0*/  DADD R6, R30, R28 ;  /* 0x000000001e067229 */ /* 0x000fd6000000001c */
.L_x_2014:
[----:B------:R-:W-:Y:S05]  /*5d5b0*/  BSYNC.RECONVERGENT B1 ;  /* 0x0000000000017941 */ /* 0x000fea0003800200 */
.L_x_2013:
        /* <DEDUP_REMOVED lines=24> */
.L_x_2017:
[----:B------:R-:W-:Y:S05]  /*5d740*/  BSYNC.RECONVERGENT B6 ;  /* 0x0000000000067941 */ /* 0x000fea0003800200 */
.L_x_2016:
[----:B------:R-:W0:Y:S01]  /*5d750*/  LDCU UR4, c[0x0][0x3a4] ;  /* 0x00007480ff0477ac */ /* 0x000e220008000800 */
[----:B------:R-:W-:Y:S01]  /*5d760*/  DFMA R20, R2, R18, R20 ;  /* 0x000000120214722b */ /* 0x000fe20000000014 */
[----:B0-----:R-:W-:-:S05]  /*5d770*/  IMAD.U32 R0, RZ, RZ, UR4 ;  /* 0x00000004ff007e24 */ /* 0x001fca000f8e00ff */
[----:B------:R-:W-:-:S04]  /*5d780*/  LOP3.LUT R44, R0, 0x7ffffffe, RZ, 0xc0, !PT ;  /* 0x7ffffffe002c7812 */ /* 0x000fc800078ec0ff */
[----:B------:R-:W-:-:S13]  /*5d790*/  ISETP.NE.AND P0, PT, R22, R44, PT ;  /* 0x0000002c1600720c */ /* 0x000fda0003f05270 */
[----:B------:R-:W-:Y:S05]  /*5d7a0*/  @P0 BRA `(.L_x_2018) ;  /* 0xfffffff400180947 */ /* 0x000fea000383ffff */
[----:B------:R-:W-:Y:S05]  /*5d7b0*/  BSYNC.RECONVERGENT B5 ;  /* 0x0000000000057941 */ /* 0x000fea0003800200 */
.L_x_2002:
        /* <DEDUP_REMOVED lines=26> */
.L_x_2020:
        /* <DEDUP_REMOVED lines=25> */
.L_x_2022:
[----:B------:R-:W-:Y:S05]  /*5daf0*/  BSYNC.RECONVERGENT B1 ;  /* 0x0000000000017941 */ /* 0x000fea0003800200 */
.L_x_2021:
        /* <DEDUP_REMOVED lines=14> */
.L_x_2025:
[----:B------:R-:W-:-:S11]  /*5dbe0*/  DADD R6, R28, R30 ;  /* 0x000000001c067229 */ /* 0x000fd6000000001e */
.L_x_2024:
[----:B------:R-:W-:Y:S05]  /*5dbf0*/  BSYNC.RECONVERGENT B1 ;  /* 0x0000000000017941 */ /* 0x000fea0003800200 */
.L_x_2023:
        /* <DEDUP_REMOVED lines=24> */
.L_x_2027:
[----:B------:R-:W-:Y:S05]  /*5dd80*/  BSYNC.RECONVERGENT B6 ;  /* 0x0000000000067941 */ /* 0x000fea0003800200 */
.L_x_2026:
[----:B------:R-:W-:-:S11]  /*5dd90*/  DFMA R20, R2, R16, R20 ;  /* 0x000000100214722b */ /* 0x000fd60000000014 */
.L_x_2019:
[----:B------:R-:W-:Y:S05]  /*5dda0*/  BSYNC.RECONVERGENT B5 ;  /* 0x0000000000057941 */ /* 0x000fea0003800200 */
.L_x_2001:
[----:B------:R-:W0:Y:S02]  /*5ddb0*/  LDC.64 R2, c[0x0][0x380] ;  /* 0x0000e000ff027b82 */ /* 0x000e240000000a00 */
[----:B0-----:R-:W-:-:S11]  /*5ddc0*/  DFMA R20, R2, 0.5, R20 ;  /* 0x3fe000000214782b */ /* 0x001fd60000000014 */
.L_x_2000:
[----:B------:R-:W-:Y:S05]  /*5ddd0*/  BSYNC.RECONVERGENT B4 ;  /* 0x0000000000047941 */ /* 0x000fea0003800200 */
.L_x_1971:
[----:B------:R-:W-:Y:S01]  /*5dde0*/  DMUL R16, R8, 0.5 ;  /* 0x3fe0000008107828 */ /* 0x000fe20000000000 */
[----:B------:R-:W-:Y:S01]  /*5ddf0*/  BSSY.RECONVERGENT B4, `(.L_x_2028) ;  /* 0x0000257000047945 */ /* 0x000fe20003800200 */
[----:B------:R-:W-:-:S06]  /*5de00*/  DADD R82, R54, -R20 ;  /* 0x0000000036527229 */ /* 0x000fcc0000000814 */
[----:B------:R-:W-:-:S14]  /*5de10*/  DSETP.GEU.AND P0, PT, R14, R16, PT ;  /* 0x000000100e00722a */ /* 0x000fdc0003f0e000 */
[----:B------:R-:W-:Y:S05]  /*5de20*/  @P0 BRA `(.L_x_2029) ;  /* 0x0000001000a80947 */ /* 0x000fea0003800000 */
        /* <DEDUP_REMOVED lines=13> */
.L_x_2047:
        /* <DEDUP_REMOVED lines=21> */
.L_x_2032:
        /* <DEDUP_REMOVED lines=38> */
.L_x_2034:
[----:B------:R-:W-:Y:S05]  /*5e2b0*/  BSYNC.RECONVERGENT B1 ;  /* 0x0000000000017941 */ /* 0x000fea0003800200 */
.L_x_2033:
        /* <DEDUP_REMOVED lines=16> */
.L_x_2036:
[----:B------:R-:W-:Y:S05]  /*5e3c0*/  BSYNC.RECONVERGENT B1 ;  /* 0x0000000000017941 */ /* 0x000fea0003800200 */
.L_x_2035:
        /* <DEDUP_REMOVED lines=14> */
.L_x_2038:
[----:B------:R-:W-:Y:S05]  /*5e4b0*/  BSYNC.RECONVERGENT B6 ;  /* 0x0000000000067941 */ /* 0x000fea0003800200 */
.L_x_2037:
        /* <DEDUP_REMOVED lines=21> */
.L_x_2039:
        /* <DEDUP_REMOVED lines=25> */
.L_x_2041:
[----:B------:R-:W-:Y:S05]  /*5e7a0*/  BSYNC.RECONVERGENT B1 ;  /* 0x0000000000017941 */ /* 0x000fea0003800200 */
.L_x_2040:
        /* <DEDUP_REMOVED lines=14> */
.L_x_2044:
[----:B------:R-:W-:-:S11]  /*5e890*/  DADD R6, R28, R30 ;  /* 0x000000001c067229 */ /* 0x000fd6000000001e */
.L_x_2043:
[----:B------:R-:W-:Y:S05]  /*5e8a0*/  BSYNC.RECONVERGENT B1 ;  /* 0x0000000000017941 */ /* 0x000fea0003800200 */
.L_x_2042:
        /* <DEDUP_REMOVED lines=24> */
.L_x_2046:
[----:B------:R-:W-:Y:S05]  /*5ea30*/  BSYNC.RECONVERGENT B6 ;  /* 0x0000000000067941 */ /* 0x000fea0003800200 */
.L_x_2045:
[----:B------:R-:W0:Y:S01]  /*5ea40*/  LDCU UR4, c[0x0][0x3a4] ;  /* 0x00007480ff0477ac */ /* 0x000e220008000800 */
[----:B------:R-:W-:Y:S01]  /*5ea50*/  DFMA R20, R2, R18, R20 ;  /* 0x000000120214722b */ /* 0x000fe20000000014 */
[----:B0-----:R-:W-:-:S05]  /*5ea60*/  IMAD.U32 R0, RZ, RZ, UR4 ;  /* 0x00000004ff007e24 */ /* 0x001fca000f8e00ff */
[----:B------:R-:W-:-:S04]  /*5ea70*/  LOP3.LUT R44, R0, 0x7ffffffe, RZ, 0xc0, !PT ;  /* 0x7ffffffe002c7812 */ /* 0x000fc800078ec0ff */
[----:B------:R-:W-:-:S13]  /*5ea80*/  ISETP.NE.AND P0, PT, R22, R44, PT ;  /* 0x0000002c1600720c */ /* 0x000fda0003f05270 */
[----:B------:R-:W-:Y:S05]  /*5ea90*/  @P0 BRA `(.L_x_2047) ;  /* 0xfffffff400180947 */ /* 0x000fea000383ffff */
[----:B------:R-:W-:Y:S05]  /*5eaa0*/  BSYNC.RECONVERGENT B5 ;  /* 0x0000000000057941 */ /* 0x000fea0003800200 */
.L_x_2031:
        /* <DEDUP_REMOVED lines=26> */
.L_x_2049:
        /* <DEDUP_REMOVED lines=25> */
.L_x_2051:
[----:B------:R-:W-:Y:S05]  /*5ede0*/  BSYNC.RECONVERGENT B1 ;  /* 0x0000000000017941 */ /* 0x000fea0003800200 */
.L_x_2050:
        /* <DEDUP_REMOVED lines=14> */
.L_x_2054:
[----:B------:R-:W-:-:S11]  /*5eed0*/  DADD R6, R28, R30 ;  /* 0x000000001c067229 */ /* 0x000fd6000000001e */
.L_x_2053:
[----:B------:R-:W-:Y:S05]  /*5eee0*/  BSYNC.RECONVERGENT B1 ;  /* 0x0000000000017941 */ /* 0x000fea0003800200 */
.L_x_2052:
        /* <DEDUP_REMOVED lines=24> */
.L_x_2056:
[----:B------:R-:W-:Y:S05]  /*5f070*/  BSYNC.RECONVERGENT B6 ;  /* 0x0000000000067941 */ /* 0x000fea0003800200 */
.L_x_2055:
[----:B------:R-:W-:-:S11]  /*5f080*/  DFMA R20, R2, R16, R20 ;  /* 0x000000100214722b */ /* 0x000fd60000000014 */
.L_x_2048:
[----:B------:R-:W-:Y:S05]  /*5f090*/  BSYNC.RECONVERGENT B5 ;  /* 0x0000000000057941 */ /* 0x000fea0003800200 */
.L_x_2030:
[----:B------:R-:W0:Y:S02]  /*5f0a0*/  LDC.64 R16, c[0x0][0x380] ;  /* 0x0000e000ff107b82 */ /* 0x000e240000000a00 */
[----:B0-----:R-:W-:Y:S01]  /*5f0b0*/  DFMA R16, R16, 0.5, -R20 ;  /* 0x3fe000001010782b */ /* 0x001fe20000000814 */
[----:B------:R-:W-:Y:S10]  /*5f0c0*/  BRA `(.L_x_2057) ;  /* 0x0000001000a47947 */ /* 0x000ff40003800000 */
.L_x_2029:
        /* <DEDUP_REMOVED lines=13> */
.L_x_2075:
        /* <DEDUP_REMOVED lines=21> */
.L_x_2060:
        /* <DEDUP_REMOVED lines=38> */
.L_x_2062:
[----:B------:R-:W-:Y:S05]  /*5f550*/  BSYNC.RECONVERGENT B1 ;  /* 0x0000000000017941 */ /* 0x000fea0003800200 */
.L_x_2061:
        /* <DEDUP_REMOVED lines=16> */
.L_x_2064:
[----:B------:R-:W-:Y:S05]  /*5f660*/  BSYNC.RECONVERGENT B1 ;  /* 0x0000000000017941 */ /* 0x000fea0003800200 */
.L_x_2063:
        /* <DEDUP_REMOVED lines=14> */
.L_x_2066:
[----:B------:R-:W-:Y:S05]  /*5f750*/  BSYNC.RECONVERGENT B6 ;  /* 0x0000000000067941 */ /* 0x000fea0003800200 */
.L_x_2065:
        /* <DEDUP_REMOVED lines=21> */
.L_x_2067:
        /* <DEDUP_REMOVED lines=25> */
.L_x_2069:
[----:B------:R-:W-:Y:S05]  /*5fa40*/  BSYNC.RECONVERGENT B1 ;  /* 0x0000000000017941 */ /* 0x000fea0003800200 */
.L_x_2068:
        /* <DEDUP_REMOVED lines=14> */
.L_x_2072:
[----:B------:R-:W-:-:S11]  /*5fb30*/  DADD R6, R30, R28 ;  /* 0x000000001e067229 */ /* 0x000fd6000000001c */
.L_x_2071:
[----:B------:R-:W-:Y:S05]  /*5fb40*/  BSYNC.RECONVERGENT B1 ;  /* 0x0000000000017941 */ /* 0x000fea0003800200 */
.L_x_2070:
        /* <DEDUP_REMOVED lines=24> */
.L_x_2074:
[----:B------:R-:W-:Y:S05]  /*5fcd0*/  BSYNC.RECONVERGENT B6 ;  /* 0x0000000000067941 */ /* 0x000fea0003800200 */
.L_x_2073:
[----:B------:R-:W0:Y:S01]  /*5fce0*/  LDCU UR4, c[0x0][0x3a4] ;  /* 0x00007480ff0477ac */ /* 0x000e220008000800 */
[----:B------:R-:W-:Y:S01]  /*5fcf0*/  DFMA R20, R2, R18, R20 ;  /* 0x000000120214722b */ /* 0x000fe20000000014 */
[----:B0-----:R-:W-:-:S05]  /*5fd00*/  IMAD.U32 R0, RZ, RZ, UR4 ;  /* 0x00000004ff007e24 */ /* 0x001fca000f8e00ff */
[----:B------:R-:W-:-:S04]  /*5fd10*/  LOP3.LUT R44, R0, 0x7ffffffe, RZ, 0xc0, !PT ;  /* 0x7ffffffe002c7812 */ /* 0x000fc800078ec0ff */
[----:B------:R-:W-:-:S13]  /*5fd20*/  ISETP.NE.AND P0, PT, R22, R44, PT ;  /* 0x0000002c1600720c */ /* 0x000fda0003f05270 */
[----:B------:R-:W-:Y:S05]  /*5fd30*/  @P0 BRA `(.L_x_2075) ;  /* 0xfffffff400180947 */ /* 0x000fea000383ffff */
[----:B------:R-:W-:Y:S05]  /*5fd40*/  BSYNC.RECONVERGENT B5 ;  /* 0x0000000000057941 */ /* 0x000fea0003800200 */
.L_x_2059:
        /* <DEDUP_REMOVED lines=26> */
.L_x_2077:
        /* <DEDUP_REMOVED lines=25> */
.L_x_2079:
[----:B------:R-:W-:Y:S05]  /*60080*/  BSYNC.RECONVERGENT B1 ;  /* 0x0000000000017941 */ /* 0x000fea0003800200 */
.L_x_2078:
        /* <DEDUP_REMOVED lines=14> */
.L_x_2082:
[----:B------:R-:W-:-:S11]  /*60170*/  DADD R6, R28, R30 ;  /* 0x000000001c067229 */ /* 0x000fd6000000001e */
.L_x_2081:
[----:B------:R-:W-:Y:S05]  /*60180*/  BSYNC.RECONVERGENT B1 ;  /* 0x0000000000017941 */ /* 0x000fea0003800200 */
.L_x_2080:
        /* <DEDUP_REMOVED lines=24> */
.L_x_2084:
[----:B------:R-:W-:Y:S05]  /*60310*/  BSYNC.RECONVERGENT B6 ;  /* 0x0000000000067941 */ /* 0x000fea0003800200 */
.L_x_2083:
[----:B------:R-:W-:-:S11]  /*60320*/  DFMA R20, R2, R16, R20 ;  /* 0x000000100214722b */ /* 0x000fd60000000014 */
.L_x_2076:
[----:B------:R-:W-:Y:S05]  /*60330*/  BSYNC.RECONVERGENT B5 ;  /* 0x0000000000057941 */ /* 0x000fea0003800200 */
.L_x_2058:
[----:B------:R-:W0:Y:S02]  /*60340*/  LDC.64 R16, c[0x0][0x380] ;  /* 0x0000e000ff107b82 */ /* 0x000e240000000a00 */
[----:B0-----:R-:W-:-:S11]  /*60350*/  DFMA R16, R16, 0.5, R20 ;  /* 0x3fe000001010782b */ /* 0x001fd60000000014 */
.L_x_2057:
[----:B------:R-:W-:Y:S05]  /*60360*/  BSYNC.RECONVERGENT B4 ;  /* 0x0000000000047941 */ /* 0x000fea0003800200 */
.L_x_2028:
        /* <DEDUP_REMOVED lines=8> */
.L_x_2085:
        /* <DEDUP_REMOVED lines=16> */
.L_x_2087:
[----:B------:R-:W-:Y:S05]  /*604f0*/  BSYNC.RECONVERGENT B1 ;  /* 0x0000000000017941 */ /* 0x000fea0003800200 */
.L_x_2086:
        /* <DEDUP_REMOVED lines=8> */
.L_x_2088:
        /* <DEDUP_REMOVED lines=19> */
.L_x_2090:
[----:B------:R-:W-:Y:S05]  /*606b0*/  BSYNC.RECONVERGENT B1 ;  /* 0x0000000000017941 */ /* 0x000fea0003800200 */
.L_x_2089:
        /* <DEDUP_REMOVED lines=12> */
[----:B------:R-:W-:-:S03]  /*60780*/  DMUL R22, R8, 0.5 ;  /* 0x3fe0000008167828 */ /* 0x000fc60000000000 */
        /* <DEDUP_REMOVED lines=51> */
.L_x_2092:
[----:B------:R-:W-:Y:S05]  /*60ac0*/  BSYNC.RECONVERGENT B1 ;  /* 0x0000000000017941 */ /* 0x000fea0003800200 */
.L_x_2091:
        /* <DEDUP_REMOVED lines=13> */
[----:B------:R-:W-:Y:S01]  /*60ba0*/  DFMA R14, R8, 0.5, -R14 ;  /* 0x3fe00000080e782b */ /* 0x000fe2000000080e */
[----:B------:R-:W-:Y:S01]  /*60bb0*/  IMAD.MOV.U32 R44, RZ, RZ, RZ ;  /* 0x000000ffff2c7224 */ /* 0x000fe200078e00ff */
[----:B------:R-:W-:-:S10]  /*60bc0*/  CS2R R16, SRZ ;  /* 0x0000000000107805 */ /* 0x000fd4000001ff00 */
[----:B------:R-:W-:Y:S05]  /*60bd0*/  @!P0 BRA `(.L_x_2096) ;  /* 0x0000000800e48947 */ /* 0x000fea0003800000 */
[----:B------:R-:W-:Y:S01]  /*60be0*/  BSSY.RECONVERGENT B5, `(.L_x_2096) ;  /* 0x00000b8000057945 */ /* 0x000fe20003800200 */
[----:B------:R-:W-:Y:S01]  /*60bf0*/  IMAD.MOV.U32 R18, RZ, RZ, RZ ;  /* 0x000000ffff127224 */ /* 0x000fe200078e00ff */
[----:B------:R-:W-:-:S07]  /*60c00*/  CS2R R16, SRZ ;  /* 0x0000000000107805 */ /* 0x000fce000001ff00 */
.L_x_2112:
        /* <DEDUP_REMOVED lines=8> */
[----:B------:R-:W-:Y:S02]  /*60c90*/  ISETP.GE.AND P2, PT, R15, RZ, PT ;  /* 0x000000ff0f00720c */ /* 0x000fe40003f46270 */
[----:B------:R-:W0:Y:S02]  /*60ca0*/  I2F.F64.U32 R44, R44 ;  /* 0x0000002c002c7312 */ /* 0x000e240000201800 */
        /* <DEDUP_REMOVED lines=10> */
.L_x_2097:
        /* <DEDUP_REMOVED lines=36> */
.L_x_2099:
[----:B------:R-:W-:Y:S05]  /*60f90*/  BSYNC.RECONVERGENT B1 ;  /* 0x0000000000017941 */ /* 0x000fea0003800200 */
.L_x_2098:
        /* <DEDUP_REMOVED lines=16> */
.L_x_2101:
[----:B------:R-:W-:Y:S05]  /*610a0*/  BSYNC.RECONVERGENT B1 ;  /* 0x0000000000017941 */ /* 0x000fea0003800200 */
.L_x_2100:
        /* <DEDUP_REMOVED lines=15> */
.L_x_2103:
[----:B------:R-:W-:Y:S05]  /*611a0*/  BSYNC.RECONVERGENT B6 ;  /* 0x0000000000067941 */ /* 0x000fea0003800200 */
.L_x_2102:
        /* <DEDUP_REMOVED lines=21> */
.L_x_2104:
        /* <DEDUP_REMOVED lines=23> */
.L_x_2106:
[----:B------:R-:W-:Y:S05]  /*61470*/  BSYNC.RECONVERGENT B1 ;  /* 0x0000000000017941 */ /* 0x000fea0003800200 */
.L_x_2105:
        /* <DEDUP_REMOVED lines=14> */
.L_x_2109:
[----:B------:R-:W-:-:S11]  /*61560*/  DADD R6, R14, R30 ;  /* 0x000000000e067229 */ /* 0x000fd6000000001e */
.L_x_2108:
[----:B------:R-:W-:Y:S05]  /*61570*/  BSYNC.RECONVERGENT B1 ;  /* 0x0000000000017941 */ /* 0x000fea0003800200 */
.L_x_2107:
        /* <DEDUP_REMOVED lines=23> */
.L_x_2111:
[----:B------:R-:W-:Y:S05]  /*616f0*/  BSYNC.RECONVERGENT B6 ;  /* 0x0000000000067941 */ /* 0x000fea0003800200 */
.L_x_2110:
[----:B------:R-:W0:Y:S01]  /*61700*/  LDCU UR4, c[0x0][0x3a4] ;  /* 0x00007480ff0477ac */ /* 0x000e220008000800 */
[----:B------:R-:W-:Y:S01]  /*61710*/  DFMA R16, R2, R42, R16 ;  /* 0x0000002a0210722b */ /* 0x000fe20000000010 */
[----:B0-----:R-:W-:-:S05]  /*61720*/  IMAD.U32 R0, RZ, RZ, UR4 ;  /* 0x00000004ff007e24 */ /* 0x001fca000f8e00ff */
[----:B------:R-:W-:-:S04]  /*61730*/  LOP3.LUT R44, R0, 0x7ffffffe, RZ, 0xc0, !PT ;  /* 0x7ffffffe002c7812 */ /* 0x000fc800078ec0ff */
[----:B------:R-:W-:-:S13]  /*61740*/  ISETP.NE.AND P0, PT, R18, R44, PT ;  /* 0x0000002c1200720c */ /* 0x000fda0003f05270 */
[----:B------:R-:W-:Y:S05]  /*61750*/  @P0 BRA `(.L_x_2112) ;  /* 0xfffffff4002c0947 */ /* 0x000fea000383ffff */
[----:B------:R-:W-:Y:S05]  /*61760*/  BSYNC.RECONVERGENT B5 ;  /* 0x0000000000057941 */ /* 0x000fea0003800200 */
.L_x_2096:
        /* <DEDUP_REMOVED lines=25> */
.L_x_2114:
        /* <DEDUP_REMOVED lines=24> */
.L_x_2116:
[----:B------:R-:W-:Y:S05]  /*61a80*/  BSYNC.RECONVERGENT B1 ;  /* 0x0000000000017941 */ /* 0x000fea0003800200 */
.L_x_2115:
        /* <DEDUP_REMOVED lines=14> */
.L_x_2119:
[----:B------:R-:W-:-:S11]  /*61b70*/  DADD R6, R14, R28 ;  /* 0x000000000e067229 */ /* 0x000fd6000000001c */
.L_x_2118:
[----:B------:R-:W-:Y:S05]  /*61b80*/  BSYNC.RECONVERGENT B1 ;  /* 0x0000000000017941 */ /* 0x000fea0003800200 */
.L_x_2117:
        /* <DEDUP_REMOVED lines=24> */
.L_x_2121:
[----:B------:R-:W-:Y:S05]  /*61d10*/  BSYNC.RECONVERGENT B6 ;  /* 0x0000000000067941 */ /* 0x000fea0003800200 */
.L_x_2120:
[----:B------:R-:W-:-:S11]  /*61d20*/  DFMA R16, R2, R14, R16 ;  /* 0x0000000e0210722b */ /* 0x000fd60000000010 */
.L_x_2113:
[----:B------:R-:W-:Y:S05]  /*61d30*/  BSYNC.RECONVERGENT B5 ;  /* 0x0000000000057941 */ /* 0x000fea0003800200 */
.L_x_2095:
[----:B------:R-:W0:Y:S02]  /*61d40*/  LDC.64 R2, c[0x0][0x380] ;  /* 0x0000e000ff027b82 */ /* 0x000e240000000a00 */
[----:B0-----:R-:W-:Y:S01]  /*61d50*/  DFMA R16, R2, 0.5, -R16 ;  /* 0x3fe000000210782b */ /* 0x001fe20000000810 */
[----:B------:R-:W-:Y:S10]  /*61d60*/  BRA `(.L_x_2122) ;  /* 0x0000001000887947 */ /* 0x000ff40003800000 */
.L_x_2094:
        /* <DEDUP_REMOVED lines=13> */
.L_x_2140:
        /* <DEDUP_REMOVED lines=20> */
.L_x_2125:
        /* <DEDUP_REMOVED lines=36> */
.L_x_2127:
[----:B------:R-:W-:Y:S05]  /*621c0*/  BSYNC.RECONVERGENT B1 ;  /* 0x0000000000017941 */ /* 0x000fea0003800200 */
.L_x_2126:
        /* <DEDUP_REMOVED lines=16> */
.L_x_2129:
[----:B------:R-:W-:Y:S05]  /*622d0*/  BSYNC.RECONVERGENT B1 ;  /* 0x0000000000017941 */ /* 0x000fea0003800200 */
.L_x_2128:
        /* <DEDUP_REMOVED lines=15> */
.L_x_2131:
[----:B------:R-:W-:Y:S05]  /*623d0*/  BSYNC.RECONVERGENT B6 ;  /* 0x0000000000067941 */ /* 0x000fea0003800200 */
.L_x_2130:
        /* <DEDUP_REMOVED lines=21> */
.L_x_2132:
        /* <DEDUP_REMOVED lines=23> */
.L_x_2134:
[----:B------:R-:W-:Y:S05]  /*626a0*/  BSYNC.RECONVERGENT B1 ;  /* 0x0000000000017941 */ /* 0x000fea0003800200 */
.L_x_2133:
        /* <DEDUP_REMOVED lines=14> */
.L_x_2137:
[----:B------:R-:W-:-:S11]  /*62790*/  DADD R6, R14, R30 ;  /* 0x000000000e067229 */ /* 0x000fd6000000001e */
.L_x_2136:
[----:B------:R-:W-:Y:S05]  /*627a0*/  BSYNC.RECONVERGENT B1 ;  /* 0x0000000000017941 */ /* 0x000fea0003800200 */
.L_x_2135:
        /* <DEDUP_REMOVED lines=23> */
.L_x_2139:
[----:B------:R-:W-:Y:S05]  /*62920*/  BSYNC.RECONVERGENT B6 ;  /* 0x0000000000067941 */ /* 0x000fea0003800200 */
.L_x_2138:
[----:B------:R-:W0:Y:S01]  /*62930*/  LDCU UR4, c[0x0][0x3a4] ;  /* 0x00007480ff0477ac */ /* 0x000e220008000800 */
[----:B------:R-:W-:Y:S01]  /*62940*/  DFMA R16, R2, R42, R16 ;  /* 0x0000002a0210722b */ /* 0x000fe20000000010 */
[----:B0-----:R-:W-:-:S05]  /*62950*/  IMAD.U32 R0, RZ, RZ, UR4 ;  /* 0x00000004ff007e24 */ /* 0x001fca000f8e00ff */
[----:B------:R-:W-:-:S04]  /*62960*/  LOP3.LUT R44, R0, 0x7ffffffe, RZ, 0xc0, !PT ;  /* 0x7ffffffe002c7812 */ /* 0x000fc800078ec0ff */
[----:B------:R-:W-:-:S13]  /*62970*/  ISETP.NE.AND P0, PT, R18, R44, PT ;  /* 0x0000002c1200720c */ /* 0x000fda0003f05270 */
[----:B------:R-:W-:Y:S05]  /*62980*/  @P0 BRA `(.L_x_2140) ;  /* 0xfffffff4002c0947 */ /* 0x000fea000383ffff */
[----:B------:R-:W-:Y:S05]  /*62990*/  BSYNC.RECONVERGENT B5 ;  /* 0x0000000000057941 */ /* 0x000fea0003800200 */
.L_x_2124:
        /* <DEDUP_REMOVED lines=25> */
.L_x_2142:
        /* <DEDUP_REMOVED lines=24> */
.L_x_2144:
[----:B------:R-:W-:Y:S05]  /*62cb0*/  BSYNC.RECONVERGENT B1 ;  /* 0x0000000000017941 */ /* 0x000fea0003800200 */
.L_x_2143:
        /* <DEDUP_REMOVED lines=14> */
.L_x_2147:
[----:B------:R-:W-:-:S11]  /*62da0*/  DADD R6, R14, R28 ;  /* 0x000000000e067229 */ /* 0x000fd6000000001c */
.L_x_2146:
[----:B------:R-:W-:Y:S05]  /*62db0*/  BSYNC.RECONVERGENT B1 ;  /* 0x0000000000017941 */ /* 0x000fea0003800200 */
.L_x_2145:
        /* <DEDUP_REMOVED lines=24> */
.L_x_2149:
[----:B------:R-:W-:Y:S05]  /*62f40*/  BSYNC.RECONVERGENT B6 ;  /* 0x0000000000067941 */ /* 0x000fea0003800200 */
.L_x_2148:
[----:B------:R-:W-:-:S11]  /*62f50*/  DFMA R16, R2, R14, R16 ;  /* 0x0000000e0210722b */ /* 0x000fd60000000010 */
.L_x_2141:
[----:B------:R-:W-:Y:S05]  /*62f60*/  BSYNC.RECONVERGENT B5 ;  /* 0x0000000000057941 */ /* 0x000fea0003800200 */
.L_x_2123:
[----:B------:R-:W0:Y:S02]  /*62f70*/  LDC.64 R2, c[0x0][0x380] ;  /* 0x0000e000ff027b82 */ /* 0x000e240000000a00 */
[----:B0-----:R-:W-:-:S11]  /*62f80*/  DFMA R16, R2, 0.5, R16 ;  /* 0x3fe000000210782b */ /* 0x001fd60000000010 */
.L_x_2122:
[----:B------:R-:W-:Y:S05]  /*62f90*/  BSYNC.RECONVERGENT B4 ;  /* 0x0000000000047941 */ /* 0x000fea0003800200 */
.L_x_2093:
        /* <DEDUP_REMOVED lines=8> */
.L_x_2150:
        /* <DEDUP_REMOVED lines=17> */
.L_x_2152:
[----:B------:R-:W-:Y:S05]  /*63130*/  BSYNC.RECONVERGENT B1 ;  /* 0x0000000000017941 */ /* 0x000fea0003800200 */
.L_x_2151:
        /* <DEDUP_REMOVED lines=10> */
.L_x_2154:
[----:B------:R-:W-:Y:S05]  /*631e0*/  BSYNC.RECONVERGENT B1 ;  /* 0x0000000000017941 */ /* 0x000fea0003800200 */
.L_x_2153:
        /* <DEDUP_REMOVED lines=62> */
.L_x_2156:
[----:B------:R-:W-:Y:S05]  /*635d0*/  BSYNC.RECONVERGENT B1 ;  /* 0x0000000000017941 */ /* 0x000fea0003800200 */
.L_x_2155:
        /* <DEDUP_REMOVED lines=11> */
[----:B------:R-:W-:Y:S01]  /*63690*/  DMUL R24, R24, -UR4 ;  /* 0x8000000418187c28 */ /* 0x000fe20008000000 */
[----:B------:R-:W-:Y:S01]  /*636a0*/  UMOV UR4, 0xc901e574 ;  /* 0xc901e57400047882 */ /* 0x000fe20000000000 */
[----:B------:R-:W-:Y:S01]  /*636b0*/  UMOV UR5, 0x3fbe573a ;  /* 0x3fbe573a00057882 */ /* 0x000fe20000000000 */
[----:B------:R-:W-:Y:S01]  /*636c0*/  DMUL R102, R10, R102 ;  /* 0x000000660a667228 */ /* 0x000fe20000000000 */
[----:B------:R-:W-:Y:S01]  /*636d0*/  UMOV UR7, 0x3fc70a3d ;  /* 0x3fc70a3d00077882 */ /* 0x000fe20000000000 */
[----:B------:R-:W-:Y:S02]  /*636e0*/  DFMA R86, R6, UR4, R86 ;  /* 0x0000000406567c2b */ /* 0x000fe40008000056 */
[----:B------:R-:W-:Y:S02]  /*636f0*/  DFMA R84, R66, UR4, R84 ;  /* 0x0000000442547c2b */ /* 0x000fe40008000054 */
[----:B------:R-:W-:-:S02]  /*63700*/  DFMA R78, R14, UR4, R78 ;  /* 0x000000040e4e7c2b */ /* 0x000fc4000800004e */
[----:B------:R-:W-:Y:S01]  /*63710*/  DFMA R76, R64, UR4, R76 ;  /* 0x00000004404c7c2b */ /* 0x000fe2000800004c */
[----:B------:R-:W-:Y:S01]  /*63720*/  UMOV UR4, 0xaacfd498 ;  /* 0xaacfd49800047882 */ /* 0x000fe20000000000 */
[----:B------:R-:W-:Y:S01]  /*63730*/  DMUL R100, R10, R100 ;  /* 0x000000640a647228 */ /* 0x000fe20000000000 */
[----:B------:R-:W-:Y:S01]  /*63740*/  UMOV UR5, 0x3fe0323a ;  /* 0x3fe0323a00057882 */ /* 0x000fe20000000000 */
[----:B------:R-:W-:Y:S02]  /*63750*/  DMUL R24, R24, R2 ;  /* 0x0000000218187228 */ /* 0x000fe40000000000 */
[----:B------:R-:W-:Y:S02]  /*63760*/  DFMA R86, R94, UR4, R86 ;  /* 0x000000045e567c2b */ /* 0x000fe40008000056 */
[----:B------:R-:W-:Y:S02]  /*63770*/  DFMA R84, R92, UR4, R84 ;  /* 0x000000045c547c2b */ /* 0x000fe40008000054 */
[----:B------:R-:W-:-:S02]  /*63780*/  DFMA R78, R90, UR4, R78 ;  /* 0x000000045a4e7c2b */ /* 0x000fc4000800004e */
[----:B------:R-:W-:Y:S01]  /*63790*/  DFMA R76, R88, UR4, R76 ;  /* 0x00000004584c7c2b */ /* 0x000fe2000800004c */
[----:B------:R-:W-:Y:S01]  /*637a0*/  UMOV UR4, 0x9999999a ;  /* 0x9999999a00047882 */ /* 0x000fe20000000000 */
[----:B------:R-:W-:Y:S01]  /*637b0*/  UMOV UR5, 0x3fd19999 ;  /* 0x3fd1999900057882 */ /* 0x000fe20000000000 */
[----:B------:R-:W-:Y:S02]  /*637c0*/  DFMA R86, R80, -UR6, R86 ;  /* 0x8000000650567c2b */ /* 0x000fe40008000056 */
[----:B------:R-:W-:Y:S02]  /*637d0*/  DFMA R98, R102, -UR4, R98 ;  /* 0x8000000466627c2b */ /* 0x000fe40008000062 */
[----:B------:R-:W-:Y:S01]  /*637e0*/  DFMA R96, R100, -UR4, R96 ;  /* 0x8000000464607c2b */ /* 0x000fe20008000060 */
[----:B------:R-:W-:Y:S01]  /*637f0*/  UMOV UR4, 0x29e4129e ;  /* 0x29e4129e00047882 */ /* 0x000fe20000000000 */
[----:B------:R-:W-:Y:S01]  /*63800*/  DFMA R84, R102, -UR6, R84 ;  /* 0x8000000666547c2b */ /* 0x000fe20008000054 */
[----:B------:R-:W-:Y:S01]  /*63810*/  UMOV UR5, 0x3fa29e41 ;  /* 0x3fa29e4100057882 */ /* 0x000fe20000000000 */
[----:B------:R-:W-:-:S02]  /*63820*/  DFMA R78, R70, -UR6, R78 ;  /* 0x80000006464e7c2b */ /* 0x000fc4000800004e */
[C---:B------:R-:W-:Y:S02]  /*63830*/  DMUL R98, R10.reuse, R98 ;  /* 0x000000620a627228 */ /* 0x040fe40000000000 */
[----:B------:R-:W-:Y:S02]  /*63840*/  DMUL R58, R10, R58 ;  /* 0x0000003a0a3a7228 */ /* 0x000fe40000000000 */
[----:B------:R-:W-:Y:S02]  /*63850*/  DFMA R76, R100, -UR6, R76 ;  /* 0x80000006644c7c2b */ /* 0x000fe4000800004c */
[C---:B------:R-:W-:Y:S02]  /*63860*/  DMUL R96, R10.reuse, R96 ;  /* 0x000000600a607228 */ /* 0x040fe40000000000 */
[----:B------:R-:W-:Y:S02]  /*63870*/  DMUL R24, R10, R24 ;  /* 0x000000180a187228 */ /* 0x000fe40000000000 */
[----:B------:R-:W-:-:S02]  /*63880*/  DSETP.GEU.AND P0, PT, R12, R8, PT ;  /* 0x000000080c00722a */ /* 0x000fc40003f0e000 */
[----:B------:R-:W-:Y:S02]  /*63890*/  DFMA R86, R98, UR4, R86 ;  /* 0x0000000462567c2b */ /* 0x000fe40008000056 */
[----:B------:R-:W-:Y:S02]  /*638a0*/  DFMA R58, R58, UR4, R84 ;  /* 0x000000043a3a7c2b */ /* 0x000fe40008000054 */
[----:B------:R-:W-:Y:S02]  /*638b0*/  DFMA R78, R96, UR4, R78 ;  /* 0x00000004604e7c2b */ /* 0x000fe4000800004e */
[----:B------:R-:W-:Y:S02]  /*638c0*/  DFMA R24, R24, UR4, R76 ;  /* 0x0000000418187c2b */ /* 0x000fe4000800004c */
[----:B------:R-:W-:Y:S02]  /*638d0*/  DADD R68, R86, R68 ;  /* 0x0000000056447229 */ /* 0x000fe40000000044 */
[----:B------:R-:W-:-:S02]  /*638e0*/  DADD R62, R58, R62 ;  /* 0x000000003a3e7229 */ /* 0x000fc4000000003e */
[----:B------:R-:W-:Y:S02]  /*638f0*/  DADD R56, R78, R56 ;  /* 0x000000004e387229 */ /* 0x000fe40000000038 */
[----:B------:R-:W-:Y:S01]  /*63900*/  DADD R60, R24, R60 ;  /* 0x00000000183c7229 */ /* 0x000fe2000000003c */
[----:B------:R-:W-:Y:S10]  /*63910*/  @!P0 BRA `(.L_x_2157) ;  /* 0xfffffd4000c88947 */ /* 0x000ff4000383ffff */
.L_x_1186:
[----:B------:R-:W-:Y:S05]  /*63920*/  BSYNC.RECONVERGENT B2 ;  /* 0x0000000000027941 */ /* 0x000fea0003800200 */
.L_x_1185:
[----:B-----5:R-:W-:Y:S01]  /*63930*/  DADD R6, -RZ, |R62| ;  /* 0x00000000ff067229 */ /* 0x020fe2000000053e */
[----:B------:R-:W-:Y:S01]  /*63940*/  BSSY.RECONVERGENT B1, `(.L_x_2158) ;  /* 0x0000005000017945 */ /* 0x000fe20003800200 */
[----:B0-----:R-:W-:Y:S01]  /*63950*/  IMAD.MOV.U32 R2, RZ, RZ, RZ ;  /* 0x000000ffff027224 */ /* 0x001fe200078e00ff */
[----:B------:R-:W-:Y:S01]  /*63960*/  MOV R0, 0x63990 ;  /* 0x0006399000007802 */ /* 0x000fe20000000f00 */
[----:B------:R-:W-:-:S07]  /*63970*/  IMAD.MOV.U32 R3, RZ, RZ, 0x40000000 ;  /* 0x40000000ff037424 */ /* 0x000fce00078e00ff */
[----:B------:R-:W-:Y:S05]  /*63980*/  CALL.REL.NOINC `($_Z13distributor_PdPdS_S_iii$__internal_accurate_pow) ;  /* 0x0000003c00587944 */ /* 0x000fea0003c00000 */
[----:B------:R-:W-:Y:S05]  /*63990*/  BSYNC.RECONVERGENT B1 ;  /* 0x0000000000017941 */ /* 0x000fea0003800200 */
.L_x_2158:
        /* <DEDUP_REMOVED lines=16> */
.L_x_2160:
[----:B------:R-:W-:Y:S05]  /*63aa0*/  BSYNC.RECONVERGENT B1 ;  /* 0x0000000000017941 */ /* 0x000fea0003800200 */
.L_x_2159:
        /* <DEDUP_REMOVED lines=8> */
.L_x_2161:
[C---:B------:R-:W-:Y:S01]  /*63b30*/  DADD R6, R60.reuse, 2 ;  /* 0x400000003c067429 */ /* 0x040fe20000000000 */
[----:B------:R-:W0:Y:S01]  /*63b40*/  LDC R0, c[0x0][0x3a4] ;  /* 0x0000e900ff007b82 */ /* 0x000e220000000800 */
[C---:B------:R-:W-:Y:S01]  /*63b50*/  DSETP.NEU.AND P0, PT, R60.reuse, RZ, PT ;  /* 0x000000ff3c00722a */ /* 0x040fe20003f0d000 */
[----:B------:R-:W-:Y:S01]  /*63b60*/  BSSY.RECONVERGENT B1, `(.L_x_2162) ;  /* 0x000000e000017945 */ /* 0x000fe20003800200 */
[----:B------:R-:W-:Y:S02]  /*63b70*/  DSETP.NEU.AND P2, PT, R60, 1, PT ;  /* 0x3ff000003c00742a */ /* 0x000fe40003f4d000 */
[----:B------:R-:W-:Y:S02]  /*63b80*/  DMUL R10, R8, 0.5 ;  /* 0x3fe00000080a7828 */ /* 0x000fe40000000000 */
        /* <DEDUP_REMOVED lines=11> */
.L_x_2163:
[----:B------:R-:W-:Y:S05]  /*63c40*/  BSYNC.RECONVERGENT B1 ;  /* 0x0000000000017941 */ /* 0x000fea0003800200 */
.L_x_2162:
        /* <DEDUP_REMOVED lines=20> */
.L_x_2180:
        /* <DEDUP_REMOVED lines=21> */
.L_x_2169:
        /* <DEDUP_REMOVED lines=45> */
.L_x_2171:
[----:B------:R-:W-:Y:S05]  /*641b0*/  BSYNC.RECONVERGENT B1 ;  /* 0x0000000000017941 */ /* 0x000fea0003800200 */
.L_x_2170:
        /* <DEDUP_REMOVED lines=13> */
.L_x_2173:
[----:B------:R-:W-:Y:S05]  /*64290*/  BSYNC.RECONVERGENT B5 ;  /* 0x0000000000057941 */ /* 0x000fea0003800200 */
.L_x_2172:
        /* <DEDUP_REMOVED lines=22> */
.L_x_2174:
        /* <DEDUP_REMOVED lines=29> */
.L_x_2177:
[----:B------:R-:W-:-:S11]  /*645d0*/  DADD R6, R10, R14 ;  /* 0x000000000a067229 */ /* 0x000fd6000000000e */
.L_x_2176:
[----:B------:R-:W-:Y:S05]  /*645e0*/  BSYNC.RECONVERGENT B1 ;  /* 0x0000000000017941 */ /* 0x000fea0003800200 */
.L_x_2175:
        /* <DEDUP_REMOVED lines=24> */
.L_x_2179:
[----:B------:R-:W-:Y:S05]  /*64770*/  BSYNC.RECONVERGENT B5 ;  /* 0x0000000000057941 */ /* 0x000fea0003800200 */
.L_x_2178:
[----:B------:R-:W-:Y:S01]  /*64780*/  ISETP.NE.AND P0, PT, R12, R24, PT ;  /* 0x000000180c00720c */ /* 0x000fe20003f05270 */
[----:B------:R-:W-:-:S12]  /*64790*/  DFMA R18, R2, R20, R18 ;  /* 0x000000140212722b */ /* 0x000fd80000000012 */
[----:B------:R-:W-:Y:S05]  /*647a0*/  @P0 BRA `(.L_x_2180) ;  /* 0xfffffff400780947 */ /* 0x000fea000383ffff */
[----:B------:R-:W-:Y:S05]  /*647b0*/  BSYNC.RECONVERGENT B4 ;  /* 0x0000000000047941 */ /* 0x000fea0003800200 */
.L_x_2168:
[----:B------:R-:W-:-:S07]  /*647c0*/  IMAD.MOV.U32 R3, RZ, RZ, R24 ;  /* 0x000000ffff037224 */ /* 0x000fce00078e0018 */
.L_x_2167:
        /* <DEDUP_REMOVED lines=23> */
.L_x_2181:
        /* <DEDUP_REMOVED lines=28> */
.L_x_2184:
[----:B------:R-:W-:-:S11]  /*64b00*/  DADD R6, R10, R12 ;  /* 0x000000000a067229 */ /* 0x000fd6000000000c */
.L_x_2183:
[----:B------:R-:W-:Y:S05]  /*64b10*/  BSYNC.RECONVERGENT B1 ;  /* 0x0000000000017941 */ /* 0x000fea0003800200 */
.L_x_2182:
        /* <DEDUP_REMOVED lines=24> */
.L_x_2186:
[----:B------:R-:W-:Y:S05]  /*64ca0*/  BSYNC.RECONVERGENT B4 ;  /* 0x0000000000047941 */ /* 0x000fea0003800200 */
.L_x_2185:
[----:B------:R-:W-:-:S11]  /*64cb0*/  DFMA R18, R2, R10, R18 ;  /* 0x0000000a0212722b */ /* 0x000fd60000000012 */
.L_x_2166:
[----:B------:R-:W0:Y:S02]  /*64cc0*/  LDC.64 R2, c[0x0][0x380] ;  /* 0x0000e000ff027b82 */ /* 0x000e240000000a00 */
[----:B0-----:R-:W-:Y:S01]  /*64cd0*/  DFMA R18, R2, 0.5, -R18 ;  /* 0x3fe000000212782b */ /* 0x001fe20000000812 */
[----:B------:R-:W-:Y:S10]  /*64ce0*/  BRA `(.L_x_2187) ;  /* 0x0000001000007947 */ /* 0x000ff40003800000 */
.L_x_2165:
        /* <DEDUP_REMOVED lines=11> */
.L_x_2202:
        /* <DEDUP_REMOVED lines=21> */
.L_x_2191:
        /* <DEDUP_REMOVED lines=45> */
.L_x_2193:
[----:B------:R-:W-:Y:S05]  /*651c0*/  BSYNC.RECONVERGENT B1 ;  /* 0x0000000000017941 */ /* 0x000fea0003800200 */
.L_x_2192:
        /* <DEDUP_REMOVED lines=13> */
.L_x_2195:
[----:B------:R-:W-:Y:S05]  /*652a0*/  BSYNC.RECONVERGENT B5 ;  /* 0x0000000000057941 */ /* 0x000fea0003800200 */
.L_x_2194:
        /* <DEDUP_REMOVED lines=22> */
.L_x_2196:
        /* <DEDUP_REMOVED lines=29> */
.L_x_2199:
[----:B------:R-:W-:-:S11]  /*655e0*/  DADD R6, R10, R14 ;  /* 0x000000000a067229 */ /* 0x000fd6000000000e */
.L_x_2198:
[----:B------:R-:W-:Y:S05]  /*655f0*/  BSYNC.RECONVERGENT B1 ;  /* 0x0000000000017941 */ /* 0x000fea0003800200 */
.L_x_2197:
        /* <DEDUP_REMOVED lines=24> */
.L_x_2201:
[----:B------:R-:W-:Y:S05]  /*65780*/  BSYNC.RECONVERGENT B5 ;  /* 0x0000000000057941 */ /* 0x000fea0003800200 */
.L_x_2200:
[----:B------:R-:W-:Y:S01]  /*65790*/  ISETP.NE.AND P0, PT, R12, R24, PT ;  /* 0x000000180c00720c */ /* 0x000fe20003f05270 */
[----:B------:R-:W-:-:S12]  /*657a0*/  DFMA R18, R2, R20, R18 ;  /* 0x000000140212722b */ /* 0x000fd80000000012 */
[----:B------:R-:W-:Y:S05]  /*657b0*/  @P0 BRA `(.L_x_2202) ;  /* 0xfffffff400780947 */ /* 0x000fea000383ffff */
[----:B------:R-:W-:Y:S05]  /*657c0*/  BSYNC.RECONVERGENT B4 ;  /* 0x0000000000047941 */ /* 0x000fea0003800200 */
.L_x_2190:
[----:B------:R-:W-:-:S07]  /*657d0*/  IMAD.MOV.U32 R3, RZ, RZ, R24 ;  /* 0x000000ffff037224 */ /* 0x000fce00078e0018 */
.L_x_2189:
        /* <DEDUP_REMOVED lines=23> */
.L_x_2203:
        /* <DEDUP_REMOVED lines=28> */
.L_x_2206:
[----:B------:R-:W-:-:S11]  /*65b10*/  DADD R6, R10, R12 ;  /* 0x000000000a067229 */ /* 0x000fd6000000000c */
.L_x_2205:
[----:B------:R-:W-:Y:S05]  /*65b20*/  BSYNC.RECONVERGENT B1 ;  /* 0x0000000000017941 */ /* 0x000fea0003800200 */
.L_x_2204:
        /* <DEDUP_REMOVED lines=24> */
.L_x_2208:
[----:B------:R-:W-:Y:S05]  /*65cb0*/  BSYNC.RECONVERGENT B4 ;  /* 0x0000000000047941 */ /* 0x000fea0003800200 */
.L_x_2207:
[----:B------:R-:W-:-:S11]  /*65cc0*/  DFMA R18, R2, R10, R18 ;  /* 0x0000000a0212722b */ /* 0x000fd60000000012 */
.L_x_2188:
[----:B------:R-:W0:Y:S02]  /*65cd0*/  LDC.64 R2, c[0x0][0x380] ;  /* 0x0000e000ff027b82 */ /* 0x000e240000000a00 */
[----:B0-----:R-:W-:-:S11]  /*65ce0*/  DFMA R18, R2, 0.5, R18 ;  /* 0x3fe000000212782b */ /* 0x001fd60000000012 */
.L_x_2187:
[----:B------:R-:W-:Y:S05]  /*65cf0*/  BSYNC.RECONVERGENT B2 ;  /* 0x0000000000027941 */ /* 0x000fea0003800200 */
.L_x_2164:
        /* <DEDUP_REMOVED lines=8> */
.L_x_2209:
        /* <DEDUP_REMOVED lines=16> */
.L_x_2211:
[----:B------:R-:W-:Y:S05]  /*65e80*/  BSYNC.RECONVERGENT B1 ;  /* 0x0000000000017941 */ /* 0x000fea0003800200 */
.L_x_2210:
        /* <DEDUP_REMOVED lines=8> */
.L_x_2212:
[C---:B------:R-:W-:Y:S01]  /*65f10*/  DADD R6, R56.reuse, 2 ;  /* 0x4000000038067429 */ /* 0x040fe20000000000 */
[----:B------:R-:W-:Y:S01]  /*65f20*/  BSSY.RECONVERGENT B1, `(.L_x_2213) ;  /* 0x000000e000017945 */ /* 0x000fe20003800200 */
[C---:B------:R-:W-:Y:S02]  /*65f30*/  DSETP.NEU.AND P0, PT, R56.reuse, RZ, PT ;  /* 0x000000ff3800722a */ /* 0x040fe40003f0d000 */
[----:B------:R-:W-:-:S04]  /*65f40*/  DSETP.NEU.AND P2, PT, R56, 1, PT ;  /* 0x3ff000003800742a */ /* 0x000fc80003f4d000 */
[----:B------:R-:W-:Y:S02]  /*65f50*/  FSEL R2, R2, RZ, P0 ;  /* 0x000000ff02027208 */ /* 0x000fe40000000000 */
[----:B------:R-:W-:Y:S02]  /*65f60*/  LOP3.LUT R6, R7, 0x7ff00000, RZ, 0xc0, !PT ;  /* 0x7ff0000007067812 */ /* 0x000fe400078ec0ff */
        /* <DEDUP_REMOVED lines=9> */
.L_x_2214:
[----:B------:R-:W-:Y:S05]  /*66000*/  BSYNC.RECONVERGENT B1 ;  /* 0x0000000000017941 */ /* 0x000fea0003800200 */
.L_x_2213:
        /* <DEDUP_REMOVED lines=62> */
.L_x_2216:
[----:B------:R-:W-:Y:S05]  /*663f0*/  BSYNC.RECONVERGENT B1 ;  /* 0x0000000000017941 */ /* 0x000fea0003800200 */
.L_x_2215:
[----:B------:R-:W0:Y:S01]  /*66400*/  LDCU UR6, c[0x0][0x3a0] ;  /* 0x00007400ff0677ac */ /* 0x000e220008000800 */
[----:B------:R-:W-:Y:S01]  /*66410*/  VIADD R108, R108, 0x1 ;  /* 0x000000016c6c7836 */ /* 0x000fe20000000000 */
[----:B------:R-:W-:Y:S01]  /*66420*/  DADD R6, R104, 1 ;  /* 0x3ff0000068067429 */ /* 0x000fe20000000000 */
[----:B------:R-:W-:Y:S01]  /*66430*/  UMOV UR4, 0xc9be45dc ;  /* 0xc9be45dc00047882 */ /* 0x000fe20000000000 */
[----:B------:R-:W-:Y:S02]  /*66440*/  UMOV UR5, 0x4043bd3c ;  /* 0x4043bd3c00057882 */ /* 0x000fe40000000000 */
[----:B------:R-:W-:-:S08]  /*66450*/  DFMA R22, R2, -UR4, R22 ;  /* 0x8000000402167c2b */ /* 0x000fd00008000016 */
[C---:B------:R-:W-:Y:S02]  /*66460*/  DADD R2, R22.reuse, R106 ;  /* 0x0000000016027229 */ /* 0x040fe4000000006a */
[----:B------:R-:W-:Y:S01]  /*66470*/  DSETP.GEU.AND P0, PT, R22, RZ, PT ;  /* 0x000000ff1600722a */ /* 0x000fe20003f0e000 */
[----:B0-----:R-:W-:-:S05]  /*66480*/  ISETP.NE.AND P1, PT, R108, UR6, PT ;  /* 0x000000066c007c0c */ /* 0x001fca000bf25270 */
[----:B------:R-:W-:Y:S02]  /*66490*/  FSEL R104, R6, R104, !P0 ;  /* 0x0000006806687208 */ /* 0x000fe40004000000 */
[----:B------:R-:W-:Y:S02]  /*664a0*/  FSEL R106, R2, R106, !P0 ;  /* 0x0000006a026a7208 */ /* 0x000fe40004000000 */
[----:B------:R-:W-:Y:S02]  /*664b0*/  FSEL R107, R3, R107, !P0 ;  /* 0x0000006b036b7208 */ /* 0x000fe40004000000 */
[----:B------:R-:W-:Y:S02]  /*664c0*/  FSEL R105, R7, R105, !P0 ;  /* 0x0000006907697208 */ /* 0x000fe40004000000 */
[----:B------:R-:W-:Y:S05]  /*664d0*/  @P1 BRA `(.L_x_2217) ;  /* 0xfffffd1400841947 */ /* 0x000fea000383ffff */
[----:B------:R-:W-:Y:S05]  /*664e0*/  BSYNC.RECONVERGENT B3 ;  /* 0x0000000000037941 */ /* 0x000fea0003800200 */
.L_x_1184:
[----:B------:R-:W0:Y:S01]  /*664f0*/  MUFU.RCP64H R3, R105 ;  /* 0x0000006900037308 */ /* 0x000e220000001800 */
[----:B------:R-:W-:Y:S01]  /*66500*/  IMAD.MOV.U32 R2, RZ, RZ, 0x1 ;  /* 0x00000001ff027424 */ /* 0x000fe200078e00ff */
[----:B------:R-:W-:Y:S01]  /*66510*/  FSETP.GEU.AND P2, PT, |R107|, 6.5827683646048100446e-37, PT ;  /* 0x036000006b00780b */ /* 0x000fe20003f4e200 */
[----:B------:R-:W-:Y:S01]  /*66520*/  BSSY.RECONVERGENT B2, `(.L_x_2218) ;  /* 0x0000013000027945 */ /* 0x000fe20003800200 */
[----:B------:R-:W-:-:S03]  /*66530*/  DSETP.NEU.AND P0, PT, R104, RZ, PT ;  /* 0x000000ff6800722a */ /* 0x000fc60003f0d000 */
[----:B0-----:R-:W-:-:S08]  /*66540*/  DFMA R6, R2, -R104, 1 ;  /* 0x3ff000000206742b */ /* 0x001fd00000000868 */
[----:B------:R-:W-:-:S08]  /*66550*/  DFMA R6, R6, R6, R6 ;  /* 0x000000060606722b */ /* 0x000fd00000000006 */
[----:B------:R-:W-:-:S08]  /*66560*/  DFMA R6, R2, R6, R2 ;  /* 0x000000060206722b */ /* 0x000fd00000000002 */
        /* <DEDUP_REMOVED lines=14> */
.L_x_2219:
[----:B------:R-:W-:Y:S05]  /*66650*/  BSYNC.RECONVERGENT B2 ;  /* 0x0000000000027941 */ /* 0x000fea0003800200 */
.L_x_2218:
[----:B------:R-:W0:Y:S01]  /*66660*/  LDCU UR4, c[0x0][0x3a0] ;  /* 0x00007400ff0477ac */ /* 0x000e220008000800 */
[----:B------:R-:W-:Y:S01]  /*66670*/  IMAD.MOV.U32 R6, RZ, RZ, 0x1 ;  /* 0x00000001ff067424 */ /* 0x000fe200078e00ff */
[----:B------:R-:W-:Y:S01]  /*66680*/  FSETP.GEU.AND P2, PT, |R105|, 6.5827683646048100446e-37, PT ;  /* 0x036000006900780b */ /* 0x000fe20003f4e200 */
[----:B------:R-:W-:Y:S01]  /*66690*/  BSSY.RECONVERGENT B2, `(.L_x_2220) ;  /* 0x0000018000027945 */ /* 0x000fe20003800200 */
[----:B0-----:R-:W0:Y:S08]  /*666a0*/  I2F.F64 R10, UR4 ;  /* 0x00000004000a7d12 */ /* 0x001e300008201c00 */
[----:B0-----:R-:W0:Y:S02]  /*666b0*/  MUFU.RCP64H R7, R11 ;  /* 0x0000000b00077308 */ /* 0x001e240000001800 */
        /* <DEDUP_REMOVED lines=9> */
[----:B------:R-:W-:-:S07]  /*66750*/  FSEL R13, R3, RZ, P0 ;  /* 0x000000ff030d7208 */ /* 0x000fce0000000000 */
        /* <DEDUP_REMOVED lines=11> */
.L_x_2221:
[----:B------:R-:W-:Y:S05]  /*66810*/  BSYNC.RECONVERGENT B2 ;  /* 0x0000000000027941 */ /* 0x000fea0003800200 */
.L_x_2220:
[----:B------:R-:W-:Y:S02]  /*66820*/  IMAD.MOV.U32 R2, RZ, RZ, R6 ;  /* 0x000000ffff027224 */ /* 0x000fe400078e0006 */
[----:B------:R-:W-:Y:S02]  /*66830*/  IMAD.MOV.U32 R3, RZ, RZ, R7 ;  /* 0x000000ffff037224 */ /* 0x000fe400078e0007 */
[----:B------:R-:W-:Y:S02]  /*66840*/  IMAD.MOV.U32 R102, RZ, RZ, R8 ;  /* 0x000000ffff667224 */ /* 0x000fe400078e0008 */
[----:B------:R-:W-:-:S07]  /*66850*/  IMAD.MOV.U32 R103, RZ, RZ, R9 ;  /* 0x000000ffff677224 */ /* 0x000fce00078e0009 */
.L_x_134:
[----:B------:R-:W-:Y:S05]  /*66860*/  BSYNC.RECONVERGENT B0 ;  /* 0x0000000000007941 */ /* 0x000fea0003800200 */
.L_x_12:
[----:B------:R-:W0:Y:S01]  /*66870*/  S2R R9, SR_TID.X ;  /* 0x0000000000097919 */ /* 0x000e220000002100 */
[----:B------:R-:W0:Y:S01]  /*66880*/  S2UR UR4, SR_CTAID.X ;  /* 0x00000000000479c3 */ /* 0x000e220000002500 */
[C---:B------:R-:W-:Y:S02]  /*66890*/  R2UR UR5, R51.reuse ;  /* 0x00000000330572ca */ /* 0x040fe400000e0000 */
[C---:B------:R-:W-:Y:S02]  /*668a0*/  R2UR UR6, R50.reuse ;  /* 0x00000000320672ca */ /* 0x040fe400000e0000 */
[C---:B------:R-:W-:Y:S02]  /*668b0*/  R2UR UR7, R51.reuse ;  /* 0x00000000330772ca */ /* 0x040fe400000e0000 */
[----:B------:R-:W-:Y:S01]  /*668c0*/  R2UR UR8, R50 ;  /* 0x00000000320872ca */ /* 0x000fe200000e0000 */
[----:B------:R-:W0:Y:S01]  /*668d0*/  LDC R0, c[0x0][0x360] ;  /* 0x0000d800ff007b82 */ /* 0x000e220000000800 */
[----:B------:R-:W-:-:S02]  /*668e0*/  R2UR UR9, R51 ;  /* 0x00000000330972ca */ /* 0x000fc400000e0000 */
[----:B------:R-:W-:Y:S02]  /*668f0*/  R2UR UR10, R50 ;  /* 0x00000000320a72ca */ /* 0x000fe400000e0000 */
[----:B------:R-:W-:-:S03]  /*66900*/  R2UR UR11, R51 ;  /* 0x00000000330b72ca */ /* 0x000fc600000e0000 */
[----:B------:R-:W1:Y:S01]  /*66910*/  LDC.64 R6, c[0x0][0x398] ;  /* 0x0000e600ff067b82 */ /* 0x000e620000000a00 */
[----:B0-----:R-:W-:Y:S01]  /*66920*/  IMAD R0, R0, UR4, R9 ;  /* 0x0000000400007c24 */ /* 0x001fe2000f8e0209 */
[----:B------:R-:W-:-:S03]  /*66930*/  R2UR UR4, R50 ;  /* 0x00000000320472ca */ /* 0x000fc600000e0000 */
[----:B------:R-:W-:Y:S01]  /*66940*/  IMAD.SHL.U32 R9, R0, 0x4, RZ ;  /* 0x0000000400097824 */ /* 0x000fe200078e00ff */
[----:B------:R-:W-:-:S03]  /*66950*/  MOV R0, 0x8 ;  /* 0x0000000800007802 */ /* 0x000fc60000000f00 */
[----:B-1----:R-:W-:Y:S02]  /*66960*/  IMAD.WIDE R6, R9, 0x8, R6 ;  /* 0x0000000809067825 */ /* 0x002fe400078e0206 */
[----:B------:R0:W1:Y:S03]  /*66970*/  LDC.64 R8, c[0x4][R0] ;  /* 0x0100000000087b82 */ /* 0x0000660000000a00 */
[----:B------:R0:W-:Y:S04]  /*66980*/  STG.E.64 desc[UR6][R6.64+0x8], R110 ;  /* 0x0000086e06007986 */ /* 0x0001e8000c101b06 */
[----:B------:R0:W-:Y:S04]  /*66990*/  STG.E.64 desc[UR4][R6.64], R102 ;  /* 0x0000006606007986 */ /* 0x0001e8000c101b04 */
[----:B------:R0:W-:Y:S04]  /*669a0*/  STG.E.64 desc[UR8][R6.64+0x10], R2 ;  /* 0x0000100206007986 */ /* 0x0001e8000c101b08 */
[----:B------:R0:W-:Y:S02]  /*669b0*/  STG.E.64 desc[UR10][R6.64+0x18], R12 ;  /* 0x0000180c06007986 */ /* 0x0001e4000c101b0a */
[----:B------:R-:W-:-:S07]  /*669c0*/  LEPC R20, `(.L_x_2222) ;  /* 0x000000001014794e */ /* 0x000fce0000000000 */
[----:B01----:R-:W-:Y:S05]  /*669d0*/  CALL.ABS.NOINC R8 ;  /* 0x0000000008007343 */ /* 0x003fea0003c00000 */
.L_x_2222:
[----:B------:R-:W-:Y:S05]  /*669e0*/  EXIT ;  /* 0x000000000000794d */ /* 0x000fea0003800000 */
        .weak           $__internal_0_$__cuda_sm20_div_rn_f64_full
        .type           $__internal_0_$__cuda_sm20_div_rn_f64_full,@function
        .size           $__internal_0_$__cuda_sm20_div_rn_f64_full,($__internal_1_$__cuda_sm3x_div_rn_noftz_f32_slowpath - $__internal_0_$__cuda_sm20_div_rn_f64_full)
$__internal_0_$__cuda_sm20_div_rn_f64_full:
[C---:B------:R-:W-:Y:S01]  /*669f0*/  FSETP.GEU.AND P4, PT, |R3|.reuse, 1.469367938527859385e-39, PT ;  /* 0x001000000300780b */ /* 0x040fe20003f8e200 */
[--C-:B------:R-:W-:Y:S01]  /*66a00*/  IMAD.MOV.U32 R26, RZ, RZ, R2.reuse ;  /* 0x000000ffff1a7224 */ /* 0x100fe200078e0002 */
[C---:B------:R-:W-:Y:S01]  /*66a10*/  LOP3.LUT R28, R3.reuse, 0x800fffff, RZ, 0xc0, !PT ;  /* 0x800fffff031c7812 */ /* 0x040fe200078ec0ff */
[----:B------:R-:W-:Y:S01]  /*66a20*/  IMAD.MOV.U32 R27, RZ, RZ, R3 ;  /* 0x000000ffff1b7224 */ /* 0x000fe200078e0003 */
[----:B------:R-:W-:Y:S01]  /*66a30*/  LOP3.LUT R36, R3, 0x7ff00000, RZ, 0xc0, !PT ;  /* 0x7ff0000003247812 */ /* 0x000fe200078ec0ff */
[----:B------:R-:W-:Y:S01]  /*66a40*/  IMAD.MOV.U32 R31, RZ, RZ, R7 ;  /* 0x000000ffff1f7224 */ /* 0x000fe200078e0007 */
[----:B------:R-:W-:Y:S01]  /*66a50*/  LOP3.LUT R29, R28, 0x3ff00000, RZ, 0xfc, !PT ;  /* 0x3ff000001c1d7812 */ /* 0x000fe200078efcff */
[----:B------:R-:W-:Y:S01]  /*66a60*/  IMAD.MOV.U32 R28, RZ, RZ, R2 ;  /* 0x000000ffff1c7224 */ /* 0x000fe200078e0002 */
[----:B------:R-:W-:Y:S01]  /*66a70*/  BSSY.RECONVERGENT B1, `(.L_x_2223) ;  /* 0x0000059000017945 */ /* 0x000fe20003800200 */
[----:B------:R-:W-:Y:S01]  /*66a80*/  IMAD.MOV.U32 R32, RZ, RZ, 0x1 ;  /* 0x00000001ff207424 */ /* 0x000fe200078e00ff */
[C---:B------:R-:W-:Y:S01]  /*66a90*/  FSETP.GEU.AND P1, PT, |R31|.reuse, 1.469367938527859385e-39, PT ;  /* 0x001000001f00780b */ /* 0x040fe20003f2e200 */
[----:B------:R-:W-:Y:S01]  /*66aa0*/  IMAD.MOV.U32 R30, RZ, RZ, R6 ;  /* 0x000000ffff1e7224 */ /* 0x000fe200078e0006 */
[----:B------:R-:W-:Y:S01]  /*66ab0*/  LOP3.LUT R38, R31, 0x7ff00000, RZ, 0xc0, !PT ;  /* 0x7ff000001f267812 */ /* 0x000fe200078ec0ff */
[----:B------:R-:W-:Y:S01]  /*66ac0*/  @!P4 DMUL R28, R26, 8.98846567431157953865e+307 ;  /* 0x7fe000001a1cc828 */ /* 0x000fe20000000000 */
[----:B------:R-:W-:-:S02]  /*66ad0*/  IMAD.MOV.U32 R41, RZ, RZ, 0x1ca00000 ;  /* 0x1ca00000ff297424 */ /* 0x000fc400078e00ff */
[----:B------:R-:W-:-:S03]  /*66ae0*/  ISETP.GE.U32.AND P6, PT, R38, R36, PT ;  /* 0x000000242600720c */ /* 0x000fc60003fc6070 */
[----:B------:R-:W0:Y:S04]  /*66af0*/  MUFU.RCP64H R33, R29 ;  /* 0x0000001d00217308 */ /* 0x000e280000001800 */
[----:B------:R-:W-:-:S04]  /*66b00*/  @!P1 LOP3.LUT R2, R27, 0x7ff00000, RZ, 0xc0, !PT ;  /* 0x7ff000001b029812 */ /* 0x000fc800078ec0ff */
[----:B------:R-:W-:-:S04]  /*66b10*/  @!P1 ISETP.GE.U32.AND P5, PT, R38, R2, PT ;  /* 0x000000022600920c */ /* 0x000fc80003fa6070 */
[----:B------:R-:W-:Y:S01]  /*66b20*/  @!P1 SEL R2, R41, 0x63400000, !P5 ;  /* 0x6340000029029807 */ /* 0x000fe20006800000 */
[----:B0-----:R-:W-:-:S08]  /*66b30*/  DFMA R6, R32, -R28, 1 ;  /* 0x3ff000002006742b */ /* 0x001fd0000000081c */
[----:B------:R-:W-:Y:S01]  /*66b40*/  DFMA R34, R6, R6, R6 ;  /* 0x000000060622722b */ /* 0x000fe20000000006 */
[----:B------:R-:W-:-:S04]  /*66b50*/  @!P1 LOP3.LUT R6, R2, 0x80000000, R31, 0xf8, !PT ;  /* 0x8000000002069812 */ /* 0x000fc800078ef81f */
[----:B------:R-:W-:Y:S01]  /*66b60*/  @!P1 LOP3.LUT R7, R6, 0x100000, RZ, 0xfc, !PT ;  /* 0x0010000006079812 */ /* 0x000fe200078efcff */
[----:B------:R-:W-:Y:S02]  /*66b70*/  @!P1 IMAD.MOV.U32 R6, RZ, RZ, RZ ;  /* 0x000000ffff069224 */ /* 0x000fe400078e00ff */
[----:B------:R-:W-:Y:S01]  /*66b80*/  DFMA R34, R32, R34, R32 ;  /* 0x000000222022722b */ /* 0x000fe20000000020 */
[----:B------:R-:W-:-:S04]  /*66b90*/  SEL R32, R41, 0x63400000, !P6 ;  /* 0x6340000029207807 */ /* 0x000fc80007000000 */
[----:B------:R-:W-:Y:S01]  /*66ba0*/  LOP3.LUT R33, R32, 0x800fffff, R31, 0xf8, !PT ;  /* 0x800fffff20217812 */ /* 0x000fe200078ef81f */
[----:B------:R-:W-:Y:S02]  /*66bb0*/  IMAD.MOV.U32 R32, RZ, RZ, R30 ;  /* 0x000000ffff207224 */ /* 0x000fe400078e001e */
[----:B------:R-:W-:-:S04]  /*66bc0*/  DFMA R2, R34, -R28, 1 ;  /* 0x3ff000002202742b */ /* 0x000fc8000000081c */
[----:B------:R-:W-:-:S04]  /*66bd0*/  @!P1 DFMA R32, R32, 2, -R6 ;  /* 0x400000002020982b */ /* 0x000fc80000000806 */
[----:B------:R-:W-:Y:S01]  /*66be0*/  DFMA R34, R34, R2, R34 ;  /* 0x000000022222722b */ /* 0x000fe20000000022 */
[----:B------:R-:W-:Y:S02]  /*66bf0*/  IMAD.MOV.U32 R2, RZ, RZ, R38 ;  /* 0x000000ffff027224 */ /* 0x000fe400078e0026 */
[----:B------:R-:W-:Y:S01]  /*66c00*/  IMAD.MOV.U32 R3, RZ, RZ, R36 ;  /* 0x000000ffff037224 */ /* 0x000fe200078e0024 */
[----:B------:R-:W-:Y:S02]  /*66c10*/  @!P4 LOP3.LUT R3, R29, 0x7ff00000, RZ, 0xc0, !PT ;  /* 0x7ff000001d03c812 */ /* 0x000fe400078ec0ff */
[----:B------:R-:W-:Y:S02]  /*66c20*/  @!P1 LOP3.LUT R2, R33, 0x7ff00000, RZ, 0xc0, !PT ;  /* 0x7ff0000021029812 */ /* 0x000fe400078ec0ff */
[----:B------:R-:W-:Y:S01]  /*66c30*/  DMUL R6, R34, R32 ;  /* 0x0000002022067228 */ /* 0x000fe20000000000 */
[----:B------:R-:W-:Y:S02]  /*66c40*/  VIADD R39, R3, 0xffffffff ;  /* 0xffffffff03277836 */ /* 0x000fe40000000000 */
[----:B------:R-:W-:-:S05]  /*66c50*/  VIADD R40, R2, 0xffffffff ;  /* 0xffffffff02287836 */ /* 0x000fca0000000000 */
[----:B------:R-:W-:Y:S01]  /*66c60*/  DFMA R36, R6, -R28, R32 ;  /* 0x8000001c0624722b */ /* 0x000fe20000000020 */
[----:B------:R-:W-:-:S04]  /*66c70*/  ISETP.GT.U32.AND P1, PT, R40, 0x7feffffe, PT ;  /* 0x7feffffe2800780c */ /* 0x000fc80003f24070 */
[----:B------:R-:W-:-:S03]  /*66c80*/  ISETP.GT.U32.OR P1, PT, R39, 0x7feffffe, P1 ;  /* 0x7feffffe2700780c */ /* 0x000fc60000f24470 */
[----:B------:R-:W-:-:S10]  /*66c90*/  DFMA R34, R34, R36, R6 ;  /* 0x000000242222722b */ /* 0x000fd40000000006 */
[----:B------:R-:W-:Y:S05]  /*66ca0*/  @P1 BRA `(.L_x_2224) ;  /* 0x0000000000741947 */ /* 0x000fea0003800000 */
[----:B------:R-:W-:Y:S01]  /*66cb0*/  LOP3.LUT R2, R27, 0x7ff00000, RZ, 0xc0, !PT ;  /* 0x7ff000001b027812 */ /* 0x000fe200078ec0ff */
[----:B------:R-:W-:-:S03]  /*66cc0*/  IMAD.MOV.U32 R30, RZ, RZ, RZ ;  /* 0x000000ffff1e7224 */ /* 0x000fc600078e00ff */
[CC--:B------:R-:W-:Y:S02]  /*66cd0*/  VIADDMNMX R3, R38.reuse, -R2.reuse, 0xb9600000, !PT ;  /* 0xb960000026037446 */ /* 0x0c0fe40007800902 */
[----:B------:R-:W-:Y:S02]  /*66ce0*/  ISETP.GE.U32.AND P1, PT, R38, R2, PT ;  /* 0x000000022600720c */ /* 0x000fe40003f26070 */
[----:B------:R-:W-:Y:S02]  /*66cf0*/  VIMNMX R3, PT, PT, R3, 0x46a00000, PT ;  /* 0x46a0000003037848 */ /* 0x000fe40003fe0100 */
[----:B------:R-:W-:-:S05]  /*66d00*/  SEL R2, R41, 0x63400000, !P1 ;  /* 0x6340000029027807 */ /* 0x000fca0004800000 */
[----:B------:R-:W-:-:S04]  /*66d10*/  IMAD.IADD R2, R3, 0x1, -R2 ;  /* 0x0000000103027824 */ /* 0x000fc800078e0a02 */
[----:B------:R-:W-:-:S06]  /*66d20*/  VIADD R31, R2, 0x7fe00000 ;  /* 0x7fe00000021f7836 */ /* 0x000fcc0000000000 */
[----:B------:R-:W-:-:S10]  /*66d30*/  DMUL R6, R34, R30 ;  /* 0x0000001e22067228 */ /* 0x000fd40000000000 */
[----:B------:R-:W-:-:S13]  /*66d40*/  FSETP.GTU.AND P1, PT, |R7|, 1.469367938527859385e-39, PT ;  /* 0x001000000700780b */ /* 0x000fda0003f2c200 */
[----:B------:R-:W-:Y:S05]  /*66d50*/  @P1 BRA `(.L_x_2225) ;  /* 0x0000000000a81947 */ /* 0x000fea0003800000 */
[----:B------:R-:W-:Y:S01]  /*66d60*/  DFMA R28, R34, -R28, R32 ;  /* 0x8000001c221c722b */ /* 0x000fe20000000020 */
[----:B------:R-:W-:-:S09]  /*66d70*/  IMAD.MOV.U32 R30, RZ, RZ, RZ ;  /* 0x000000ffff1e7224 */ /* 0x000fd200078e00ff */
[C---:B------:R-:W-:Y:S02]  /*66d80*/  FSETP.NEU.AND P1, PT, R29.reuse, RZ, PT ;  /* 0x000000ff1d00720b */ /* 0x040fe40003f2d000 */
[----:B------:R-:W-:-:S04]  /*66d90*/  LOP3.LUT R3, R29, 0x80000000, R27, 0x48, !PT ;  /* 0x800000001d037812 */ /* 0x000fc800078e481b */
[----:B------:R-:W-:-:S07]  /*66da0*/  LOP3.LUT R31, R3, R31, RZ, 0xfc, !PT ;  /* 0x0000001f031f7212 */ /* 0x000fce00078efcff */
[----:B------:R-:W-:Y:S05]  /*66db0*/  @!P1 BRA `(.L_x_2225) ;  /* 0x0000000000909947 */ /* 0x000fea0003800000 */
[----:B------:R-:W-:Y:S01]  /*66dc0*/  IMAD.MOV R27, RZ, RZ, -R2 ;  /* 0x000000ffff1b7224 */ /* 0x000fe200078e0a02 */
[----:B------:R-:W-:Y:S01]  /*66dd0*/  DMUL.RP R30, R34, R30 ;  /* 0x0000001e221e7228 */ /* 0x000fe20000008000 */
[----:B------:R-:W-:Y:S01]  /*66de0*/  IMAD.MOV.U32 R26, RZ, RZ, RZ ;  /* 0x000000ffff1a7224 */ /* 0x000fe200078e00ff */
[----:B------:R-:W-:-:S05]  /*66df0*/  IADD3 R2, PT, PT, -R2, -0x43300000, RZ ;  /* 0xbcd0000002027810 */ /* 0x000fca0007ffe1ff */
[----:B------:R-:W-:-:S03]  /*66e00*/  DFMA R26, R6, -R26, R34 ;  /* 0x8000001a061a722b */ /* 0x000fc60000000022 */
[----:B------:R-:W-:-:S07]  /*66e10*/  LOP3.LUT R3, R31, R3, RZ, 0x3c, !PT ;  /* 0x000000031f037212 */ /* 0x000fce00078e3cff */
[----:B------:R-:W-:-:S04]  /*66e20*/  FSETP.NEU.AND P1, PT, |R27|, R2, PT ;  /* 0x000000021b00720b */ /* 0x000fc80003f2d200 */
[----:B------:R-:W-:Y:S02]  /*66e30*/  FSEL R30, R30, R6, !P1 ;  /* 0x000000061e1e7208 */ /* 0x000fe40004800000 */
[----:B------:R-:W-:-:S05]  /*66e40*/  FSEL R6, R3, R7, !P1 ;  /* 0x0000000703067208 */ /* 0x000fca0004800000 */
[----:B------:R-:W-:Y:S02]  /*66e50*/  IMAD.MOV.U32 R7, RZ, RZ, R6 ;  /* 0x000000ffff077224 */ /* 0x000fe400078e0006 */
[----:B------:R-:W-:Y:S01]  /*66e60*/  IMAD.MOV.U32 R6, RZ, RZ, R30 ;  /* 0x000000ffff067224 */ /* 0x000fe200078e001e */
[----:B------:R-:W-:Y:S06]  /*66e70*/  BRA `(.L_x_2225) ;  /* 0x0000000000607947 */ /* 0x000fec0003800000 */
.L_x_2224:
[----:B------:R-:W-:-:S14]  /*66e80*/  DSETP.NAN.AND P1, PT, R30, R30, PT ;  /* 0x0000001e1e00722a */ /* 0x000fdc0003f28000 */
[----:B------:R-:W-:Y:S05]  /*66e90*/  @P1 BRA `(.L_x_2226) ;  /* 0x00000000004c1947 */ /* 0x000fea0003800000 */
[----:B------:R-:W-:-:S14]  /*66ea0*/  DSETP.NAN.AND P1, PT, R26, R26, PT ;  /* 0x0000001a1a00722a */ /* 0x000fdc0003f28000 */
[----:B------:R-:W-:Y:S05]  /*66eb0*/  @P1 BRA `(.L_x_2227) ;  /* 0x0000000000341947 */ /* 0x000fea0003800000 */
[----:B------:R-:W-:Y:S01]  /*66ec0*/  ISETP.NE.AND P1, PT, R2, R3, PT ;  /* 0x000000030200720c */ /* 0x000fe20003f25270 */
[----:B------:R-:W-:Y:S02]  /*66ed0*/  IMAD.MOV.U32 R6, RZ, RZ, 0x0 ;  /* 0x00000000ff067424 */ /* 0x000fe400078e00ff */
[----:B------:R-:W-:-:S10]  /*66ee0*/  IMAD.MOV.U32 R7, RZ, RZ, -0x80000 ;  /* 0xfff80000ff077424 */ /* 0x000fd400078e00ff */
[----:B------:R-:W-:Y:S05]  /*66ef0*/  @!P1 BRA `(.L_x_2225) ;  /* 0x0000000000409947 */ /* 0x000fea0003800000 */
[----:B------:R-:W-:Y:S02]  /*66f00*/  ISETP.NE.AND P1, PT, R2, 0x7ff00000, PT ;  /* 0x7ff000000200780c */ /* 0x000fe40003f25270 */
[----:B------:R-:W-:Y:S02]  /*66f10*/  LOP3.LUT R6, R31, 0x80000000, R27, 0x48, !PT ;  /* 0x800000001f067812 */ /* 0x000fe400078e481b */
[----:B------:R-:W-:-:S13]  /*66f20*/  ISETP.EQ.OR P1, PT, R3, RZ, !P1 ;  /* 0x000000ff0300720c */ /* 0x000fda0004f22670 */
[----:B------:R-:W-:Y:S01]  /*66f30*/  @P1 LOP3.LUT R2, R6, 0x7ff00000, RZ, 0xfc, !PT ;  /* 0x7ff0000006021812 */ /* 0x000fe200078efcff */
[----:B------:R-:W-:Y:S02]  /*66f40*/  @!P1 IMAD.MOV.U32 R7, RZ, RZ, R6 ;  /* 0x000000ffff079224 */ /* 0x000fe400078e0006 */
[----:B------:R-:W-:Y:S02]  /*66f50*/  @!P1 IMAD.MOV.U32 R6, RZ, RZ, RZ ;  /* 0x000000ffff069224 */ /* 0x000fe400078e00ff */
[----:B------:R-:W-:Y:S02]  /*66f60*/  @P1 IMAD.MOV.U32 R6, RZ, RZ, RZ ;  /* 0x000000ffff061224 */ /* 0x000fe400078e00ff */
[----:B------:R-:W-:Y:S01]  /*66f70*/  @P1 IMAD.MOV.U32 R7, RZ, RZ, R2 ;  /* 0x000000ffff071224 */ /* 0x000fe200078e0002 */
[----:B------:R-:W-:Y:S06]  /*66f80*/  BRA `(.L_x_2225) ;  /* 0x00000000001c7947 */ /* 0x000fec0003800000 */
.L_x_2227:
[----:B------:R-:W-:-:S05]  /*66f90*/  LOP3.LUT R6, R27, 0x80000, RZ, 0xfc, !PT ;  /* 0x000800001b067812 */ /* 0x000fca00078efcff */
[----:B------:R-:W-:Y:S02]  /*66fa0*/  IMAD.MOV.U32 R7, RZ, RZ, R6 ;  /* 0x000000ffff077224 */ /* 0x000fe400078e0006 */
[----:B------:R-:W-:Y:S01]  /*66fb0*/  IMAD.MOV.U32 R6, RZ, RZ, R26 ;  /* 0x000000ffff067224 */ /* 0x000fe200078e001a */
[----:B------:R-:W-:Y:S06]  /*66fc0*/  BRA `(.L_x_2225) ;  /* 0x00000000000c7947 */ /* 0x000fec0003800000 */
.L_x_2226:
[----:B------:R-:W-:-:S05]  /*66fd0*/  LOP3.LUT R6, R31, 0x80000, RZ, 0xfc, !PT ;  /* 0x000800001f067812 */ /* 0x000fca00078efcff */
[----:B------:R-:W-:Y:S02]  /*66fe0*/  IMAD.MOV.U32 R7, RZ, RZ, R6 ;  /* 0x000000ffff077224 */ /* 0x000fe400078e0006 */
[----:B------:R-:W-:-:S07]  /*66ff0*/  IMAD.MOV.U32 R6, RZ, RZ, R30 ;  /* 0x000000ffff067224 */ /* 0x000fce00078e001e */
.L_x_2225:
[----:B------:R-:W-:Y:S05]  /*67000*/  BSYNC.RECONVERGENT B1 ;  /* 0x0000000000017941 */ /* 0x000fea0003800200 */
.L_x_2223:
[----:B------:R-:W-:Y:S02]  /*67010*/  IMAD.MOV.U32 R2, RZ, RZ, R6 ;  /* 0x000000ffff027224 */ /* 0x000fe400078e0006 */
[----:B------:R-:W-:Y:S02]  /*67020*/  IMAD.MOV.U32 R3, RZ, RZ, R7 ;  /* 0x000000ffff037224 */ /* 0x000fe400078e0007 */
[----:B------:R-:W-:Y:S02]  /*67030*/  IMAD.MOV.U32 R6, RZ, RZ, R0 ;  /* 0x000000ffff067224 */ /* 0x000fe400078e0000 */
[----:B------:R-:W-:-:S04]  /*67040*/  IMAD.MOV.U32 R7, RZ, RZ, 0x0 ;  /* 0x00000000ff077424 */ /* 0x000fc800078e00ff */
[----:B------:R-:W-:Y:S05]  /*67050*/  RET.REL.NODEC R6 `(_Z13distributor_PdPdS_S_iii) ;  /* 0xfffff98c06e87950 */ /* 0x000fea0003c3ffff */
        .weak           $__internal_1_$__cuda_sm3x_div_rn_noftz_f32_slowpath
        .type           $__internal_1_$__cuda_sm3x_div_rn_noftz_f32_slowpath,@function
        .size           $__internal_1_$__cuda_sm3x_div_rn_noftz_f32_slowpath,($_Z13distributor_PdPdS_S_iii$__internal_accurate_pow - $__internal_1_$__cuda_sm3x_div_rn_noftz_f32_slowpath)
$__internal_1_$__cuda_sm3x_div_rn_noftz_f32_slowpath:
[--C-:B------:R-:W-:Y:S01]  /*67060*/  SHF.R.U32.HI R4, RZ, 0x17, R3.reuse ;  /* 0x00000017ff047819 */ /* 0x100fe20000011603 */
[----:B------:R-:W-:Y:S01]  /*67070*/  BSSY.RECONVERGENT B1, `(.L_x_2228) ;  /* 0x0000064000017945 */ /* 0x000fe20003800200 */
[--C-:B------:R-:W-:Y:S01]  /*67080*/  SHF.R.U32.HI R2, RZ, 0x17, R0.reuse ;  /* 0x00000017ff027819 */ /* 0x100fe20000011600 */
[----:B------:R-:W-:Y:S01]  /*67090*/  IMAD.MOV.U32 R5, RZ, RZ, R0 ;  /* 0x000000ffff057224 */ /* 0x000fe200078e0000 */
[----:B------:R-:W-:Y:S01]  /*670a0*/  LOP3.LUT R4, R4, 0xff, RZ, 0xc0, !PT ;  /* 0x000000ff04047812 */ /* 0x000fe200078ec0ff */
[----:B------:R-:W-:Y:S01]  /*670b0*/  IMAD.MOV.U32 R8, RZ, RZ, R3 ;  /* 0x000000ffff087224 */ /* 0x000fe200078e0003 */
[----:B------:R-:W-:-:S03]  /*670c0*/  LOP3.LUT R2, R2, 0xff, RZ, 0xc0, !PT ;  /* 0x000000ff02027812 */ /* 0x000fc600078ec0ff */
[----:B------:R-:W-:Y:S02]  /*670d0*/  VIADD R12, R4, 0xffffffff ;  /* 0xffffffff040c7836 */ /* 0x000fe40000000000 */
[----:B------:R-:W-:-:S03]  /*670e0*/  VIADD R11, R2, 0xffffffff ;  /* 0xffffffff020b7836 */ /* 0x000fc60000000000 */
[----:B------:R-:W-:-:S04]  /*670f0*/  ISETP.GT.U32.AND P0, PT, R12, 0xfd, PT ;  /* 0x000000fd0c00780c */ /* 0x000fc80003f04070 */
[----:B------:R-:W-:-:S13]  /*67100*/  ISETP.GT.U32.OR P0, PT, R11, 0xfd, P0 ;  /* 0x000000fd0b00780c */ /* 0x000fda0000704470 */
[----:B------:R-:W-:Y:S01]  /*67110*/  @!P0 IMAD.MOV.U32 R9, RZ, RZ, RZ ;  /* 0x000000ffff098224 */ /* 0x000fe200078e00ff */
[----:B------:R-:W-:Y:S06]  /*67120*/  @!P0 BRA `(.L_x_2229) ;  /* 0x00000000005c8947 */ /* 0x000fec0003800000 */
[----:B------:R-:W-:Y:S02]  /*67130*/  FSETP.GTU.FTZ.AND P0, PT, |R0|, +INF , PT ;  /* 0x7f8000000000780b */ /* 0x000fe40003f1c200 */
[----:B------:R-:W-:-:S04]  /*67140*/  FSETP.GTU.FTZ.AND P1, PT, |R3|, +INF , PT ;  /* 0x7f8000000300780b */ /* 0x000fc80003f3c200 */
[----:B------:R-:W-:-:S13]  /*67150*/  PLOP3.LUT P0, PT, P0, P1, PT, 0xf8, 0x8f ;  /* 0x00000000008f781c */ /* 0x000fda0000703f70 */
[----:B------:R-:W-:Y:S05]  /*67160*/  @P0 BRA `(.L_x_2230) ;  /* 0x00000004004c0947 */ /* 0x000fea0003800000 */
[----:B------:R-:W-:-:S13]  /*67170*/  LOP3.LUT P0, RZ, R8, 0x7fffffff, R5, 0xc8, !PT ;  /* 0x7fffffff08ff7812 */ /* 0x000fda000780c805 */
[----:B------:R-:W-:Y:S05]  /*67180*/  @!P0 BRA `(.L_x_2231) ;  /* 0x00000004003c8947 */ /* 0x000fea0003800000 */
[C---:B------:R-:W-:Y:S02]  /*67190*/  FSETP.NEU.FTZ.AND P2, PT, |R0|.reuse, +INF , PT ;  /* 0x7f8000000000780b */ /* 0x040fe40003f5d200 */
[----:B------:R-:W-:Y:S02]  /*671a0*/  FSETP.NEU.FTZ.AND P0, PT, |R3|, +INF , PT ;  /* 0x7f8000000300780b */ /* 0x000fe40003f1d200 */
[----:B------:R-:W-:-:S11]  /*671b0*/  FSETP.NEU.FTZ.AND P1, PT, |R0|, +INF , PT ;  /* 0x7f8000000000780b */ /* 0x000fd60003f3d200 */
[----:B------:R-:W-:Y:S05]  /*671c0*/  @!P0 BRA !P2, `(.L_x_2231) ;  /* 0x00000004002c8947 */ /* 0x000fea0005000000 */
[----:B------:R-:W-:-:S04]  /*671d0*/  LOP3.LUT P2, RZ, R5, 0x7fffffff, RZ, 0xc0, !PT ;  /* 0x7fffffff05ff7812 */ /* 0x000fc8000784c0ff */
[----:B------:R-:W-:-:S13]  /*671e0*/  PLOP3.LUT P0, PT, P0, P2, PT, 0x2f, 0xf2 ;  /* 0x0000000000f2781c */ /* 0x000fda0000704577 */
[----:B------:R-:W-:Y:S05]  /*671f0*/  @P0 BRA `(.L_x_2232) ;  /* 0x0000000400180947 */ /* 0x000fea0003800000 */
[----:B------:R-:W-:-:S04]  /*67200*/  LOP3.LUT P0, RZ, R8, 0x7fffffff, RZ, 0xc0, !PT ;  /* 0x7fffffff08ff7812 */ /* 0x000fc8000780c0ff */
[----:B------:R-:W-:-:S13]  /*67210*/  PLOP3.LUT P0, PT, P1, P0, PT, 0x2f, 0xf2 ;  /* 0x0000000000f2781c */ /* 0x000fda0000f00577 */
[----:B------:R-:W-:Y:S05]  /*67220*/  @P0 BRA `(.L_x_2233) ;  /* 0x0000000400000947 */ /* 0x000fea0003800000 */
[----:B------:R-:W-:Y:S02]  /*67230*/  ISETP.GE.AND P0, PT, R11, RZ, PT ;  /* 0x000000ff0b00720c */ /* 0x000fe40003f06270 */
[----:B------:R-:W-:-:S11]  /*67240*/  ISETP.GE.AND P1, PT, R12, RZ, PT ;  /* 0x000000ff0c00720c */ /* 0x000fd60003f26270 */
[----:B------:R-:W-:Y:S02]  /*67250*/  @P0 IMAD.MOV.U32 R9, RZ, RZ, RZ ;  /* 0x000000ffff090224 */ /* 0x000fe400078e00ff */
[----:B------:R-:W-:Y:S01]  /*67260*/  @!P0 FFMA R5, R0, 1.84467440737095516160e+19, RZ ;  /* 0x5f80000000058823 */ /* 0x000fe200000000ff */
[----:B------:R-:W-:Y:S02]  /*67270*/  @!P0 IMAD.MOV.U32 R9, RZ, RZ, -0x40 ;  /* 0xffffffc0ff098424 */ /* 0x000fe400078e00ff */
[----:B------:R-:W-:Y:S02]  /*67280*/  @!P1 FFMA R8, R3, 1.84467440737095516160e+19, RZ ;  /* 0x5f80000003089823 */ /* 0x000fe400000000ff */
[----:B------:R-:W-:-:S07]  /*67290*/  @!P1 VIADD R9, R9, 0x40 ;  /* 0x0000004009099836 */ /* 0x000fce0000000000 */
.L_x_2229:
[----:B------:R-:W-:Y:S01]  /*672a0*/  LEA R3, R4, 0xc0800000, 0x17 ;  /* 0xc080000004037811 */ /* 0x000fe200078eb8ff */
[----:B------:R-:W-:Y:S01]  /*672b0*/  VIADD R2, R2, 0xffffff81 ;  /* 0xffffff8102027836 */ /* 0x000fe20000000000 */
[----:B------:R-:W-:Y:S03]  /*672c0*/  BSSY.RECONVERGENT B2, `(.L_x_2234) ;  /* 0x0000035000027945 */ /* 0x000fe60003800200 */
[----:B------:R-:W-:Y:S02]  /*672d0*/  IMAD.IADD R3, R8, 0x1, -R3 ;  /* 0x0000000108037824 */ /* 0x000fe400078e0a03 */
[C---:B------:R-:W-:Y:S01]  /*672e0*/  IMAD R0, R2.reuse, -0x800000, R5 ;  /* 0xff80000002007824 */ /* 0x040fe200078e0205 */
[----:B------:R-:W-:Y:S01]  /*672f0*/  IADD3 R2, PT, PT, R2, 0x7f, -R4 ;  /* 0x0000007f02027810 */ /* 0x000fe20007ffe804 */
[----:B------:R-:W0:Y:S01]  /*67300*/  MUFU.RCP R8, R3 ;  /* 0x0000000300087308 */ /* 0x000e220000001000 */
[----:B------:R-:W-:-:S03]  /*67310*/  FADD.FTZ R11, -R3, -RZ ;  /* 0x800000ff030b7221 */ /* 0x000fc60000010100 */
[----:B------:R-:W-:Y:S02]  /*67320*/  IMAD.IADD R2, R2, 0x1, R9 ;  /* 0x0000000102027824 */ /* 0x000fe400078e0209 */
[----:B0-----:R-:W-:-:S04]  /*67330*/  FFMA R13, R8, R11, 1 ;  /* 0x3f800000080d7423 */ /* 0x001fc8000000000b */
[----:B------:R-:W-:-:S04]  /*67340*/  FFMA R12, R8, R13, R8 ;  /* 0x0000000d080c7223 */ /* 0x000fc80000000008 */
[----:B------:R-:W-:-:S04]  /*67350*/  FFMA R5, R0, R12, RZ ;  /* 0x0000000c00057223 */ /* 0x000fc800000000ff */
[----:B------:R-:W-:-:S04]  /*67360*/  FFMA R8, R11, R5, R0 ;  /* 0x000000050b087223 */ /* 0x000fc80000000000 */
[----:B------:R-:W-:-:S04]  /*67370*/  FFMA R13, R12, R8, R5 ;  /* 0x000000080c0d7223 */ /* 0x000fc80000000005 */
[----:B------:R-:W-:-:S04]  /*67380*/  FFMA R8, R11, R13, R0 ;  /* 0x0000000d0b087223 */ /* 0x000fc80000000000 */
[----:B------:R-:W-:-:S05]  /*67390*/  FFMA R5, R12, R8, R13 ;  /* 0x000000080c057223 */ /* 0x000fca000000000d */
[----:B------:R-:W-:-:S04]  /*673a0*/  SHF.R.U32.HI R0, RZ, 0x17, R5 ;  /* 0x00000017ff007819 */ /* 0x000fc80000011605 */
[----:B------:R-:W-:-:S05]  /*673b0*/  LOP3.LUT R0, R0, 0xff, RZ, 0xc0, !PT ;  /* 0x000000ff00007812 */ /* 0x000fca00078ec0ff */
[----:B------:R-:W-:-:S04]  /*673c0*/  IMAD.IADD R4, R0, 0x1, R2 ;  /* 0x0000000100047824 */ /* 0x000fc800078e0202 */
[----:B------:R-:W-:-:S05]  /*673d0*/  VIADD R0, R4, 0xffffffff ;  /* 0xffffffff04007836 */ /* 0x000fca0000000000 */
[----:B------:R-:W-:-:S13]  /*673e0*/  ISETP.GE.U32.AND P0, PT, R0, 0xfe, PT ;  /* 0x000000fe0000780c */ /* 0x000fda0003f06070 */
[----:B------:R-:W-:Y:S05]  /*673f0*/  @!P0 BRA `(.L_x_2235) ;  /* 0x0000000000808947 */ /* 0x000fea0003800000 */
[----:B------:R-:W-:-:S13]  /*67400*/  ISETP.GT.AND P0, PT, R4, 0xfe, PT ;  /* 0x000000fe0400780c */ /* 0x000fda0003f04270 */
[----:B------:R-:W-:Y:S05]  /*67410*/  @P0 BRA `(.L_x_2236) ;  /* 0x00000000006c0947 */ /* 0x000fea0003800000 */
[----:B------:R-:W-:-:S13]  /*67420*/  ISETP.GE.AND P0, PT, R4, 0x1, PT ;  /* 0x000000010400780c */ /* 0x000fda0003f06270 */
[----:B------:R-:W-:Y:S05]  /*67430*/  @P0 BRA `(.L_x_2237) ;  /* 0x0000000000740947 */ /* 0x000fea0003800000 */
[----:B------:R-:W-:Y:S02]  /*67440*/  ISETP.GE.AND P0, PT, R4, -0x18, PT ;  /* 0xffffffe80400780c */ /* 0x000fe40003f06270 */
[----:B------:R-:W-:-:S11]  /*67450*/  LOP3.LUT R5, R5, 0x80000000, RZ, 0xc0, !PT ;  /* 0x8000000005057812 */ /* 0x000fd600078ec0ff */
[----:B------:R-:W-:Y:S05]  /*67460*/  @!P0 BRA `(.L_x_2237) ;  /* 0x0000000000688947 */ /* 0x000fea0003800000 */
[-CC-:B------:R-:W-:Y:S01]  /*67470*/  FFMA.RZ R0, R12, R8.reuse, R13.reuse ;  /* 0x000000080c007223 */ /* 0x180fe2000000c00d */
[----:B------:R-:W-:Y:S02]  /*67480*/  VIADD R9, R4, 0x20 ;  /* 0x0000002004097836 */ /* 0x000fe40000000000 */
[-CC-:B------:R-:W-:Y:S01]  /*67490*/  FFMA.RM R3, R12, R8.reuse, R13.reuse ;  /* 0x000000080c037223 */ /* 0x180fe2000000400d */
[----:B------:R-:W-:Y:S02]  /*674a0*/  ISETP.NE.AND P2, PT, R4, RZ, PT ;  /* 0x000000ff0400720c */ /* 0x000fe40003f45270 */
[----:B------:R-:W-:Y:S01]  /*674b0*/  LOP3.LUT R2, R0, 0x7fffff, RZ, 0xc0, !PT ;  /* 0x007fffff00027812 */ /* 0x000fe200078ec0ff */
[----:B------:R-:W-:Y:S01]  /*674c0*/  FFMA.RP R0, R12, R8, R13 ;  /* 0x000000080c007223 */ /* 0x000fe2000000800d */
[----:B------:R-:W-:Y:S01]  /*674d0*/  ISETP.NE.AND P1, PT, R4, RZ, PT ;  /* 0x000000ff0400720c */ /* 0x000fe20003f25270 */
[----:B------:R-:W-:Y:S01]  /*674e0*/  IMAD.MOV R4, RZ, RZ, -R4 ;  /* 0x000000ffff047224 */ /* 0x000fe200078e0a04 */
[----:B------:R-:W-:-:S02]  /*674f0*/  LOP3.LUT R2, R2, 0x800000, RZ, 0xfc, !PT ;  /* 0x0080000002027812 */ /* 0x000fc400078efcff */
[----:B------:R-:W-:Y:S02]  /*67500*/  FSETP.NEU.FTZ.AND P0, PT, R0, R3, PT ;  /* 0x000000030000720b */ /* 0x000fe40003f1d000 */
[----:B------:R-:W-:Y:S02]  /*67510*/  SHF.L.U32 R9, R2, R9, RZ ;  /* 0x0000000902097219 */ /* 0x000fe400000006ff */
[----:B------:R-:W-:Y:S02]  /*67520*/  SEL R3, R4, RZ, P2 ;  /* 0x000000ff04037207 */ /* 0x000fe40001000000 */
[----:B------:R-:W-:Y:S02]  /*67530*/  ISETP.NE.AND P1, PT, R9, RZ, P1 ;  /* 0x000000ff0900720c */ /* 0x000fe40000f25270 */
[----:B------:R-:W-:Y:S02]  /*67540*/  SHF.R.U32.HI R3, RZ, R3, R2 ;  /* 0x00000003ff037219 */ /* 0x000fe40000011602 */
[----:B------:R-:W-:-:S02]  /*67550*/  PLOP3.LUT P0, PT, P0, P1, PT, 0xf8, 0x8f ;  /* 0x00000000008f781c */ /* 0x000fc40000703f70 */
[----:B------:R-:W-:Y:S02]  /*67560*/  SHF.R.U32.HI R9, RZ, 0x1, R3 ;  /* 0x00000001ff097819 */ /* 0x000fe40000011603 */
[----:B------:R-:W-:-:S04]  /*67570*/  SEL R0, RZ, 0x1, !P0 ;  /* 0x00000001ff007807 */ /* 0x000fc80004000000 */
[----:B------:R-:W-:-:S04]  /*67580*/  LOP3.LUT R0, R0, 0x1, R9, 0xf8, !PT ;  /* 0x0000000100007812 */ /* 0x000fc800078ef809 */
[----:B------:R-:W-:-:S05]  /*67590*/  LOP3.LUT R0, R0, R3, RZ, 0xc0, !PT ;  /* 0x0000000300007212 */ /* 0x000fca00078ec0ff */
[----:B------:R-:W-:-:S05]  /*675a0*/  IMAD.IADD R0, R9, 0x1, R0 ;  /* 0x0000000109007824 */ /* 0x000fca00078e0200 */
[----:B------:R-:W-:Y:S01]  /*675b0*/  LOP3.LUT R5, R0, R5, RZ, 0xfc, !PT ;  /* 0x0000000500057212 */ /* 0x000fe200078efcff */
[----:B------:R-:W-:Y:S06]  /*675c0*/  BRA `(.L_x_2237) ;  /* 0x0000000000107947 */ /* 0x000fec0003800000 */
.L_x_2236:
[----:B------:R-:W-:-:S04]  /*675d0*/  LOP3.LUT R5, R5, 0x80000000, RZ, 0xc0, !PT ;  /* 0x8000000005057812 */ /* 0x000fc800078ec0ff */
[----:B------:R-:W-:Y:S01]  /*675e0*/  LOP3.LUT R5, R5, 0x7f800000, RZ, 0xfc, !PT ;  /* 0x7f80000005057812 */ /* 0x000fe200078efcff */
[----:B------:R-:W-:Y:S06]  /*675f0*/  BRA `(.L_x_2237) ;  /* 0x0000000000047947 */ /* 0x000fec0003800000 */
.L_x_2235:
[----:B------:R-:W-:-:S07]  /*67600*/  IMAD R5, R2, 0x800000, R5 ;  /* 0x0080000002057824 */ /* 0x000fce00078e0205 */
.L_x_2237:
[----:B------:R-:W-:Y:S05]  /*67610*/  BSYNC.RECONVERGENT B2 ;  /* 0x0000000000027941 */ /* 0x000fea0003800200 */
.L_x_2234:
[----:B------:R-:W-:Y:S05]  /*67620*/  BRA `(.L_x_2238) ;  /* 0x0000000000207947 */ /* 0x000fea0003800000 */
.L_x_2233:
[----:B------:R-:W-:-:S04]  /*67630*/  LOP3.LUT R5, R8, 0x80000000, R5, 0x48, !PT ;  /* 0x8000000008057812 */ /* 0x000fc800078e4805 */
[----:B------:R-:W-:Y:S01]  /*67640*/  LOP3.LUT R5, R5, 0x7f800000, RZ, 0xfc, !PT ;  /* 0x7f80000005057812 */ /* 0x000fe200078efcff */
[----:B------:R-:W-:Y:S06]  /*67650*/  BRA `(.L_x_2238) ;  /* 0x0000000000147947 */ /* 0x000fec0003800000 */
.L_x_2232:
[----:B------:R-:W-:Y:S01]  /*67660*/  LOP3.LUT R5, R8, 0x80000000, R5, 0x48, !PT ;  /* 0x8000000008057812 */ /* 0x000fe200078e4805 */
[----:B------:R-:W-:Y:S06]  /*67670*/  BRA `(.L_x_2238) ;  /* 0x00000000000c7947 */ /* 0x000fec0003800000 */
.L_x_2231:
[----:B------:R-:W0:Y:S01]  /*67680*/  MUFU.RSQ R5, -QNAN ;  /* 0xffc0000000057908 */ /* 0x000e220000001400 */
[----:B------:R-:W-:Y:S05]  /*67690*/  BRA `(.L_x_2238) ;  /* 0x0000000000047947 */ /* 0x000fea0003800000 */
.L_x_2230:
[----:B------:R-:W-:-:S07]  /*676a0*/  FADD.FTZ R5, R0, R3 ;  /* 0x0000000300057221 */ /* 0x000fce0000010000 */
.L_x_2238:
[----:B------:R-:W-:Y:S05]  /*676b0*/  BSYNC.RECONVERGENT B1 ;  /* 0x0000000000017941 */ /* 0x000fea0003800200 */
.L_x_2228:
[----:B------:R-:W-:Y:S02]  /*676c0*/  IMAD.MOV.U32 R2, RZ, RZ, R10 ;  /* 0x000000ffff027224 */ /* 0x000fe400078e000a */
[----:B------:R-:W-:-:S04]  /*676d0*/  IMAD.MOV.U32 R3, RZ, RZ, 0x0 ;  /* 0x00000000ff037424 */ /* 0x000fc800078e00ff */
[----:B0-----:R-:W-:Y:S05]  /*676e0*/  RET.REL.NODEC R2 `(_Z13distributor_PdPdS_S_iii) ;  /* 0xfffff98802447950 */ /* 0x001fea0003c3ffff */
        .type           $_Z13distributor_PdPdS_S_iii$__internal_accurate_pow,@function
        .size           $_Z13distributor_PdPdS_S_iii$__internal_accurate_pow,(.L_x_3467 - $_Z13distributor_PdPdS_S_iii$__internal_accurate_pow)
$_Z13distributor_PdPdS_S_iii$__internal_accurate_pow:
[----:B------:R-:W-:Y:S01]  /*676f0*/  ISETP.GT.U32.AND P4, PT, R7, 0xfffff, PT ;  /* 0x000fffff0700780c */ /* 0x000fe20003f84070 */
[----:B------:R-:W-:Y:S01]  /*67700*/  IMAD.MOV.U32 R28, RZ, RZ, R7 ;  /* 0x000000ffff1c7224 */ /* 0x000fe200078e0007 */
[----:B------:R-:W-:Y:S01]  /*67710*/  UMOV UR4, 0x7d2cafe2 ;  /* 0x7d2cafe200047882 */ /* 0x000fe20000000000 */
[----:B------:R-:W-:Y:S01]  /*67720*/  IMAD.MOV.U32 R32, RZ, RZ, 0x41ad3b5a ;  /* 0x41ad3b5aff207424 */ /* 0x000fe200078e00ff */
[----:B------:R-:W-:Y:S01]  /*67730*/  UMOV UR5, 0x3eb0f5ff ;  /* 0x3eb0f5ff00057882 */ /* 0x000fe20000000000 */
[----:B------:R-:W-:Y:S01]  /*67740*/  IMAD.MOV.U32 R33, RZ, RZ, 0x3ed0f5d2 ;  /* 0x3ed0f5d2ff217424 */ /* 0x000fe200078e00ff */
[----:B------:R-:W-:Y:S01]  /*67750*/  UMOV UR6, 0x3b39803f ;  /* 0x3b39803f00067882 */ /* 0x000fe20000000000 */
[----:B------:R-:W-:-:S06]  /*67760*/  UMOV UR7, 0x3c7abc9e ;  /* 0x3c7abc9e00077882 */ /* 0x000fcc0000000000 */
[----:B------:R-:W-:Y:S01]  /*67770*/  @!P4 DMUL R26, R6, 1.80143985094819840000e+16 ;  /* 0x43500000061ac828 */ /* 0x000fe20000000000 */
[----:B------:R-:W-:-:S09]  /*67780*/  SHF.R.U32.HI R7, RZ, 0x14, R7 ;  /* 0x00000014ff077819 */ /* 0x000fd20000011607 */
[----:B------:R-:W-:Y:S01]  /*67790*/  @!P4 IMAD.MOV.U32 R28, RZ, RZ, R27 ;  /* 0x000000ffff1cc224 */ /* 0x000fe200078e001b */
[----:B------:R-:W-:Y:S01]  /*677a0*/  @!P4 LEA.HI R7, R27, 0xffffffca, RZ, 0xc ;  /* 0xffffffca1b07c811 */ /* 0x000fe200078f60ff */
[----:B------:R-:W-:Y:S02]  /*677b0*/  @!P4 IMAD.MOV.U32 R6, RZ, RZ, R26 ;  /* 0x000000ffff06c224 */ /* 0x000fe400078e001a */
[----:B------:R-:W-:Y:S01]  /*677c0*/  IMAD.MOV.U32 R27, RZ, RZ, 0x43300000 ;  /* 0x43300000ff1b7424 */ /* 0x000fe200078e00ff */
[----:B------:R-:W-:Y:S01]  /*677d0*/  LOP3.LUT R28, R28, 0x800fffff, RZ, 0xc0, !PT ;  /* 0x800fffff1c1c7812 */ /* 0x000fe200078ec0ff */
[----:B------:R-:W-:Y:S02]  /*677e0*/  IMAD.MOV.U32 R36, RZ, RZ, R6 ;  /* 0x000000ffff247224 */ /* 0x000fe400078e0006 */
[----:B------:R-:W-:Y:S01]  /*677f0*/  VIADD R26, R7, 0xfffffc01 ;  /* 0xfffffc01071a7836 */ /* 0x000fe20000000000 */
[----:B------:R-:W-:-:S04]  /*67800*/  LOP3.LUT R28, R28, 0x3ff00000, RZ, 0xfc, !PT ;  /* 0x3ff000001c1c7812 */ /* 0x000fc800078efcff */
[----:B------:R-:W-:Y:S01]  /*67810*/  ISETP.GE.U32.AND P1, PT, R28, 0x3ff6a09f, PT ;  /* 0x3ff6a09f1c00780c */ /* 0x000fe20003f26070 */
[----:B------:R-:W-:Y:S02]  /*67820*/  IMAD.MOV.U32 R37, RZ, RZ, R28 ;  /* 0x000000ffff257224 */ /* 0x000fe400078e001c */
[----:B------:R-:W-:-:S10]  /*67830*/  IMAD.MOV.U32 R28, RZ, RZ, RZ ;  /* 0x000000ffff1c7224 */ /* 0x000fd400078e00ff */
[----:B------:R-:W-:Y:S02]  /*67840*/  @P1 VIADD R6, R37, 0xfff00000 ;  /* 0xfff0000025061836 */ /* 0x000fe40000000000 */
[----:B------:R-:W-:Y:S02]  /*67850*/  @P1 VIADD R26, R7, 0xfffffc02 ;  /* 0xfffffc02071a1836 */ /* 0x000fe40000000000 */
[----:B------:R-:W-:-:S03]  /*67860*/  @P1 IMAD.MOV.U32 R37, RZ, RZ, R6 ;  /* 0x000000ffff251224 */ /* 0x000fc600078e0006 */
[----:B------:R-:W-:-:S03]  /*67870*/  LOP3.LUT R26, R26, 0x80000000, RZ, 0x3c, !PT ;  /* 0x800000001a1a7812 */ /* 0x000fc600078e3cff */
[C---:B------:R-:W-:Y:S02]  /*67880*/  DADD R30, R36.reuse, 1 ;  /* 0x3ff00000241e7429 */ /* 0x040fe40000000000 */
[----:B------:R-:W-:-:S04]  /*67890*/  DADD R36, R36, -1 ;  /* 0xbff0000024247429 */ /* 0x000fc80000000000 */
[----:B------:R-:W0:Y:S02]  /*678a0*/  MUFU.RCP64H R29, R31 ;  /* 0x0000001f001d7308 */ /* 0x000e240000001800 */
[----:B0-----:R-:W-:-:S08]  /*678b0*/  DFMA R30, -R30, R28, 1 ;  /* 0x3ff000001e1e742b */ /* 0x001fd0000000011c */
[----:B------:R-:W-:-:S08]  /*678c0*/  DFMA R30, R30, R30, R30 ;  /* 0x0000001e1e1e722b */ /* 0x000fd0000000001e */
[----:B------:R-:W-:-:S08]  /*678d0*/  DFMA R28, R28, R30, R28 ;  /* 0x0000001e1c1c722b */ /* 0x000fd0000000001c */
[----:B------:R-:W-:-:S08]  /*678e0*/  DMUL R30, R36, R28 ;  /* 0x0000001c241e7228 */ /* 0x000fd00000000000 */
[----:B------:R-:W-:-:S08]  /*678f0*/  DFMA R30, R36, R28, R30 ;  /* 0x0000001c241e722b */ /* 0x000fd0000000001e */
[----:B------:R-:W-:Y:S02]  /*67900*/  DMUL R38, R30, R30 ;  /* 0x0000001e1e267228 */ /* 0x000fe40000000000 */
[----:B------:R-:W-:-:S06]  /*67910*/  DADD R34, R36, -R30 ;  /* 0x0000000024227229 */ /* 0x000fcc000000081e */
[----:B------:R-:W-:Y:S01]  /*67920*/  DFMA R32, R38, UR4, R32 ;  /* 0x0000000426207c2b */ /* 0x000fe20008000020 */
[----:B------:R-:W-:Y:S01]  /*67930*/  UMOV UR4, 0x75488a3f ;  /* 0x75488a3f00047882 */ /* 0x000fe20000000000 */
[----:B------:R-:W-:Y:S01]  /*67940*/  UMOV UR5, 0x3ef3b20a ;  /* 0x3ef3b20a00057882 */ /* 0x000fe20000000000 */
[----:B------:R-:W-:Y:S02]  /*67950*/  DADD R46, R34, R34 ;  /* 0x00000000222e7229 */ /* 0x000fe40000000022 */
[----:B------:R-:W-:-:S03]  /*67960*/  DMUL R34, R30, R30 ;  /* 0x0000001e1e227228 */ /* 0x000fc60000000000 */
[----:B------:R-:W-:Y:S01]  /*67970*/  DFMA R32, R38, R32, UR4 ;  /* 0x0000000426207e2b */ /* 0x000fe20008000020 */
[----:B------:R-:W-:Y:S01]  /*67980*/  UMOV UR4, 0xe4faecd5 ;  /* 0xe4faecd500047882 */ /* 0x000fe20000000000 */
[----:B------:R-:W-:Y:S01]  /*67990*/  UMOV UR5, 0x3f1745cd ;  /* 0x3f1745cd00057882 */ /* 0x000fe20000000000 */
[----:B------:R-:W-:Y:S02]  /*679a0*/  DFMA R46, R36, -R30, R46 ;  /* 0x8000001e242e722b */ /* 0x000fe4000000002e */
[C---:B------:R-:W-:Y:S02]  /*679b0*/  DMUL R36, R30.reuse, R34 ;  /* 0x000000221e247228 */ /* 0x040fe40000000000 */
[----:B------:R-:W-:Y:S02]  /*679c0*/  DFMA R48, R30, R30, -R34 ;  /* 0x0000001e1e30722b */ /* 0x000fe40000000822 */
[----:B------:R-:W-:Y:S01]  /*679d0*/  DFMA R32, R38, R32, UR4 ;  /* 0x0000000426207e2b */ /* 0x000fe20008000020 */
[----:B------:R-:W-:Y:S01]  /*679e0*/  UMOV UR4, 0x258a578b ;  /* 0x258a578b00047882 */ /* 0x000fe20000000000 */
[----:B------:R-:W-:Y:S01]  /*679f0*/  UMOV UR5, 0x3f3c71c7 ;  /* 0x3f3c71c700057882 */ /* 0x000fe20000000000 */
[----:B------:R-:W-:-:S02]  /*67a00*/  DMUL R28, R28, R46 ;  /* 0x0000002e1c1c7228 */ /* 0x000fc40000000000 */
[----:B------:R-:W-:-:S03]  /*67a10*/  DFMA R46, R30, R34, -R36 ;  /* 0x000000221e2e722b */ /* 0x000fc60000000824 */
[----:B------:R-:W-:Y:S01]  /*67a20*/  DFMA R32, R38, R32, UR4 ;  /* 0x0000000426207e2b */ /* 0x000fe20008000020 */
[----:B------:R-:W-:Y:S01]  /*67a30*/  UMOV UR4, 0x9242b910 ;  /* 0x9242b91000047882 */ /* 0x000fe20000000000 */
[----:B------:R-:W-:-:S03]  /*67a40*/  UMOV UR5, 0x3f624924 ;  /* 0x3f62492400057882 */ /* 0x000fc60000000000 */
[----:B------:R-:W-:-:S03]  /*67a50*/  DFMA R46, R28, R34, R46 ;  /* 0x000000221c2e722b */ /* 0x000fc6000000002e */
[----:B------:R-:W-:Y:S01]  /*67a60*/  DFMA R32, R38, R32, UR4 ;  /* 0x0000000426207e2b */ /* 0x000fe20008000020 */
[----:B------:R-:W-:Y:S01]  /*67a70*/  UMOV UR4, 0x99999dfb ;  /* 0x99999dfb00047882 */ /* 0x000fe20000000000 */
[----:B------:R-:W-:-:S06]  /*67a80*/  UMOV UR5, 0x3f899999 ;  /* 0x3f89999900057882 */ /* 0x000fcc0000000000 */
[----:B------:R-:W-:Y:S01]  /*67a90*/  DFMA R40, R38, R32, UR4 ;  /* 0x0000000426287e2b */ /* 0x000fe20008000020 */
[----:B------:R-:W-:Y:S01]  /*67aa0*/  UMOV UR4, 0x55555555 ;  /* 0x5555555500047882 */ /* 0x000fe20000000000 */
[----:B------:R-:W-:-:S06]  /*67ab0*/  UMOV UR5, 0x3fb55555 ;  /* 0x3fb5555500057882 */ /* 0x000fcc0000000000 */
[----:B------:R-:W-:-:S08]  /*67ac0*/  DFMA R32, R38, R40, UR4 ;  /* 0x0000000426207e2b */ /* 0x000fd00008000028 */
[----:B------:R-:W-:Y:S01]  /*67ad0*/  DADD R42, -R32, UR4 ;  /* 0x00000004202a7e29 */ /* 0x000fe20008000100 */
[----:B------:R-:W-:Y:S01]  /*67ae0*/  UMOV UR4, 0xb9e7b0 ;  /* 0x00b9e7b000047882 */ /* 0x000fe20000000000 */
[----:B------:R-:W-:-:S06]  /*67af0*/  UMOV UR5, 0x3c46a4cb ;  /* 0x3c46a4cb00057882 */ /* 0x000fcc0000000000 */
[----:B------:R-:W-:Y:S01]  /*67b00*/  DFMA R38, R38, R40, R42 ;  /* 0x000000282626722b */ /* 0x000fe2000000002a */
[----:B------:R-:W-:Y:S02]  /*67b10*/  VIADD R43, R29, 0x100000 ;  /* 0x001000001d2b7836 */ /* 0x000fe40000000000 */
[----:B------:R-:W-:-:S05]  /*67b20*/  IMAD.MOV.U32 R42, RZ, RZ, R28 ;  /* 0x000000ffff2a7224 */ /* 0x000fca00078e001c */
[----:B------:R-:W-:Y:S01]  /*67b30*/  DADD R38, R38, -UR4 ;  /* 0x8000000426267e29 */ /* 0x000fe20008000000 */
[----:B------:R-:W-:Y:S01]  /*67b40*/  UMOV UR4, 0x80000000 ;  /* 0x8000000000047882 */ /* 0x000fe20000000000 */
[----:B------:R-:W-:Y:S01]  /*67b50*/  DFMA R42, R30, R42, R48 ;  /* 0x0000002a1e2a722b */ /* 0x000fe20000000030 */
[----:B------:R-:W-:Y:S02]  /*67b60*/  UMOV UR5, 0x43300000 ;  /* 0x4330000000057882 */ /* 0x000fe40000000000 */
[----:B------:R-:W-:Y:S01]  /*67b70*/  DADD R26, R26, -UR4 ;  /* 0x800000041a1a7e29 */ /* 0x000fe20008000000 */
[----:B------:R-:W-:Y:S01]  /*67b80*/  UMOV UR4, 0xfefa39ef ;  /* 0xfefa39ef00047882 */ /* 0x000fe20000000000 */
[----:B------:R-:W-:Y:S01]  /*67b90*/  UMOV UR5, 0x3fe62e42 ;  /* 0x3fe62e4200057882 */ /* 0x000fe20000000000 */
[----:B------:R-:W-:Y:S02]  /*67ba0*/  DADD R40, R32, R38 ;  /* 0x0000000020287229 */ /* 0x000fe40000000026 */
[----:B------:R-:W-:-:S06]  /*67bb0*/  DFMA R46, R30, R42, R46 ;  /* 0x0000002a1e2e722b */ /* 0x000fcc000000002e */
[----:B------:R-:W-:Y:S02]  /*67bc0*/  DMUL R34, R40, R36 ;  /* 0x0000002428227228 */ /* 0x000fe40000000000 */
[----:B------:R-:W-:-:S06]  /*67bd0*/  DADD R32, R32, -R40 ;  /* 0x0000000020207229 */ /* 0x000fcc0000000828 */
[----:B------:R-:W-:Y:S02]  /*67be0*/  DFMA R42, R40, R36, -R34 ;  /* 0x00000024282a722b */ /* 0x000fe40000000822 */
[----:B------:R-:W-:-:S06]  /*67bf0*/  DADD R38, R38, R32 ;  /* 0x0000000026267229 */ /* 0x000fcc0000000020 */
[----:B------:R-:W-:-:S08]  /*67c00*/  DFMA R40, R40, R46, R42 ;  /* 0x0000002e2828722b */ /* 0x000fd0000000002a */
[----:B------:R-:W-:-:S08]  /*67c10*/  DFMA R36, R38, R36, R40 ;  /* 0x000000242624722b */ /* 0x000fd00000000028 */
[----:B------:R-:W-:-:S08]  /*67c20*/  DADD R38, R34, R36 ;  /* 0x0000000022267229 */ /* 0x000fd00000000024 */
[--C-:B------:R-:W-:Y:S02]  /*67c30*/  DADD R32, R30, R38.reuse ;  /* 0x000000001e207229 */ /* 0x100fe40000000026 */
[----:B------:R-:W-:-:S06]  /*67c40*/  DADD R34, R34, -R38 ;  /* 0x0000000022227229 */ /* 0x000fcc0000000826 */
[----:B------:R-:W-:Y:S02]  /*67c50*/  DADD R30, R30, -R32 ;  /* 0x000000001e1e7229 */ /* 0x000fe40000000820 */
[----:B------:R-:W-:-:S06]  /*67c60*/  DADD R36, R36, R34 ;  /* 0x0000000024247229 */ /* 0x000fcc0000000022 */
[----:B------:R-:W-:-:S08]  /*67c70*/  DADD R30, R38, R30 ;  /* 0x00000000261e7229 */ /* 0x000fd0000000001e */
[----:B------:R-:W-:-:S08]  /*67c80*/  DADD R30, R36, R30 ;  /* 0x00000000241e7229 */ /* 0x000fd0000000001e */
[----:B------:R-:W-:-:S08]  /*67c90*/  DADD R28, R28, R30 ;  /* 0x000000001c1c7229 */ /* 0x000fd0000000001e */
[----:B------:R-:W-:-:S08]  /*67ca0*/  DADD R30, R32, R28 ;  /* 0x00000000201e7229 */ /* 0x000fd0000000001c */
[--C-:B------:R-:W-:Y:S02]  /*67cb0*/  DFMA R6, R26, UR4, R30.reuse ;  /* 0x000000041a067c2b */ /* 0x100fe4000800001e */
[----:B------:R-:W-:-:S06]  /*67cc0*/  DADD R34, R32, -R30 ;  /* 0x0000000020227229 */ /* 0x000fcc000000081e */
[----:B------:R-:W-:Y:S02]  /*67cd0*/  DFMA R32, R26, -UR4, R6 ;  /* 0x800000041a207c2b */ /* 0x000fe40008000006 */
[----:B------:R-:W-:-:S06]  /*67ce0*/  DADD R34, R28, R34 ;  /* 0x000000001c227229 */ /* 0x000fcc0000000022 */
[----:B------:R-:W-:Y:S01]  /*67cf0*/  DADD R32, -R30, R32 ;  /* 0x000000001e207229 */ /* 0x000fe20000000120 */
[----:B------:R-:W-:Y:S02]  /*67d00*/  IMAD.MOV.U32 R31, RZ, RZ, R3 ;  /* 0x000000ffff1f7224 */ /* 0x000fe400078e0003 */
[----:B------:R-:W-:Y:S02]  /*67d10*/  IMAD.MOV.U32 R30, RZ, RZ, R2 ;  /* 0x000000ffff1e7224 */ /* 0x000fe400078e0002 */
[C---:B------:R-:W-:Y:S01]  /*67d20*/  IMAD.SHL.U32 R2, R31.reuse, 0x2, RZ ;  /* 0x000000021f027824 */ /* 0x040fe200078e00ff */
[----:B------:R-:W-:Y:S02]  /*67d30*/  LOP3.LUT R3, R31, 0xff0fffff, RZ, 0xc0, !PT ;  /* 0xff0fffff1f037812 */ /* 0x000fe400078ec0ff */
[----:B------:R-:W-:Y:S02]  /*67d40*/  DADD R32, R34, -R32 ;  /* 0x0000000022207229 */ /* 0x000fe40000000820 */
[----:B------:R-:W-:-:S04]  /*67d50*/  ISETP.GT.U32.AND P1, PT, R2, -0x2000001, PT ;  /* 0xfdffffff0200780c */ /* 0x000fc80003f24070 */
[----:B------:R-:W-:Y:S02]  /*67d60*/  SEL R31, R3, R31, P1 ;  /* 0x0000001f031f7207 */ /* 0x000fe40000800000 */
[----:B------:R-:W-:-:S08]  /*67d70*/  DFMA R26, R26, UR6, R32 ;  /* 0x000000061a1a7c2b */ /* 0x000fd00008000020 */
[----:B------:R-:W-:-:S08]  /*67d80*/  DADD R28, R6, R26 ;  /* 0x00000000061c7229 */ /* 0x000fd0000000001a */
[----:B------:R-:W-:Y:S02]  /*67d90*/  DADD R6, R6, -R28 ;  /* 0x0000000006067229 */ /* 0x000fe4000000081c */
[----:B------:R-:W-:-:S06]  /*67da0*/  DMUL R2, R28, R30 ;  /* 0x0000001e1c027228 */ /* 0x000fcc0000000000 */
[----:B------:R-:W-:Y:S02]  /*67db0*/  DADD R6, R26, R6 ;  /* 0x000000001a067229 */ /* 0x000fe40000000006 */
[----:B------:R-:W-:Y:S01]  /*67dc0*/  DFMA R28, R28, R30, -R2 ;  /* 0x0000001e1c1c722b */ /* 0x000fe20000000802 */
[----:B------:R-:W-:Y:S02]  /*67dd0*/  IMAD.MOV.U32 R26, RZ, RZ, 0x652b82fe ;  /* 0x652b82feff1a7424 */ /* 0x000fe400078e00ff */
[----:B------:R-:W-:-:S05]  /*67de0*/  IMAD.MOV.U32 R27, RZ, RZ, 0x3ff71547 ;  /* 0x3ff71547ff1b7424 */ /* 0x000fca00078e00ff */
[----:B------:R-:W-:-:S08]  /*67df0*/  DFMA R28, R6, R30, R28 ;  /* 0x0000001e061c722b */ /* 0x000fd0000000001c */
[----:B------:R-:W-:-:S08]  /*67e00*/  DADD R6, R2, R28 ;  /* 0x0000000002067229 */ /* 0x000fd0000000001c */
[----:B------:R-:W-:Y:S02]  /*67e10*/  DFMA R26, R6, R26, 6.75539944105574400000e+15 ;  /* 0x43380000061a742b */ /* 0x000fe4000000001a */
[----:B------:R-:W-:Y:S01]  /*67e20*/  FSETP.GEU.AND P1, PT, |R7|, 4.1917929649353027344, PT ;  /* 0x4086232b0700780b */ /* 0x000fe20003f2e200 */
[----:B------:R-:W-:-:S05]  /*67e30*/  DADD R2, R2, -R6 ;  /* 0x0000000002027229 */ /* 0x000fca0000000806 */
[----:B------:R-:W-:-:S03]  /*67e40*/  DADD R30, R26, -6.75539944105574400000e+15 ;  /* 0xc33800001a1e7429 */ /* 0x000fc60000000000 */
[----:B------:R-:W-:-:S05]  /*67e50*/  DADD R28, R28, R2 ;  /* 0x000000001c1c7229 */ /* 0x000fca0000000002 */
[----:B------:R-:W-:Y:S01]  /*67e60*/  DFMA R32, R30, -UR4, R6 ;  /* 0x800000041e207c2b */ /* 0x000fe20008000006 */
        /* <DEDUP_REMOVED lines=38> */
[C---:B------:R-:W-:Y:S02]  /*680d0*/  DADD R2, R6.reuse, +INF ;  /* 0x7ff0000006027429 */ /* 0x040fe40000000000 */
[----:B------:R-:W-:-:S08]  /*680e0*/  DSETP.GEU.AND P4, PT, R6, RZ, PT ;  /* 0x000000ff0600722a */ /* 0x000fd00003f8e000 */
[----:B------:R-:W-:Y:S02]  /*680f0*/  FSEL R2, R2, RZ, P4 ;  /* 0x000000ff02027208 */ /* 0x000fe40002000000 */
[----:B------:R-:W-:Y:S02]  /*68100*/  @!P1 LEA.HI R27, R26, R26, RZ, 0x1 ;  /* 0x0000001a1a1b9211 */ /* 0x000fe400078f08ff */
[----:B------:R-:W-:Y:S02]  /*68110*/  FSEL R3, R3, RZ, P4 ;  /* 0x000000ff03037208 */ /* 0x000fe40002000000 */
[----:B------:R-:W-:-:S05]  /*68120*/  @!P1 SHF.R.S32.HI R6, RZ, 0x1, R27 ;  /* 0x00000001ff069819 */ /* 0x000fca000001141b */
[----:B------:R-:W-:Y:S02]  /*68130*/  @!P1 IMAD.IADD R7, R26, 0x1, -R6 ;  /* 0x000000011a079824 */ /* 0x000fe400078e0a06 */
[----:B------:R-:W-:Y:S02]  /*68140*/  @!P1 IMAD R31, R6, 0x100000, R31 ;  /* 0x00100000061f9824 */ /* 0x000fe400078e021f */
[----:B------:R-:W-:Y:S01]  /*68150*/  @!P1 IMAD.MOV.U32 R6, RZ, RZ, RZ ;  /* 0x000000ffff069224 */ /* 0x000fe200078e00ff */
[----:B------:R-:W-:-:S06]  /*68160*/  @!P1 LEA R7, R7, 0x3ff00000, 0x14 ;  /* 0x3ff0000007079811 */ /* 0x000fcc00078ea0ff */
[----:B------:R-:W-:-:S11]  /*68170*/  @!P1 DMUL R2, R30, R6 ;  /* 0x000000061e029228 */ /* 0x000fd60000000000 */
.L_x_2239:
[----:B------:R-:W-:Y:S01]  /*68180*/  DFMA R28, R28, R2, R2 ;  /* 0x000000021c1c722b */ /* 0x000fe20000000002 */
[----:B------:R-:W-:Y:S01]  /*68190*/  IMAD.MOV.U32 R6, RZ, RZ, R0 ;  /* 0x000000ffff067224 */ /* 0x000fe200078e0000 */
[----:B------:R-:W-:Y:S01]  /*681a0*/  DSETP.NEU.AND P1, PT, |R2|, +INF , PT ;  /* 0x7ff000000200742a */ /* 0x000fe20003f2d200 */
[----:B------:R-:W-:-:S07]  /*681b0*/  IMAD.MOV.U32 R7, RZ, RZ, 0x0 ;  /* 0x00000000ff077424 */ /* 0x000fce00078e00ff */
[----:B------:R-:W-:Y:S02]  /*681c0*/  FSEL R2, R2, R28, !P1 ;  /* 0x0000001c02027208 */ /* 0x000fe40004800000 */
[----:B------:R-:W-:Y:S01]  /*681d0*/  FSEL R3, R3, R29, !P1 ;  /* 0x0000001d03037208 */ /* 0x000fe20004800000 */
[----:B------:R-:W-:Y:S06]  /*681e0*/  RET.REL.NODEC R6 `(_Z13distributor_PdPdS_S_iii) ;  /* 0xfffff97c06847950 */ /* 0x000fec0003c3ffff */
.L_x_2240:
[----:B------:R-:W-:-:S00]  /*681f0*/  BRA `(.L_x_2240) ;  /* 0xfffffffc00fc7947 */ /* 0x000fc0000383ffff */
[----:B------:R-:W-:-:S00]  /*68200*/  NOP ;  /* 0x0000000000007918 */ /* 0x000fc00000000000 */
[----:B------:R-:W-:-:S00]  /*68210*/  NOP ;  /* 0x0000000000007918 */ /* 0x000fc00000000000 */
[----:B------:R-:W-:-:S00]  /*68220*/  NOP ;  /* 0x0000000000007918 */ /* 0x000fc00000000000 */
[----:B------:R-:W-:-:S00]  /*68230*/  NOP ;  /* 0x0000000000007918 */ /* 0x000fc00000000000 */
[----:B------:R-:W-:-:S00]  /*68240*/  NOP ;  /* 0x0000000000007918 */ /* 0x000fc00000000000 */
[----:B------:R-:W-:-:S00]  /*68250*/  NOP ;  /* 0x0000000000007918 */ /* 0x000fc00000000000 */
[----:B------:R-:W-:-:S00]  /*68260*/  NOP ;  /* 0x0000000000007918 */ /* 0x000fc00000000000 */
[----:B------:R-:W-:-:S00]  /*68270*/  NOP ;  /* 0x0000000000007918 */ /* 0x000fc00000000000 */
.L_x_3467:


//--------------------- .text._Z11distributordPdS_ii --------------------------
	.section	.text._Z11distributordPdS_ii,"ax",@progbits
	.align	128
        .global         _Z11distributordPdS_ii
        .type           _Z11distributordPdS_ii,@function
        .size           _Z11distributordPdS_ii,(.L_x_3469 - _Z11distributordPdS_ii)
        .other          _Z11distributordPdS_ii,@"STO_CUDA_ENTRY STV_DEFAULT"
_Z11distributordPdS_ii:
.text._Z11distributordPdS_ii:
[----:B------:R-:W0:Y:S01]  /*0000*/  LDC R1, c[0x0][0x37c] ;  /* 0x0000df00ff017b82 */ /* 0x000e220000000800 */
[----:B------:R-:W1:Y:S07]  /*0010*/  S2R R3, SR_TID.X ;  /* 0x0000000000037919 */ /* 0x000e6e0000002100 */
[----:B------:R-:W1:Y:S01]  /*0020*/  S2UR UR4, SR_CTAID.X ;  /* 0x00000000000479c3 */ /* 0x000e620000002500 */
[----:B------:R-:W2:Y:S07]  /*0030*/  LDCU UR5, c[0x0][0x39c] ;  /* 0x00007380ff0577ac */ /* 0x000eae0008000800 */
[----:B------:R-:W1:Y:S02]  /*0040*/  LDC R16, c[0x0][0x360] ;  /* 0x0000d800ff107b82 */ /* 0x000e640000000800 */
[----:B-1----:R-:W-:-:S05]  /*0050*/  IMAD R16, R16, UR4, R3 ;  /* 0x0000000410107c24 */ /* 0x002fca000f8e0203 */
[----:B--2---:R-:W-:-:S13]  /*0060*/  ISETP.GE.AND P0, PT, R16, UR5, PT ;  /* 0x0000000510007c0c */ /* 0x004fda000bf06270 */
[----:B0-----:R-:W-:Y:S05]  /*0070*/  @P0 EXIT ;  /* 0x000000000000094d */ /* 0x001fea0003800000 */
        /* <DEDUP_REMOVED lines=11> */
.L_x_2241:
        /* <DEDUP_REMOVED lines=13> */
.L_x_2244:
        /* <DEDUP_REMOVED lines=44> */
.L_x_2243:
        /* <DEDUP_REMOVED lines=31> */
.L_x_2246:
        /* <DEDUP_REMOVED lines=22> */
.L_x_2247:
[----:B------:R-:W-:Y:S05]  /*0810*/  @!P1 BRA `(.L_x_2245) ;  /* 0x0000000000349947 */ /* 0x000fea0003800000 */
[----:B01--4-:R-:W0:Y:S01]  /*0820*/  LDC.64 R8, c[0x0][0x388] ;  /* 0x0000e200ff087b82 */ /* 0x013e220000000a00 */
[----:B------:R-:W-:-:S07]  /*0830*/  IMAD.MOV.U32 R11, RZ, RZ, RZ ;  /* 0x000000ffff0b7224 */ /* 0x000fce00078e00ff */
.L_x_2248:
        /* <DEDUP_REMOVED lines=11> */
.L_x_2245:
[----:B------:R-:W-:Y:S05]  /*08f0*/  BSYNC.RECONVERGENT B0 ;  /* 0x0000000000007941 */ /* 0x000fea0003800200 */
.L_x_2242:
[----:B------:R-:W3:Y:S01]  /*0900*/  LDCU.64 UR4, c[0x0][0x380] ;  /* 0x00007000ff0477ac */ /* 0x000ee20008000a00 */
[----:B------:R-:W-:Y:S02]  /*0910*/  IMAD.MOV.U32 R44, RZ, RZ, 0x736cdf26 ;  /* 0x736cdf26ff2c7424 */ /* 0x000fe400078e00ff */
[----:B------:R-:W-:Y:S02]  /*0920*/  IMAD.MOV.U32 R45, RZ, RZ, 0x3fb27a63 ;  /* 0x3fb27a63ff2d7424 */ /* 0x000fe400078e00ff */
[----:B-12---:R-:W-:Y:S02]  /*0930*/  IMAD.MOV.U32 R2, RZ, RZ, -0x6c3760bf ;  /* 0x93c89f41ff027424 */ /* 0x006fe400078e00ff */
[----:B------:R-:W-:-:S06]  /*0940*/  IMAD.MOV.U32 R3, RZ, RZ, 0x3ff76ba4 ;  /* 0x3ff76ba4ff037424 */ /* 0x000fcc00078e00ff */
[----:B---3--:R-:W-:Y:S01]  /*0950*/  DFMA R44, R44, UR4, R2 ;  /* 0x000000042c2c7c2b */ /* 0x008fe20008000002 */
[----:B------:R-:W-:Y:S02]  /*0960*/  IMAD.MOV.U32 R2, RZ, RZ, 0x0 ;  /* 0x00000000ff027424 */ /* 0x000fe400078e00ff */
[----:B------:R-:W-:-:S05]  /*0970*/  IMAD.MOV.U32 R3, RZ, RZ, -0x40100000 ;  /* 0xbff00000ff037424 */ /* 0x000fca00078e00ff */
        /* <DEDUP_REMOVED lines=8> */
[----:B0---4-:R-:W-:Y:S02]  /*0a00*/  CS2R R8, SRZ ;  /* 0x0000000000087805 */ /* 0x011fe4000001ff00 */
[----:B------:R-:W-:-:S07]  /*0a10*/  LOP3.LUT R48, R48, 0x7ffffffc, RZ, 0xc0, !PT ;  /* 0x7ffffffc30307812 */ /* 0x000fce00078ec0ff */
.L_x_2372:
        /* <DEDUP_REMOVED lines=20> */
.L_x_2263:
        /* <DEDUP_REMOVED lines=27> */
[----:B------:R-:W-:Y:S05]  /*0d10*/  CALL.REL.NOINC `($__internal_2_$__cuda_sm20_div_rn_f64_full) ;  /* 0x00000374002c7944 */ /* 0x000fea0003c00000 */
.L_x_2256:
[----:B------:R-:W-:Y:S05]  /*0d20*/  BSYNC.RECONVERGENT B4 ;  /* 0x0000000000047941 */ /* 0x000fea0003800200 */
.L_x_2255:
        /* <DEDUP_REMOVED lines=9> */
[----:B------:R-:W0:Y:S08]  /*0dc0*/  I2F.F64.U32 R42, R42 ;  /* 0x0000002a002a7312 */ /* 0x000e300000201800 */
[----:B0-----:R-:W0:Y:S02]  /*0dd0*/  MUFU.RCP64H R7, R43 ;  /* 0x0000002b00077308 */ /* 0x001e240000001800 */
[----:B0-----:R-:W-:-:S08]  /*0de0*/  DFMA R16, -R42, R6, 1 ;  /* 0x3ff000002a10742b */ /* 0x001fd00000000106 */
[----:B------:R-:W-:-:S08]  /*0df0*/  DFMA R16, R16, R16, R16 ;  /* 0x000000101010722b */ /* 0x000fd00000000010 */
[----:B------:R-:W-:-:S08]  /*0e00*/  DFMA R16, R6, R16, R6 ;  /* 0x000000100610722b */ /* 0x000fd00000000006 */
[----:B------:R-:W-:-:S08]  /*0e10*/  DFMA R6, -R42, R16, 1 ;  /* 0x3ff000002a06742b */ /* 0x000fd00000000110 */
[----:B------:R-:W-:Y:S01]  /*0e20*/  DFMA R20, R16, R6, R16 ;  /* 0x000000061014722b */ /* 0x000fe20000000010 */
[----:B------:R-:W-:Y:S01]  /*0e30*/  VIADD R17, R0, 0xfffffc0c ;  /* 0xfffffc0c00117836 */ /* 0x000fe20000000000 */
[----:B------:R-:W-:-:S04]  /*0e40*/  DADD R6, R38, R8 ;  /* 0x0000000026067229 */ /* 0x000fc80000000008 */
[CC--:B------:R-:W-:Y:S02]  /*0e50*/  SHF.L.U32 R0, R38.reuse, R17.reuse, RZ ;  /* 0x0000001126007219 */ /* 0x0c0fe400000006ff */
[----:B------:R-:W-:Y:S02]  /*0e60*/  SHF.L.U64.HI R17, R38, R17, R39 ;  /* 0x0000001126117219 */ /* 0x000fe40000010227 */
[----:B------:R-:W-:Y:S02]  /*0e70*/  ISETP.NE.U32.AND P1, PT, R0, RZ, PT ;  /* 0x000000ff0000720c */ /* 0x000fe40003f25070 */
[----:B------:R-:W-:Y:S02]  /*0e80*/  LOP3.LUT R0, R7, 0x7ff00000, RZ, 0xc0, !PT ;  /* 0x7ff0000007007812 */ /* 0x000fe400078ec0ff */
[----:B------:R-:W-:Y:S01]  /*0e90*/  ISETP.NE.AND.EX P1, PT, R17, -0x80000000, PT, P1 ;  /* 0x800000001100780c */ /* 0x000fe20003f25310 */
[----:B------:R-:W-:Y:S02]  /*0ea0*/  DADD R16, R38, R8 ;  /* 0x0000000026107229 */ /* 0x000fe40000000008 */
[----:B--2---:R-:W-:-:S08]  /*0eb0*/  DMUL R22, R26, R20 ;  /* 0x000000141a167228 */ /* 0x004fd00000000000 */
[----:B------:R-:W-:-:S08]  /*0ec0*/  DFMA R24, -R42, R22, R26 ;  /* 0x000000162a18722b */ /* 0x000fd0000000011a */
[----:B------:R-:W-:Y:S01]  /*0ed0*/  DFMA R6, R20, R24, R22 ;  /* 0x000000181406722b */ /* 0x000fe20000000016 */
[----:B------:R-:W-:Y:S02]  /*0ee0*/  SEL R21, R9, RZ, !P1 ;  /* 0x000000ff09157207 */ /* 0x000fe40004800000 */
[----:B------:R-:W-:Y:S02]  /*0ef0*/  ISETP.NE.AND P1, PT, R0, 0x7ff00000, PT ;  /* 0x7ff000000000780c */ /* 0x000fe40003f25270 */
[----:B------:R-:W-:Y:S02]  /*0f00*/  @!P2 LOP3.LUT R21, R21, 0x7ff00000, RZ, 0xfc, !PT ;  /* 0x7ff000001515a812 */ /* 0x000fe400078efcff */
[----:B------:R-:W-:-:S03]  /*0f10*/  FSEL R16, R16, RZ, !P1 ;  /* 0x000000ff10107208 */ /* 0x000fc60004800000 */
[----:B------:R-:W-:Y:S01]  /*0f20*/  FFMA R0, RZ, R43, R7 ;  /* 0x0000002bff007223 */ /* 0x000fe20000000007 */
[----:B------:R-:W-:Y:S02]  /*0f30*/  FSEL R17, R17, R21, !P1 ;  /* 0x0000001511117208 */ /* 0x000fe40004800000 */
[----:B------:R-:W-:Y:S02]  /*0f40*/  FSETP.GEU.AND P2, PT, |R27|, 6.5827683646048100446e-37, PT ;  /* 0x036000001b00780b */ /* 0x000fe40003f4e200 */
[----:B------:R-:W-:Y:S02]  /*0f50*/  FSETP.GT.AND P1, PT, |R0|, 1.469367938527859385e-39, PT ;  /* 0x001000000000780b */ /* 0x000fe40003f24200 */
[----:B------:R-:W-:Y:S02]  /*0f60*/  FSEL R16, R16, RZ, P0 ;  /* 0x000000ff10107208 */ /* 0x000fe40000000000 */
[----:B------:R-:W-:-:S06]  /*0f70*/  FSEL R17, R17, 1.875, P0 ;  /* 0x3ff0000011117808 */ /* 0x000fcc0000000000 */
[----:B------:R-:W-:-:S03]  /*0f80*/  DFMA R38, R2, R16, R10 ;  /* 0x000000100226722b */ /* 0x000fc6000000000a */
[----:B------:R-:W-:Y:S08]  /*0f90*/  @P1 BRA P2, `(.L_x_2258) ;  /* 0x0000000000201947 */ /* 0x000ff00001000000 */
[----:B------:R-:W-:Y:S01]  /*0fa0*/  IMAD.MOV.U32 R6, RZ, RZ, R26 ;  /* 0x000000ffff067224 */ /* 0x000fe200078e001a */
[----:B------:R-:W-:Y:S01]  /*0fb0*/  MOV R0, 0x1000 ;  /* 0x0000100000007802 */ /* 0x000fe20000000f00 */
[----:B------:R-:W-:Y:S02]  /*0fc0*/  IMAD.MOV.U32 R7, RZ, RZ, R27 ;  /* 0x000000ffff077224 */ /* 0x000fe400078e001b */
[----:B------:R-:W-:Y:S02]  /*0fd0*/  IMAD.MOV.U32 R2, RZ, RZ, R42 ;  /* 0x000000ffff027224 */ /* 0x000fe400078e002a */
[----:B------:R-:W-:-:S07]  /*0fe0*/  IMAD.MOV.U32 R3, RZ, RZ, R43 ;  /* 0x000000ffff037224 */ /* 0x000fce00078e002b */
[----:B------:R-:W-:Y:S05]  /*0ff0*/  CALL.REL.NOINC `($__internal_2_$__cuda_sm20_div_rn_f64_full) ;  /* 0x0000037000747944 */ /* 0x000fea0003c00000 */
[----:B------:R-:W-:Y:S02]  /*1000*/  IMAD.MOV.U32 R6, RZ, RZ, R2 ;  /* 0x000000ffff067224 */ /* 0x000fe400078e0002 */
[----:B------:R-:W-:-:S07]  /*1010*/  IMAD.MOV.U32 R7, RZ, RZ, R3 ;  /* 0x000000ffff077224 */ /* 0x000fce00078e0003 */
.L_x_2258:
[----:B------:R-:W-:Y:S05]  /*1020*/  BSYNC.RECONVERGENT B4 ;  /* 0x0000000000047941 */ /* 0x000fea0003800200 */
.L_x_2257:
        /* <DEDUP_REMOVED lines=45> */
.L_x_2260:
[----:B------:R-:W-:Y:S05]  /*1300*/  BSYNC.RECONVERGENT B4 ;  /* 0x0000000000047941 */ /* 0x000fea0003800200 */
.L_x_2259:
        /* <DEDUP_REMOVED lines=47> */
.L_x_2262:
[----:B------:R-:W-:Y:S05]  /*1600*/  BSYNC.RECONVERGENT B4 ;  /* 0x0000000000047941 */ /* 0x000fea0003800200 */
.L_x_2261:
        /* <DEDUP_REMOVED lines=22> */
.L_x_2254:
[----:B------:R-:W-:-:S07]  /*1770*/  IMAD.MOV.U32 R41, RZ, RZ, R48 ;  /* 0x000000ffff297224 */ /* 0x000fce00078e0030 */
.L_x_2253:
        /* <DEDUP_REMOVED lines=30> */
.L_x_2266:
[----:B------:R-:W-:Y:S05]  /*1960*/  BSYNC.RECONVERGENT B3 ;  /* 0x0000000000037941 */ /* 0x000fea0003800200 */
.L_x_2265:
        /* <DEDUP_REMOVED lines=48> */
.L_x_2268:
[----:B------:R-:W-:Y:S05]  /*1c70*/  BSYNC.RECONVERGENT B3 ;  /* 0x0000000000037941 */ /* 0x000fea0003800200 */
.L_x_2267:
        /* <DEDUP_REMOVED lines=48> */
.L_x_2270:
[----:B------:R-:W-:Y:S05]  /*1f80*/  BSYNC.RECONVERGENT B3 ;  /* 0x0000000000037941 */ /* 0x000fea0003800200 */
.L_x_2269:
        /* <DEDUP_REMOVED lines=20> */
.L_x_2252:
[----:B------:R-:W-:Y:S01]  /*20d0*/  ISETP.GE.U32.AND P0, PT, R50, 0x3, PT ;  /* 0x000000033200780c */ /* 0x000fe20003f06070 */
[----:B------:R-:W-:Y:S01]  /*20e0*/  IMAD.MOV.U32 R16, RZ, RZ, RZ ;  /* 0x000000ffff107224 */ /* 0x000fe200078e00ff */
[----:B------:R-:W-:-:S11]  /*20f0*/  CS2R R10, SRZ ;  /* 0x00000000000a7805 */ /* 0x000fd6000001ff00 */
[----:B------:R-:W-:Y:S05]  /*2100*/  @!P0 BRA `(.L_x_2271) ;  /* 0x0000000c00b88947 */ /* 0x000fea0003800000 */
[----:B------:R-:W-:Y:S01]  /*2110*/  BSSY.RECONVERGENT B3, `(.L_x_2272) ;  /* 0x00000ec000037945 */ /* 0x000fe20003800200 */
[----:B------:R-:W-:Y:S01]  /*2120*/  IMAD.MOV.U32 R18, RZ, RZ, RZ ;  /* 0x000000ffff127224 */ /* 0x000fe200078e00ff */
[----:B------:R-:W-:-:S07]  /*2130*/  CS2R R10, SRZ ;  /* 0x00000000000a7805 */ /* 0x000fce000001ff00 */
.L_x_2285:
        /* <DEDUP_REMOVED lines=31> */
.L_x_2274:
[----:B------:R-:W-:Y:S05]  /*2330*/  BSYNC.RECONVERGENT B4 ;  /* 0x0000000000047941 */ /* 0x000fea0003800200 */
.L_x_2273:
        /* <DEDUP_REMOVED lines=12> */
[----:B------:R-:W-:Y:S05]  /*2400*/  CALL.REL.NOINC `($_Z11distributordPdS_ii$__internal_accurate_pow) ;  /* 0x0000036400047944 */ /* 0x000fea0003c00000 */
[----:B------:R-:W-:Y:S05]  /*2410*/  BSYNC.RECONVERGENT B1 ;  /* 0x0000000000017941 */ /* 0x000fea0003800200 */
.L_x_2275:
        /* <DEDUP_REMOVED lines=42> */
.L_x_2277:
[----:B------:R-:W-:Y:S05]  /*26c0*/  BSYNC.RECONVERGENT B4 ;  /* 0x0000000000047941 */ /* 0x000fea0003800200 */
.L_x_2276:
        /* <DEDUP_REMOVED lines=14> */
.L_x_2278:
[----:B------:R-:W-:Y:S02]  /*27b0*/  R2UR UR4, R32 ;  /* 0x00000000200472ca */ /* 0x000fe400000e0000 */
[----:B------:R-:W-:-:S13]  /*27c0*/  R2UR UR5, R33 ;  /* 0x00000000210572ca */ /* 0x000fda00000e0000 */
[----:B------:R-:W2:Y:S01]  /*27d0*/  LD.E.64 R26, desc[UR4][R12.64+0x10] ;  /* 0x000010040c1a7980 */ /* 0x000ea2000c101b00 */
[----:B------:R-:W-:Y:S01]  /*27e0*/  VIADD R10, R18, 0x3 ;  /* 0x00000003120a7836 */ /* 0x000fe20000000000 */
[----:B------:R-:W-:Y:S01]  /*27f0*/  DADD R28, -RZ, -R2 ;  /* 0x00000000ff1c7229 */ /* 0x000fe20000000902 */
[----:B------:R-:W-:Y:S01]  /*2800*/  IMAD.MOV.U32 R6, RZ, RZ, 0x1 ;  /* 0x00000001ff067424 */ /* 0x000fe200078e00ff */
[----:B------:R-:W-:Y:S03]  /*2810*/  BSSY.RECONVERGENT B4, `(.L_x_2279) ;  /* 0x0000024000047945 */ /* 0x000fe60003800200 */
[----:B------:R-:W0:Y:S05]  /*2820*/  I2F.F64.U32 R10, R10 ;  /* 0x0000000a000a7312 */ /* 0x000e2a0000201800 */
        /* <DEDUP_REMOVED lines=34> */
.L_x_2280:
[----:B------:R-:W-:Y:S05]  /*2a50*/  BSYNC.RECONVERGENT B4 ;  /* 0x0000000000047941 */ /* 0x000fea0003800200 */
.L_x_2279:
        /* <DEDUP_REMOVED lines=14> */
.L_x_2281:
[----:B------:R-:W-:Y:S02]  /*2b40*/  R2UR UR4, R32 ;  /* 0x00000000200472ca */ /* 0x000fe400000e0000 */
[----:B------:R-:W-:-:S13]  /*2b50*/  R2UR UR5, R33 ;  /* 0x00000000210572ca */ /* 0x000fda00000e0000 */
[----:B------:R0:W2:Y:S01]  /*2b60*/  LD.E.64 R26, desc[UR4][R12.64+0x18] ;  /* 0x000018040c1a7980 */ /* 0x0000a2000c101b00 */
[----:B------:R-:W-:Y:S01]  /*2b70*/  VIADD R18, R18, 0x4 ;  /* 0x0000000412127836 */ /* 0x000fe20000000000 */
[----:B------:R-:W-:Y:S01]  /*2b80*/  DADD R28, -RZ, -R2 ;  /* 0x00000000ff1c7229 */ /* 0x000fe20000000902 */
[----:B------:R-:W-:Y:S01]  /*2b90*/  IMAD.MOV.U32 R6, RZ, RZ, 0x1 ;  /* 0x00000001ff067424 */ /* 0x000fe200078e00ff */
[----:B------:R-:W-:Y:S01]  /*2ba0*/  BSSY.RECONVERGENT B4, `(.L_x_2282) ;  /* 0x0000024000047945 */ /* 0x000fe20003800200 */
[----:B0-----:R-:W0:Y:S07]  /*2bb0*/  I2F.F64.U32 R12, R18 ;  /* 0x00000012000c7312 */ /* 0x001e2e0000201800 */
        /* <DEDUP_REMOVED lines=34> */
.L_x_2283:
[----:B------:R-:W-:Y:S05]  /*2de0*/  BSYNC.RECONVERGENT B4 ;  /* 0x0000000000047941 */ /* 0x000fea0003800200 */
.L_x_2282:
        /* <DEDUP_REMOVED lines=14> */
.L_x_2284:
        /* <DEDUP_REMOVED lines=17> */
.L_x_2272:
[----:B------:R-:W-:-:S07]  /*2fe0*/  IMAD.MOV.U32 R16, RZ, RZ, R48 ;  /* 0x000000ffff107224 */ /* 0x000fce00078e0030 */
.L_x_2271:
        /* <DEDUP_REMOVED lines=33> */
.L_x_2287:
[----:B------:R-:W-:Y:S05]  /*3200*/  BSYNC.RECONVERGENT B3 ;  /* 0x0000000000037941 */ /* 0x000fea0003800200 */
.L_x_2286:
        /* <DEDUP_REMOVED lines=14> */
.L_x_2288:
        /* <DEDUP_REMOVED lines=46> */
.L_x_2290:
[----:B------:R-:W-:Y:S05]  /*35d0*/  BSYNC.RECONVERGENT B3 ;  /* 0x0000000000037941 */ /* 0x000fea0003800200 */
.L_x_2289:
        /* <DEDUP_REMOVED lines=14> */
.L_x_2291:
        /* <DEDUP_REMOVED lines=46> */
.L_x_2293:
[----:B------:R-:W-:Y:S05]  /*39a0*/  BSYNC.RECONVERGENT B3 ;  /* 0x0000000000037941 */ /* 0x000fea0003800200 */
.L_x_2292:
        /* <DEDUP_REMOVED lines=14> */
.L_x_2294:
        /* <DEDUP_REMOVED lines=15> */
.L_x_2251:
[----:B------:R-:W-:Y:S01]  /*3b80*/  ISETP.NE.AND P0, PT, R50, RZ, PT ;  /* 0x000000ff3200720c */ /* 0x000fe20003f05270 */
[----:B------:R-:W-:Y:S01]  /*3b90*/  IMAD.MOV.U32 R3, RZ, RZ, RZ ;  /* 0x000000ffff037224 */ /* 0x000fe200078e00ff */
[----:B------:R-:W-:-:S11]  /*3ba0*/  CS2R R10, SRZ ;  /* 0x00000000000a7805 */ /* 0x000fd6000001ff00 */
[----:B------:R-:W-:Y:S05]  /*3bb0*/  @!P0 BRA `(.L_x_2295) ;  /* 0x0000000800708947 */ /* 0x000fea0003800000 */
[----:B------:R-:W-:Y:S01]  /*3bc0*/  BSSY.RECONVERGENT B3, `(.L_x_2296) ;  /* 0x000009a000037945 */ /* 0x000fe20003800200 */
[----:B------:R-:W-:Y:S01]  /*3bd0*/  IMAD.MOV.U32 R14, RZ, RZ, RZ ;  /* 0x000000ffff0e7224 */ /* 0x000fe200078e00ff */
[----:B------:R-:W-:-:S07]  /*3be0*/  CS2R R10, SRZ ;  /* 0x00000000000a7805 */ /* 0x000fce000001ff00 */
.L_x_2303:
        /* <DEDUP_REMOVED lines=19> */
[----:B-----5:R-:W-:Y:S05]  /*3d20*/  CALL.REL.NOINC `($_Z11distributordPdS_ii$__internal_accurate_pow) ;  /* 0x0000034800bc7944 */ /* 0x020fea0003c00000 */
[----:B------:R-:W-:Y:S05]  /*3d30*/  BSYNC.RECONVERGENT B1 ;  /* 0x0000000000017941 */ /* 0x000fea0003800200 */
.L_x_2297:
        /* <DEDUP_REMOVED lines=52> */
.L_x_2299:
[----:B------:R-:W-:Y:S05]  /*4080*/  BSYNC.RECONVERGENT B4 ;  /* 0x0000000000047941 */ /* 0x000fea0003800200 */
.L_x_2298:
        /* <DEDUP_REMOVED lines=20> */
[----:B-----5:R-:W-:Y:S05]  /*41d0*/  CALL.REL.NOINC `($_Z11distributordPdS_ii$__internal_accurate_pow) ;  /* 0x0000034400907944 */ /* 0x020fea0003c00000 */
[----:B------:R-:W-:Y:S05]  /*41e0*/  BSYNC.RECONVERGENT B1 ;  /* 0x0000000000017941 */ /* 0x000fea0003800200 */
.L_x_2300:
        /* <DEDUP_REMOVED lines=51> */
.L_x_2302:
[----:B------:R-:W-:Y:S05]  /*4520*/  BSYNC.RECONVERGENT B4 ;  /* 0x0000000000047941 */ /* 0x000fea0003800200 */
.L_x_2301:
[----:B------:R-:W-:Y:S01]  /*4530*/  ISETP.NE.AND P0, PT, R14, R19, PT ;  /* 0x000000130e00720c */ /* 0x000fe20003f05270 */
[----:B------:R-:W-:-:S12]  /*4540*/  DFMA R10, R6, R38, R10 ;  /* 0x00000026060a722b */ /* 0x000fd8000000000a */
[----:B------:R-:W-:Y:S05]  /*4550*/  @P0 BRA `(.L_x_2303) ;  /* 0xfffffff400a40947 */ /* 0x000fea000383ffff */
[----:B------:R-:W-:Y:S05]  /*4560*/  BSYNC.RECONVERGENT B3 ;  /* 0x0000000000037941 */ /* 0x000fea0003800200 */
.L_x_2296:
[----:B------:R-:W-:-:S07]  /*4570*/  IMAD.MOV.U32 R3, RZ, RZ, R19 ;  /* 0x000000ffff037224 */ /* 0x000fce00078e0013 */
.L_x_2295:
        /* <DEDUP_REMOVED lines=21> */
[----:B-----5:R-:W-:Y:S05]  /*46d0*/  CALL.REL.NOINC `($_Z11distributordPdS_ii$__internal_accurate_pow) ;  /* 0x0000034000507944 */ /* 0x020fea0003c00000 */
[----:B------:R-:W-:Y:S05]  /*46e0*/  BSYNC.RECONVERGENT B1 ;  /* 0x0000000000017941 */ /* 0x000fea0003800200 */
.L_x_2304:
        /* <DEDUP_REMOVED lines=51> */
.L_x_2306:
[----:B------:R-:W-:Y:S05]  /*4a20*/  BSYNC.RECONVERGENT B3 ;  /* 0x0000000000037941 */ /* 0x000fea0003800200 */
.L_x_2305:
[----:B------:R-:W-:-:S11]  /*4a30*/  DFMA R10, R6, R16, R10 ;  /* 0x00000010060a722b */ /* 0x000fd6000000000a */
.L_x_2264:
[----:B------:R-:W-:Y:S05]  /*4a40*/  BSYNC.RECONVERGENT B2 ;  /* 0x0000000000027941 */ /* 0x000fea0003800200 */
.L_x_2250:
        /* <DEDUP_REMOVED lines=12> */
.L_x_2321:
        /* <DEDUP_REMOVED lines=21> */
.L_x_2310:
        /* <DEDUP_REMOVED lines=44> */
.L_x_2312:
[----:B------:R-:W-:Y:S05]  /*4f20*/  BSYNC.RECONVERGENT B1 ;  /* 0x0000000000017941 */ /* 0x000fea0003800200 */
.L_x_2311:
        /* <DEDUP_REMOVED lines=13> */
.L_x_2314:
[----:B------:R-:W-:Y:S05]  /*5000*/  BSYNC.RECONVERGENT B3 ;  /* 0x0000000000037941 */ /* 0x000fea0003800200 */
.L_x_2313:
        /* <DEDUP_REMOVED lines=22> */
.L_x_2315:
        /* <DEDUP_REMOVED lines=28> */
.L_x_2318:
[----:B------:R-:W-:-:S11]  /*5330*/  DADD R6, R16, R12 ;  /* 0x0000000010067229 */ /* 0x000fd6000000000c */
.L_x_2317:
[----:B------:R-:W-:Y:S05]  /*5340*/  BSYNC.RECONVERGENT B1 ;  /* 0x0000000000017941 */ /* 0x000fea0003800200 */
.L_x_2316:
        /* <DEDUP_REMOVED lines=24> */
.L_x_2320:
[----:B------:R-:W-:Y:S05]  /*54d0*/  BSYNC.RECONVERGENT B3 ;  /* 0x0000000000037941 */ /* 0x000fea0003800200 */
.L_x_2319:
[----:B------:R-:W-:Y:S01]  /*54e0*/  ISETP.NE.AND P0, PT, R18, R19, PT ;  /* 0x000000131200720c */ /* 0x000fe20003f05270 */
[----:B------:R-:W-:-:S12]  /*54f0*/  DFMA R14, R2, R42, R14 ;  /* 0x0000002a020e722b */ /* 0x000fd8000000000e */
[----:B------:R-:W-:Y:S05]  /*5500*/  @P0 BRA `(.L_x_2321) ;  /* 0xfffffff400800947 */ /* 0x000fea000383ffff */
[----:B------:R-:W-:Y:S05]  /*5510*/  BSYNC.RECONVERGENT B2 ;  /* 0x0000000000027941 */ /* 0x000fea0003800200 */
.L_x_2309:
[----:B------:R-:W-:-:S07]  /*5520*/  IMAD.MOV.U32 R3, RZ, RZ, R19 ;  /* 0x000000ffff037224 */ /* 0x000fce00078e0013 */
.L_x_2308:
        /* <DEDUP_REMOVED lines=23> */
.L_x_2322:
        /* <DEDUP_REMOVED lines=28> */
.L_x_2325:
[----:B------:R-:W-:-:S11]  /*5860*/  DADD R6, R16, R12 ;  /* 0x0000000010067229 */ /* 0x000fd6000000000c */
.L_x_2324:
[----:B------:R-:W-:Y:S05]  /*5870*/  BSYNC.RECONVERGENT B1 ;  /* 0x0000000000017941 */ /* 0x000fea0003800200 */
.L_x_2323:
        /* <DEDUP_REMOVED lines=24> */
.L_x_2327:
[----:B------:R-:W-:Y:S05]  /*5a00*/  BSYNC.RECONVERGENT B2 ;  /* 0x0000000000027941 */ /* 0x000fea0003800200 */
.L_x_2326:
[----:B------:R-:W-:-:S11]  /*5a10*/  DFMA R14, R2, R42, R14 ;  /* 0x0000002a020e722b */ /* 0x000fd6000000000e */
.L_x_2307:
        /* <DEDUP_REMOVED lines=17> */
.L_x_2343:
        /* <DEDUP_REMOVED lines=19> */
[----:B-----5:R-:W-:Y:S05]  /*5c60*/  CALL.REL.NOINC `($_Z11distributordPdS_ii$__internal_accurate_pow) ;  /* 0x0000032800ec7944 */ /* 0x020fea0003c00000 */
[----:B------:R-:W-:Y:S05]  /*5c70*/  BSYNC.RECONVERGENT B1 ;  /* 0x0000000000017941 */ /* 0x000fea0003800200 */
.L_x_2332:
        /* <DEDUP_REMOVED lines=44> */
.L_x_2334:
[----:B------:R-:W-:Y:S05]  /*5f40*/  BSYNC.RECONVERGENT B1 ;  /* 0x0000000000017941 */ /* 0x000fea0003800200 */
.L_x_2333:
        /* <DEDUP_REMOVED lines=13> */
.L_x_2336:
[----:B------:R-:W-:Y:S05]  /*6020*/  BSYNC.RECONVERGENT B3 ;  /* 0x0000000000037941 */ /* 0x000fea0003800200 */
.L_x_2335:
        /* <DEDUP_REMOVED lines=22> */
.L_x_2337:
        /* <DEDUP_REMOVED lines=28> */
.L_x_2340:
[----:B------:R-:W-:-:S11]  /*6350*/  DADD R6, R14, R8 ;  /* 0x000000000e067229 */ /* 0x000fd60000000008 */
.L_x_2339:
[----:B------:R-:W-:Y:S05]  /*6360*/  BSYNC.RECONVERGENT B1 ;  /* 0x0000000000017941 */ /* 0x000fea0003800200 */
.L_x_2338:
        /* <DEDUP_REMOVED lines=24> */
.L_x_2342:
[----:B------:R-:W-:Y:S05]  /*64f0*/  BSYNC.RECONVERGENT B3 ;  /* 0x0000000000037941 */ /* 0x000fea0003800200 */
.L_x_2341:
[----:B------:R-:W-:Y:S01]  /*6500*/  ISETP.NE.AND P0, PT, R16, R19, PT ;  /* 0x000000131000720c */ /* 0x000fe20003f05270 */
[----:B------:R-:W-:-:S12]  /*6510*/  DFMA R10, R2, R42, R10 ;  /* 0x0000002a020a722b */ /* 0x000fd8000000000a */
[----:B------:R-:W-:Y:S05]  /*6520*/  @P0 BRA `(.L_x_2343) ;  /* 0xfffffff400800947 */ /* 0x000fea000383ffff */
[----:B------:R-:W-:Y:S05]  /*6530*/  BSYNC.RECONVERGENT B2 ;  /* 0x0000000000027941 */ /* 0x000fea0003800200 */
.L_x_2331:
[----:B------:R-:W-:-:S07]  /*6540*/  IMAD.MOV.U32 R3, RZ, RZ, R19 ;  /* 0x000000ffff037224 */ /* 0x000fce00078e0013 */
.L_x_2330:
        /* <DEDUP_REMOVED lines=23> */
.L_x_2344:
        /* <DEDUP_REMOVED lines=28> */
.L_x_2347:
[----:B------:R-:W-:-:S11]  /*6880*/  DADD R6, R14, R8 ;  /* 0x000000000e067229 */ /* 0x000fd60000000008 */
.L_x_2346:
[----:B------:R-:W-:Y:S05]  /*6890*/  BSYNC.RECONVERGENT B1 ;  /* 0x0000000000017941 */ /* 0x000fea0003800200 */
.L_x_2345:
        /* <DEDUP_REMOVED lines=24> */
.L_x_2349:
[----:B------:R-:W-:Y:S05]  /*6a20*/  BSYNC.RECONVERGENT B2 ;  /* 0x0000000000027941 */ /* 0x000fea0003800200 */
.L_x_2348:
[----:B------:R-:W-:-:S11]  /*6a30*/  DFMA R10, R2, R8, R10 ;  /* 0x00000008020a722b */ /* 0x000fd6000000000a */
.L_x_2329:
        /* <DEDUP_REMOVED lines=11> */
.L_x_2364:
        /* <DEDUP_REMOVED lines=21> */
.L_x_2353:
        /* <DEDUP_REMOVED lines=44> */
.L_x_2355:
[----:B------:R-:W-:Y:S05]  /*6f00*/  BSYNC.RECONVERGENT B1 ;  /* 0x0000000000017941 */ /* 0x000fea0003800200 */
.L_x_2354:
        /* <DEDUP_REMOVED lines=13> */
.L_x_2357:
[----:B------:R-:W-:Y:S05]  /*6fe0*/  BSYNC.RECONVERGENT B3 ;  /* 0x0000000000037941 */ /* 0x000fea0003800200 */
.L_x_2356:
        /* <DEDUP_REMOVED lines=22> */
.L_x_2358:
        /* <DEDUP_REMOVED lines=28> */
.L_x_2361:
[----:B------:R-:W-:-:S11]  /*7310*/  DADD R6, R14, R12 ;  /* 0x000000000e067229 */ /* 0x000fd6000000000c */
.L_x_2360:
[----:B------:R-:W-:Y:S05]  /*7320*/  BSYNC.RECONVERGENT B1 ;  /* 0x0000000000017941 */ /* 0x000fea0003800200 */
.L_x_2359:
        /* <DEDUP_REMOVED lines=24> */
.L_x_2363:
[----:B------:R-:W-:Y:S05]  /*74b0*/  BSYNC.RECONVERGENT B3 ;  /* 0x0000000000037941 */ /* 0x000fea0003800200 */
.L_x_2362:
[----:B------:R-:W-:Y:S01]  /*74c0*/  ISETP.NE.AND P0, PT, R16, R19, PT ;  /* 0x000000131000720c */ /* 0x000fe20003f05270 */
[----:B------:R-:W-:-:S12]  /*74d0*/  DFMA R8, R2, R42, R8 ;  /* 0x0000002a0208722b */ /* 0x000fd80000000008 */
[----:B------:R-:W-:Y:S05]  /*74e0*/  @P0 BRA `(.L_x_2364) ;  /* 0xfffffff400800947 */ /* 0x000fea000383ffff */
[----:B------:R-:W-:Y:S05]  /*74f0*/  BSYNC.RECONVERGENT B2 ;  /* 0x0000000000027941 */ /* 0x000fea0003800200 */
.L_x_2352:
[----:B------:R-:W-:-:S07]  /*7500*/  IMAD.MOV.U32 R3, RZ, RZ, R19 ;  /* 0x000000ffff037224 */ /* 0x000fce00078e0013 */
.L_x_2351:
        /* <DEDUP_REMOVED lines=23> */
.L_x_2365:
        /* <DEDUP_REMOVED lines=28> */
.L_x_2368:
[----:B------:R-:W-:-:S11]  /*7840*/  DADD R6, R14, R12 ;  /* 0x000000000e067229 */ /* 0x000fd6000000000c */
.L_x_2367:
[----:B------:R-:W-:Y:S05]  /*7850*/  BSYNC.RECONVERGENT B1 ;  /* 0x0000000000017941 */ /* 0x000fea0003800200 */
.L_x_2366:
        /* <DEDUP_REMOVED lines=24> */
.L_x_2370:
[----:B------:R-:W-:Y:S05]  /*79e0*/  BSYNC.RECONVERGENT B2 ;  /* 0x0000000000027941 */ /* 0x000fea0003800200 */
.L_x_2369:
[----:B------:R-:W-:-:S11]  /*79f0*/  DFMA R8, R2, R38, R8 ;  /* 0x000000260208722b */ /* 0x000fd60000000008 */
.L_x_2350:
[----:B------:R-:W-:Y:S01]  /*7a00*/  DSETP.GT.AND P0, PT, R10, R8, PT ;  /* 0x000000080a00722a */ /* 0x000fe20003f04000 */
[----:B------:R-:W-:Y:S02]  /*7a10*/  IMAD.MOV.U32 R2, RZ, RZ, 0x0 ;  /* 0x00000000ff027424 */ /* 0x000fe400078e00ff */
[----:B------:R-:W-:-:S11]  /*7a20*/  IMAD.MOV.U32 R3, RZ, RZ, -0x40100000 ;  /* 0xbff00000ff037424 */ /* 0x000fd600078e00ff */
[----:B------:R-:W-:Y:S05]  /*7a30*/  @P0 BRA `(.L_x_2371) ;  /* 0x0000030400980947 */ /* 0x000fea0003800000 */
[----:B------:R-:W-:Y:S01]  /*7a40*/  DSETP.GEU.AND P0, PT, R12, R44, PT ;  /* 0x0000002c0c00722a */ /* 0x000fe20003f0e000 */
[----:B------:R-:W-:Y:S02]  /*7a50*/  IMAD.MOV.U32 R8, RZ, RZ, R12 ;  /* 0x000000ffff087224 */ /* 0x000fe400078e000c */
[----:B------:R-:W-:-:S11]  /*7a60*/  IMAD.MOV.U32 R9, RZ, RZ, R13 ;  /* 0x000000ffff097224 */ /* 0x000fd600078e000d */
[----:B------:R-:W-:Y:S05]  /*7a70*/  @!P0 BRA `(.L_x_2372) ;  /* 0xffffff8c00e88947 */ /* 0x000fea000383ffff */
[----:B------:R-:W-:Y:S02]  /*7a80*/  IMAD.MOV.U32 R2, RZ, RZ, 0x0 ;  /* 0x00000000ff027424 */ /* 0x000fe400078e00ff */
[----:B------:R-:W-:Y:S01]  /*7a90*/  IMAD.MOV.U32 R3, RZ, RZ, -0x40100000 ;  /* 0xbff00000ff037424 */ /* 0x000fe200078e00ff */
[----:B------:R-:W-:Y:S06]  /*7aa0*/  BRA `(.L_x_2371) ;  /* 0x00000304007c7947 */ /* 0x000fec0003800000 */
.L_x_2328:
[----:B------:R-:W-:Y:S01]  /*7ab0*/  BSSY.RECONVERGENT B2, `(.L_x_2373) ;  /* 0x00002b4000027945 */ /* 0x000fe20003800200 */
.L_x_2428:
        /* <DEDUP_REMOVED lines=11> */
.L_x_2388:
        /* <DEDUP_REMOVED lines=21> */
.L_x_2377:
        /* <DEDUP_REMOVED lines=44> */
.L_x_2379:
[----:B------:R-:W-:Y:S05]  /*7f80*/  BSYNC.RECONVERGENT B1 ;  /* 0x0000000000017941 */ /* 0x000fea0003800200 */
.L_x_2378:
        /* <DEDUP_REMOVED lines=13> */
.L_x_2381:
[----:B------:R-:W-:Y:S05]  /*8060*/  BSYNC.RECONVERGENT B4 ;  /* 0x0000000000047941 */ /* 0x000fea0003800200 */
.L_x_2380:
        /* <DEDUP_REMOVED lines=22> */
.L_x_2382:
        /* <DEDUP_REMOVED lines=28> */
.L_x_2385:
[----:B------:R-:W-:-:S11]  /*8390*/  DADD R6, R10, R12 ;  /* 0x000000000a067229 */ /* 0x000fd6000000000c */
.L_x_2384:
[----:B------:R-:W-:Y:S05]  /*83a0*/  BSYNC.RECONVERGENT B1 ;  /* 0x0000000000017941 */ /* 0x000fea0003800200 */
.L_x_2383:
        /* <DEDUP_REMOVED lines=24> */
.L_x_2387:
[----:B------:R-:W-:Y:S05]  /*8530*/  BSYNC.RECONVERGENT B4 ;  /* 0x0000000000047941 */ /* 0x000fea0003800200 */
.L_x_2386:
[----:B------:R-:W-:Y:S01]  /*8540*/  ISETP.NE.AND P0, PT, R14, R19, PT ;  /* 0x000000130e00720c */ /* 0x000fe20003f05270 */
[----:B------:R-:W-:-:S12]  /*8550*/  DFMA R8, R2, R34, R8 ;  /* 0x000000220208722b */ /* 0x000fd80000000008 */
[----:B------:R-:W-:Y:S05]  /*8560*/  @P0 BRA `(.L_x_2388) ;  /* 0xfffffff400800947 */ /* 0x000fea000383ffff */
[----:B------:R-:W-:Y:S05]  /*8570*/  BSYNC.RECONVERGENT B3 ;  /* 0x0000000000037941 */ /* 0x000fea0003800200 */
.L_x_2376:
[----:B------:R-:W-:-:S07]  /*8580*/  IMAD.MOV.U32 R3, RZ, RZ, R19 ;  /* 0x000000ffff037224 */ /* 0x000fce00078e0013 */
.L_x_2375:
        /* <DEDUP_REMOVED lines=23> */
.L_x_2389:
        /* <DEDUP_REMOVED lines=28> */
.L_x_2392:
[----:B------:R-:W-:-:S11]  /*88c0*/  DADD R6, R10, R12 ;  /* 0x000000000a067229 */ /* 0x000fd6000000000c */
.L_x_2391:
[----:B------:R-:W-:Y:S05]  /*88d0*/  BSYNC.RECONVERGENT B1 ;  /* 0x0000000000017941 */ /* 0x000fea0003800200 */
.L_x_2390:
        /* <DEDUP_REMOVED lines=24> */
.L_x_2394:
[----:B------:R-:W-:Y:S05]  /*8a60*/  BSYNC.RECONVERGENT B3 ;  /* 0x0000000000037941 */ /* 0x000fea0003800200 */
.L_x_2393:
[----:B------:R-:W-:-:S11]  /*8a70*/  DFMA R8, R2, R16, R8 ;  /* 0x000000100208722b */ /* 0x000fd60000000008 */
.L_x_2374:
        /* <DEDUP_REMOVED lines=11> */
.L_x_2413:
        /* <DEDUP_REMOVED lines=20> */
.L_x_2398:
        /* <DEDUP_REMOVED lines=30> */
.L_x_2400:
[----:B------:R-:W-:Y:S05]  /*8e50*/  BSYNC.RECONVERGENT B3 ;  /* 0x0000000000037941 */ /* 0x000fea0003800200 */
.L_x_2399:
        /* <DEDUP_REMOVED lines=27> */
.L_x_2401:
        /* <DEDUP_REMOVED lines=28> */
.L_x_2404:
[----:B------:R-:W-:-:S11]  /*91d0*/  DADD R2, R14, R12 ;  /* 0x000000000e027229 */ /* 0x000fd6000000000c */
.L_x_2403:
[----:B------:R-:W-:Y:S05]  /*91e0*/  BSYNC.RECONVERGENT B3 ;  /* 0x0000000000037941 */ /* 0x000fea0003800200 */
.L_x_2402:
        /* <DEDUP_REMOVED lines=24> */
.L_x_2405:
        /* <DEDUP_REMOVED lines=28> */
.L_x_2408:
[----:B------:R-:W-:-:S11]  /*9530*/  DADD R2, R14, R12 ;  /* 0x000000000e027229 */ /* 0x000fd6000000000c */
.L_x_2407:
[----:B------:R-:W-:Y:S05]  /*9540*/  BSYNC.RECONVERGENT B3 ;  /* 0x0000000000037941 */ /* 0x000fea0003800200 */
.L_x_2406:
        /* <DEDUP_REMOVED lines=24> */
.L_x_2409:
        /* <DEDUP_REMOVED lines=28> */
.L_x_2412:
[----:B------:R-:W-:-:S11]  /*9890*/  DADD R2, R14, R12 ;  /* 0x000000000e027229 */ /* 0x000fd6000000000c */
.L_x_2411:
[----:B------:R-:W-:Y:S05]  /*98a0*/  BSYNC.RECONVERGENT B3 ;  /* 0x0000000000037941 */ /* 0x000fea0003800200 */
.L_x_2410:
        /* <DEDUP_REMOVED lines=8> */
.L_x_2397:
[----:B------:R-:W-:-:S07]  /*9930*/  IMAD.MOV.U32 R39, RZ, RZ, R48 ;  /* 0x000000ffff277224 */ /* 0x000fce00078e0030 */
.L_x_2396:
        /* <DEDUP_REMOVED lines=22> */
.L_x_2414:
        /* <DEDUP_REMOVED lines=28> */
.L_x_2417:
[----:B------:R-:W-:-:S11]  /*9c60*/  DADD R2, R34, R12 ;  /* 0x0000000022027229 */ /* 0x000fd6000000000c */
.L_x_2416:
[----:B------:R-:W-:Y:S05]  /*9c70*/  BSYNC.RECONVERGENT B1 ;  /* 0x0000000000017941 */ /* 0x000fea0003800200 */
.L_x_2415:
        /* <DEDUP_REMOVED lines=29> */
.L_x_2418:
        /* <DEDUP_REMOVED lines=28> */
.L_x_2421:
[----:B------:R-:W-:-:S11]  /*a010*/  DADD R2, R34, R12 ;  /* 0x0000000022027229 */ /* 0x000fd6000000000c */
.L_x_2420:
[----:B------:R-:W-:Y:S05]  /*a020*/  BSYNC.RECONVERGENT B1 ;  /* 0x0000000000017941 */ /* 0x000fea0003800200 */
.L_x_2419:
        /* <DEDUP_REMOVED lines=26> */
.L_x_2422:
        /* <DEDUP_REMOVED lines=28> */
.L_x_2425:
[----:B------:R-:W-:-:S11]  /*a390*/  DADD R2, R16, R12 ;  /* 0x0000000010027229 */ /* 0x000fd6000000000c */
.L_x_2424:
[----:B------:R-:W-:Y:S05]  /*a3a0*/  BSYNC.RECONVERGENT B1 ;  /* 0x0000000000017941 */ /* 0x000fea0003800200 */
.L_x_2423:
[----:B------:R-:W-:-:S06]  /*a3b0*/  DSETP.NEU.AND P0, PT, R12, 1, PT ;  /* 0x3ff000000c00742a */ /* 0x000fcc0003f0d000 */
[----:B------:R-:W-:Y:S02]  /*a3c0*/  FSEL R2, R2, RZ, P0 ;  /* 0x000000ff02027208 */ /* 0x000fe40000000000 */
[----:B------:R-:W-:-:S06]  /*a3d0*/  FSEL R3, R3, 1.875, P0 ;  /* 0x3ff0000003037808 */ /* 0x000fcc0000000000 */
[----:B------:R-:W-:-:S11]  /*a3e0*/  DFMA R10, R14, R2, R10 ;  /* 0x000000020e0a722b */ /* 0x000fd6000000000a */
.L_x_2395:
        /* <DEDUP_REMOVED lines=23> */
.L_x_2427:
[----:B------:R-:W-:Y:S05]  /*a560*/  BSYNC.RECONVERGENT B3 ;  /* 0x0000000000037941 */ /* 0x000fea0003800200 */
.L_x_2426:
        /* <DEDUP_REMOVED lines=9> */
.L_x_2373:
[----:B------:R-:W-:Y:S01]  /*a600*/  DADD R10, R12, R12 ;  /* 0x000000000c0a7229 */ /* 0x000fe2000000000c */
[----:B------:R-:W-:Y:S02]  /*a610*/  IMAD.MOV.U32 R2, RZ, RZ, 0x0 ;  /* 0x00000000ff027424 */ /* 0x000fe400078e00ff */
[----:B------:R-:W-:-:S05]  /*a620*/  IMAD.MOV.U32 R3, RZ, RZ, -0x40100000 ;  /* 0xbff00000ff037424 */ /* 0x000fca00078e00ff */
        /* <DEDUP_REMOVED lines=13> */
.L_x_3397:
        /* <DEDUP_REMOVED lines=25> */
.L_x_2447:
        /* <DEDUP_REMOVED lines=21> */
.L_x_2436:
        /* <DEDUP_REMOVED lines=44> */
.L_x_2438:
[----:B------:R-:W-:Y:S05]  /*aca0*/  BSYNC.RECONVERGENT B1 ;  /* 0x0000000000017941 */ /* 0x000fea0003800200 */
.L_x_2437:
        /* <DEDUP_REMOVED lines=13> */
.L_x_2440:
[----:B------:R-:W-:Y:S05]  /*ad80*/  BSYNC.RECONVERGENT B5 ;  /* 0x0000000000057941 */ /* 0x000fea0003800200 */
.L_x_2439:
        /* <DEDUP_REMOVED lines=22> */
.L_x_2441:
        /* <DEDUP_REMOVED lines=28> */
.L_x_2444:
[----:B------:R-:W-:-:S11]  /*b0b0*/  DADD R6, R12, R16 ;  /* 0x000000000c067229 */ /* 0x000fd60000000010 */
.L_x_2443:
[----:B------:R-:W-:Y:S05]  /*b0c0*/  BSYNC.RECONVERGENT B1 ;  /* 0x0000000000017941 */ /* 0x000fea0003800200 */
.L_x_2442:
        /* <DEDUP_REMOVED lines=24> */
.L_x_2446:
[----:B------:R-:W-:Y:S05]  /*b250*/  BSYNC.RECONVERGENT B5 ;  /* 0x0000000000057941 */ /* 0x000fea0003800200 */
.L_x_2445:
[----:B------:R-:W-:Y:S01]  /*b260*/  ISETP.NE.AND P0, PT, R38, R52, PT ;  /* 0x000000342600720c */ /* 0x000fe20003f05270 */
[----:B------:R-:W-:-:S12]  /*b270*/  DFMA R14, R2, R42, R14 ;  /* 0x0000002a020e722b */ /* 0x000fd8000000000e */
[----:B------:R-:W-:Y:S05]  /*b280*/  @P0 BRA `(.L_x_2447) ;  /* 0xfffffff400800947 */ /* 0x000fea000383ffff */
[----:B------:R-:W-:Y:S05]  /*b290*/  BSYNC.RECONVERGENT B4 ;  /* 0x0000000000047941 */ /* 0x000fea0003800200 */
.L_x_2435:
[----:B------:R-:W-:-:S07]  /*b2a0*/  IMAD.MOV.U32 R3, RZ, RZ, R52 ;  /* 0x000000ffff037224 */ /* 0x000fce00078e0034 */
.L_x_2434:
        /* <DEDUP_REMOVED lines=23> */
.L_x_2448:
        /* <DEDUP_REMOVED lines=28> */
.L_x_2451:
[----:B------:R-:W-:-:S11]  /*b5e0*/  DADD R6, R12, R16 ;  /* 0x000000000c067229 */ /* 0x000fd60000000010 */
.L_x_2450:
[----:B------:R-:W-:Y:S05]  /*b5f0*/  BSYNC.RECONVERGENT B1 ;  /* 0x0000000000017941 */ /* 0x000fea0003800200 */
.L_x_2449:
        /* <DEDUP_REMOVED lines=24> */
.L_x_2453:
[----:B------:R-:W-:Y:S05]  /*b780*/  BSYNC.RECONVERGENT B4 ;  /* 0x0000000000047941 */ /* 0x000fea0003800200 */
.L_x_2452:
[----:B------:R-:W-:-:S11]  /*b790*/  DFMA R14, R2, R12, R14 ;  /* 0x0000000c020e722b */ /* 0x000fd6000000000e */
.L_x_2433:
[----:B------:R-:W0:Y:S02]  /*b7a0*/  LDC.64 R50, c[0x0][0x380] ;  /* 0x0000e000ff327b82 */ /* 0x000e240000000a00 */
[----:B0-----:R-:W-:Y:S01]  /*b7b0*/  DFMA R50, R50, 0.5, -R14 ;  /* 0x3fe000003232782b */ /* 0x001fe2000000080e */
[----:B------:R-:W-:Y:S10]  /*b7c0*/  BRA `(.L_x_2454) ;  /* 0x00000010000c7947 */ /* 0x000ff40003800000 */
.L_x_2432:
        /* <DEDUP_REMOVED lines=14> */
.L_x_2469:
[----:B------:R-:W-:Y:S02]  /*b8b0*/  R2UR UR4, R32 ;  /* 0x00000000200472ca */ /* 0x000fe400000e0000 */
[----:B------:R-:W-:-:S13]  /*b8c0*/  R2UR UR5, R33 ;  /* 0x00000000210572ca */ /* 0x000fda00000e0000 */
[----:B------:R0:W5:Y:S01]  /*b8d0*/  LD.E.64 R48, desc[UR4][R14.64+-0x8] ;  /* 0xfffff8040e307980 */ /* 0x000162000c101b00 */
[----:B------:R-:W1:Y:S01]  /*b8e0*/  I2F.F64.U32 R44, R39 ;  /* 0x00000027002c7312 */ /* 0x000e620000201800 */
[----:B------:R-:W-:Y:S01]  /*b8f0*/  VIADD R38, R38, 0x2 ;  /* 0x0000000226267836 */ /* 0x000fe20000000000 */
[----:B------:R-:W-:Y:S01]  /*b900*/  DADD R6, -RZ, |R12| ;  /* 0x00000000ff067229 */ /* 0x000fe2000000050c */
[----:B------:R-:W-:Y:S03]  /*b910*/  BSSY.RECONVERGENT B1, `(.L_x_2458) ;  /* 0x000000d000017945 */ /* 0x000fe60003800200 */
[----:B------:R-:W-:Y:S02]  /*b920*/  ISETP.NE.AND P2, PT, R38, RZ, PT ;  /* 0x000000ff2600720c */ /* 0x000fe40003f45270 */
        /* <DEDUP_REMOVED lines=12> */
.L_x_2458:
        /* <DEDUP_REMOVED lines=43> */
.L_x_2460:
[----:B------:R-:W-:Y:S05]  /*bca0*/  BSYNC.RECONVERGENT B1 ;  /* 0x0000000000017941 */ /* 0x000fea0003800200 */
.L_x_2459:
        /* <DEDUP_REMOVED lines=15> */
.L_x_2462:
[----:B------:R-:W-:Y:S05]  /*bda0*/  BSYNC.RECONVERGENT B5 ;  /* 0x0000000000057941 */ /* 0x000fea0003800200 */
.L_x_2461:
        /* <DEDUP_REMOVED lines=22> */
.L_x_2463:
        /* <DEDUP_REMOVED lines=28> */
.L_x_2466:
[----:B------:R-:W-:-:S11]  /*c0d0*/  DADD R6, R12, R44 ;  /* 0x000000000c067229 */ /* 0x000fd6000000002c */
.L_x_2465:
[----:B------:R-:W-:Y:S05]  /*c0e0*/  BSYNC.RECONVERGENT B1 ;  /* 0x0000000000017941 */ /* 0x000fea0003800200 */
.L_x_2464:
        /* <DEDUP_REMOVED lines=24> */
.L_x_2468:
[----:B------:R-:W-:Y:S05]  /*c270*/  BSYNC.RECONVERGENT B5 ;  /* 0x0000000000057941 */ /* 0x000fea0003800200 */
.L_x_2467:
[----:B------:R-:W-:Y:S01]  /*c280*/  IADD3 R14, P0, PT, R14, 0x10, RZ ;  /* 0x000000100e0e7810 */ /* 0x000fe20007f1e0ff */
[----:B------:R-:W-:Y:S01]  /*c290*/  DFMA R16, R2, R42, R16 ;  /* 0x0000002a0210722b */ /* 0x000fe20000000010 */
[----:B------:R-:W-:-:S03]  /*c2a0*/  VIADD R39, R39, 0x2 ;  /* 0x0000000227277836 */ /* 0x000fc60000000000 */
[----:B------:R-:W-:Y:S01]  /*c2b0*/  IMAD.X R15, RZ, RZ, R15, P0 ;  /* 0x000000ffff0f7224 */ /* 0x000fe200000e060f */
[----:B------:R-:W-:Y:S07]  /*c2c0*/  @P2 BRA `(.L_x_2469) ;  /* 0xfffffff400782947 */ /* 0x000fee000383ffff */
[----:B------:R-:W-:Y:S05]  /*c2d0*/  BSYNC.RECONVERGENT B4 ;  /* 0x0000000000047941 */ /* 0x000fea0003800200 */
.L_x_2457:
[----:B------:R-:W-:-:S07]  /*c2e0*/  IMAD.MOV.U32 R3, RZ, RZ, R52 ;  /* 0x000000ffff037224 */ /* 0x000fce00078e0034 */
.L_x_2456:
        /* <DEDUP_REMOVED lines=23> */
.L_x_2470:
        /* <DEDUP_REMOVED lines=28> */
.L_x_2473:
[----:B------:R-:W-:-:S11]  /*c620*/  DADD R6, R12, R14 ;  /* 0x000000000c067229 */ /* 0x000fd6000000000e */
.L_x_2472:
[----:B------:R-:W-:Y:S05]  /*c630*/  BSYNC.RECONVERGENT B1 ;  /* 0x0000000000017941 */ /* 0x000fea0003800200 */
.L_x_2471:
        /* <DEDUP_REMOVED lines=24> */
.L_x_2475:
[----:B------:R-:W-:Y:S05]  /*c7c0*/  BSYNC.RECONVERGENT B4 ;  /* 0x0000000000047941 */ /* 0x000fea0003800200 */
.L_x_2474:
[----:B------:R-:W-:-:S11]  /*c7d0*/  DFMA R16, R2, R12, R16 ;  /* 0x0000000c0210722b */ /* 0x000fd60000000010 */
.L_x_2455:
[----:B------:R-:W0:Y:S02]  /*c7e0*/  LDC.64 R50, c[0x0][0x380] ;  /* 0x0000e000ff327b82 */ /* 0x000e240000000a00 */
[----:B0-----:R-:W-:-:S11]  /*c7f0*/  DFMA R50, R50, 0.5, R16 ;  /* 0x3fe000003232782b */ /* 0x001fd60000000010 */
.L_x_2454:
[----:B------:R-:W-:Y:S05]  /*c800*/  BSYNC.RECONVERGENT B3 ;  /* 0x0000000000037941 */ /* 0x000fea0003800200 */
.L_x_2431:
        /* <DEDUP_REMOVED lines=16> */
.L_x_2492:
        /* <DEDUP_REMOVED lines=21> */
.L_x_2481:
        /* <DEDUP_REMOVED lines=44> */
.L_x_2483:
[----:B------:R-:W-:Y:S05]  /*cd20*/  BSYNC.RECONVERGENT B1 ;  /* 0x0000000000017941 */ /* 0x000fea0003800200 */
.L_x_2482:
        /* <DEDUP_REMOVED lines=13> */
.L_x_2485:
[----:B------:R-:W-:Y:S05]  /*ce00*/  BSYNC.RECONVERGENT B5 ;  /* 0x0000000000057941 */ /* 0x000fea0003800200 */
.L_x_2484:
        /* <DEDUP_REMOVED lines=22> */
.L_x_2486:
        /* <DEDUP_REMOVED lines=28> */
.L_x_2489:
[----:B------:R-:W-:-:S11]  /*d130*/  DADD R6, R12, R16 ;  /* 0x000000000c067229 */ /* 0x000fd60000000010 */
.L_x_2488:
[----:B------:R-:W-:Y:S05]  /*d140*/  BSYNC.RECONVERGENT B1 ;  /* 0x0000000000017941 */ /* 0x000fea0003800200 */
.L_x_2487:
        /* <DEDUP_REMOVED lines=24> */
.L_x_2491:
[----:B------:R-:W-:Y:S05]  /*d2d0*/  BSYNC.RECONVERGENT B5 ;  /* 0x0000000000057941 */ /* 0x000fea0003800200 */
.L_x_2490:
[----:B------:R-:W-:Y:S01]  /*d2e0*/  ISETP.NE.AND P0, PT, R38, R52, PT ;  /* 0x000000342600720c */ /* 0x000fe20003f05270 */
[----:B------:R-:W-:-:S12]  /*d2f0*/  DFMA R14, R2, R42, R14 ;  /* 0x0000002a020e722b */ /* 0x000fd8000000000e */
[----:B------:R-:W-:Y:S05]  /*d300*/  @P0 BRA `(.L_x_2492) ;  /* 0xfffffff400800947 */ /* 0x000fea000383ffff */
[----:B------:R-:W-:Y:S05]  /*d310*/  BSYNC.RECONVERGENT B4 ;  /* 0x0000000000047941 */ /* 0x000fea0003800200 */
.L_x_2480:
[----:B------:R-:W-:-:S07]  /*d320*/  IMAD.MOV.U32 R3, RZ, RZ, R52 ;  /* 0x000000ffff037224 */ /* 0x000fce00078e0034 */
.L_x_2479:
        /* <DEDUP_REMOVED lines=23> */
.L_x_2493:
        /* <DEDUP_REMOVED lines=28> */
.L_x_2496:
[----:B------:R-:W-:-:S11]  /*d660*/  DADD R6, R12, R16 ;  /* 0x000000000c067229 */ /* 0x000fd60000000010 */
.L_x_2495:
[----:B------:R-:W-:Y:S05]  /*d670*/  BSYNC.RECONVERGENT B1 ;  /* 0x0000000000017941 */ /* 0x000fea0003800200 */
.L_x_2494:
        /* <DEDUP_REMOVED lines=24> */
.L_x_2498:
[----:B------:R-:W-:Y:S05]  /*d800*/  BSYNC.RECONVERGENT B4 ;  /* 0x0000000000047941 */ /* 0x000fea0003800200 */
.L_x_2497:
[----:B------:R-:W-:-:S11]  /*d810*/  DFMA R14, R2, R12, R14 ;  /* 0x0000000c020e722b */ /* 0x000fd6000000000e */
.L_x_2478:
[----:B------:R-:W0:Y:S02]  /*d820*/  LDC.64 R12, c[0x0][0x380] ;  /* 0x0000e000ff0c7b82 */ /* 0x000e240000000a00 */
[----:B0-----:R-:W-:Y:S01]  /*d830*/  DFMA R12, R12, 0.5, -R14 ;  /* 0x3fe000000c0c782b */ /* 0x001fe2000000080e */
[----:B------:R-:W-:Y:S10]  /*d840*/  BRA `(.L_x_2499) ;  /* 0x0000000c00fc7947 */ /* 0x000ff40003800000 */
.L_x_2477:
        /* <DEDUP_REMOVED lines=12> */
.L_x_2514:
        /* <DEDUP_REMOVED lines=21> */
.L_x_2503:
        /* <DEDUP_REMOVED lines=44> */
.L_x_2505:
[----:B------:R-:W-:Y:S05]  /*dd20*/  BSYNC.RECONVERGENT B1 ;  /* 0x0000000000017941 */ /* 0x000fea0003800200 */
.L_x_2504:
        /* <DEDUP_REMOVED lines=13> */
.L_x_2507:
[----:B------:R-:W-:Y:S05]  /*de00*/  BSYNC.RECONVERGENT B5 ;  /* 0x0000000000057941 */ /* 0x000fea0003800200 */
.L_x_2506:
        /* <DEDUP_REMOVED lines=22> */
.L_x_2508:
        /* <DEDUP_REMOVED lines=28> */
.L_x_2511:
[----:B------:R-:W-:-:S11]  /*e130*/  DADD R6, R12, R16 ;  /* 0x000000000c067229 */ /* 0x000fd60000000010 */
.L_x_2510:
[----:B------:R-:W-:Y:S05]  /*e140*/  BSYNC.RECONVERGENT B1 ;  /* 0x0000000000017941 */ /* 0x000fea0003800200 */
.L_x_2509:
        /* <DEDUP_REMOVED lines=24> */
.L_x_2513:
[----:B------:R-:W-:Y:S05]  /*e2d0*/  BSYNC.RECONVERGENT B5 ;  /* 0x0000000000057941 */ /* 0x000fea0003800200 */
.L_x_2512:
[----:B------:R-:W-:Y:S01]  /*e2e0*/  ISETP.NE.AND P0, PT, R38, R52, PT ;  /* 0x000000342600720c */ /* 0x000fe20003f05270 */
[----:B------:R-:W-:-:S12]  /*e2f0*/  DFMA R14, R2, R42, R14 ;  /* 0x0000002a020e722b */ /* 0x000fd8000000000e */
[----:B------:R-:W-:Y:S05]  /*e300*/  @P0 BRA `(.L_x_2514) ;  /* 0xfffffff400800947 */ /* 0x000fea000383ffff */
[----:B------:R-:W-:Y:S05]  /*e310*/  BSYNC.RECONVERGENT B4 ;  /* 0x0000000000047941 */ /* 0x000fea0003800200 */
.L_x_2502:
[----:B------:R-:W-:-:S07]  /*e320*/  IMAD.MOV.U32 R3, RZ, RZ, R52 ;  /* 0x000000ffff037224 */ /* 0x000fce00078e0034 */
.L_x_2501:
        /* <DEDUP_REMOVED lines=23> */
.L_x_2515:
        /* <DEDUP_REMOVED lines=28> */
.L_x_2518:
[----:B------:R-:W-:-:S11]  /*e660*/  DADD R6, R12, R16 ;  /* 0x000000000c067229 */ /* 0x000fd60000000010 */
.L_x_2517:
[----:B------:R-:W-:Y:S05]  /*e670*/  BSYNC.RECONVERGENT B1 ;  /* 0x0000000000017941 */ /* 0x000fea0003800200 */
.L_x_2516:
        /* <DEDUP_REMOVED lines=24> */
.L_x_2520:
[----:B------:R-:W-:Y:S05]  /*e800*/  BSYNC.RECONVERGENT B4 ;  /* 0x0000000000047941 */ /* 0x000fea0003800200 */
.L_x_2519:
[----:B------:R-:W-:-:S11]  /*e810*/  DFMA R14, R2, R12, R14 ;  /* 0x0000000c020e722b */ /* 0x000fd6000000000e */
.L_x_2500:
[----:B------:R-:W0:Y:S02]  /*e820*/  LDC.64 R12, c[0x0][0x380] ;  /* 0x0000e000ff0c7b82 */ /* 0x000e240000000a00 */
[----:B0-----:R-:W-:-:S11]  /*e830*/  DFMA R12, R12, 0.5, R14 ;  /* 0x3fe000000c0c782b */ /* 0x001fd6000000000e */
.L_x_2499:
[----:B------:R-:W-:Y:S05]  /*e840*/  BSYNC.RECONVERGENT B3 ;  /* 0x0000000000037941 */ /* 0x000fea0003800200 */
.L_x_2476:
[----:B------:R-:W-:Y:S01]  /*e850*/  DADD R12, -R12, R64 ;  /* 0x000000000c0c7229 */ /* 0x000fe20000000140 */
[----:B------:R-:W-:Y:S01]  /*e860*/  BSSY.RECONVERGENT B1, `(.L_x_2521) ;  /* 0x0000006000017945 */ /* 0x000fe20003800200 */
[----:B------:R-:W-:Y:S01]  /*e870*/  IMAD.MOV.U32 R2, RZ, RZ, RZ ;  /* 0x000000ffff027224 */ /* 0x000fe200078e00ff */
[----:B------:R-:W-:Y:S01]  /*e880*/  MOV R0, 0xe8c0 ;  /* 0x0000e8c000007802 */ /* 0x000fe20000000f00 */
[----:B------:R-:W-:-:S04]  /*e890*/  IMAD.MOV.U32 R3, RZ, RZ, 0x40000000 ;  /* 0x40000000ff037424 */ /* 0x000fc800078e00ff */
[----:B------:R-:W-:-:S11]  /*e8a0*/  DADD R6, -RZ, |R12| ;  /* 0x00000000ff067229 */ /* 0x000fd6000000050c */
[----:B------:R-:W-:Y:S05]  /*e8b0*/  CALL.REL.NOINC `($_Z11distributordPdS_ii$__internal_accurate_pow) ;  /* 0x0000029c00d87944 */ /* 0x000fea0003c00000 */
[----:B------:R-:W-:Y:S05]  /*e8c0*/  BSYNC.RECONVERGENT B1 ;  /* 0x0000000000017941 */ /* 0x000fea0003800200 */
.L_x_2521:
        /* <DEDUP_REMOVED lines=16> */
.L_x_2523:
[----:B------:R-:W-:Y:S05]  /*e9d0*/  BSYNC.RECONVERGENT B1 ;  /* 0x0000000000017941 */ /* 0x000fea0003800200 */
.L_x_2522:
[----:B------:R-:W-:Y:S01]  /*e9e0*/  BSSY.RECONVERGENT B1, `(.L_x_2524) ;  /* 0x0000007000017945 */ /* 0x000fe20003800200 */
[----:B------:R-:W-:Y:S01]  /*e9f0*/  FSEL R12, R2, RZ, P2 ;  /* 0x000000ff020c7208 */ /* 0x000fe20001000000 */
[----:B------:R-:W-:Y:S01]  /*ea00*/  IMAD.MOV.U32 R2, RZ, RZ, RZ ;  /* 0x000000ffff027224 */ /* 0x000fe200078e00ff */
[----:B------:R-:W-:Y:S01]  /*ea10*/  FSEL R13, R3, 1.875, P2 ;  /* 0x3ff00000030d7808 */ /* 0x000fe20001000000 */
[----:B------:R-:W-:Y:S01]  /*ea20*/  IMAD.MOV.U32 R3, RZ, RZ, 0x40000000 ;  /* 0x40000000ff037424 */ /* 0x000fe200078e00ff */
[----:B------:R-:W-:-:S07]  /*ea30*/  MOV R0, 0xea50 ;  /* 0x0000ea5000007802 */ /* 0x000fce0000000f00 */
[----:B------:R-:W-:Y:S05]  /*ea40*/  CALL.REL.NOINC `($_Z11distributordPdS_ii$__internal_accurate_pow) ;  /* 0x0000029c00747944 */ /* 0x000fea0003c00000 */
[----:B------:R-:W-:Y:S05]  /*ea50*/  BSYNC.RECONVERGENT B1 ;  /* 0x0000000000017941 */ /* 0x000fea0003800200 */
.L_x_2524:
        /* <DEDUP_REMOVED lines=19> */
.L_x_2526:
[----:B------:R-:W-:Y:S05]  /*eb90*/  BSYNC.RECONVERGENT B1 ;  /* 0x0000000000017941 */ /* 0x000fea0003800200 */
.L_x_2525:
        /* <DEDUP_REMOVED lines=62> */
.L_x_2528:
[----:B------:R-:W-:Y:S05]  /*ef80*/  BSYNC.RECONVERGENT B1 ;  /* 0x0000000000017941 */ /* 0x000fea0003800200 */
.L_x_2527:
        /* <DEDUP_REMOVED lines=19> */
.L_x_2545:
        /* <DEDUP_REMOVED lines=19> */
[----:B-----5:R-:W-:Y:S05]  /*f1f0*/  CALL.REL.NOINC `($_Z11distributordPdS_ii$__internal_accurate_pow) ;  /* 0x0000029400887944 */ /* 0x020fea0003c00000 */
[----:B------:R-:W-:Y:S05]  /*f200*/  BSYNC.RECONVERGENT B1 ;  /* 0x0000000000017941 */ /* 0x000fea0003800200 */
.L_x_2534:
        /* <DEDUP_REMOVED lines=40> */
.L_x_2536:
[----:B------:R-:W-:Y:S05]  /*f490*/  BSYNC.RECONVERGENT B1 ;  /* 0x0000000000017941 */ /* 0x000fea0003800200 */
.L_x_2535:
        /* <DEDUP_REMOVED lines=14> */
.L_x_2538:
[----:B------:R-:W-:Y:S05]  /*f580*/  BSYNC.RECONVERGENT B5 ;  /* 0x0000000000057941 */ /* 0x000fea0003800200 */
.L_x_2537:
        /* <DEDUP_REMOVED lines=20> */
[----:B-----5:R-:W-:Y:S05]  /*f6d0*/  CALL.REL.NOINC `($_Z11distributordPdS_ii$__internal_accurate_pow) ;  /* 0x0000029000507944 */ /* 0x020fea0003c00000 */
[----:B------:R-:W-:Y:S05]  /*f6e0*/  BSYNC.RECONVERGENT B1 ;  /* 0x0000000000017941 */ /* 0x000fea0003800200 */
.L_x_2539:
        /* <DEDUP_REMOVED lines=26> */
.L_x_2542:
[----:B------:R-:W-:-:S11]  /*f890*/  DADD R6, R12, R16 ;  /* 0x000000000c067229 */ /* 0x000fd60000000010 */
.L_x_2541:
[----:B------:R-:W-:Y:S05]  /*f8a0*/  BSYNC.RECONVERGENT B1 ;  /* 0x0000000000017941 */ /* 0x000fea0003800200 */
.L_x_2540:
        /* <DEDUP_REMOVED lines=24> */
.L_x_2544:
[----:B------:R-:W-:Y:S05]  /*fa30*/  BSYNC.RECONVERGENT B5 ;  /* 0x0000000000057941 */ /* 0x000fea0003800200 */
.L_x_2543:
[----:B------:R-:W-:Y:S01]  /*fa40*/  ISETP.NE.AND P0, PT, R38, R52, PT ;  /* 0x000000342600720c */ /* 0x000fe20003f05270 */
[----:B------:R-:W-:-:S12]  /*fa50*/  DFMA R14, R2, R42, R14 ;  /* 0x0000002a020e722b */ /* 0x000fd8000000000e */
[----:B------:R-:W-:Y:S05]  /*fa60*/  @P0 BRA `(.L_x_2545) ;  /* 0xfffffff400940947 */ /* 0x000fea000383ffff */
[----:B------:R-:W-:Y:S05]  /*fa70*/  BSYNC.RECONVERGENT B4 ;  /* 0x0000000000047941 */ /* 0x000fea0003800200 */
.L_x_2533:
[----:B------:R-:W-:-:S07]  /*fa80*/  IMAD.MOV.U32 R3, RZ, RZ, R52 ;  /* 0x000000ffff037224 */ /* 0x000fce00078e0034 */
.L_x_2532:
        /* <DEDUP_REMOVED lines=21> */
[----:B-----5:R-:W-:Y:S05]  /*fbe0*/  CALL.REL.NOINC `($_Z11distributordPdS_ii$__internal_accurate_pow) ;  /* 0x0000028c000c7944 */ /* 0x020fea0003c00000 */
[----:B------:R-:W-:Y:S05]  /*fbf0*/  BSYNC.RECONVERGENT B1 ;  /* 0x0000000000017941 */ /* 0x000fea0003800200 */
.L_x_2546:
        /* <DEDUP_REMOVED lines=26> */
.L_x_2549:
[----:B------:R-:W-:-:S11]  /*fda0*/  DADD R6, R12, R16 ;  /* 0x000000000c067229 */ /* 0x000fd60000000010 */
.L_x_2548:
[----:B------:R-:W-:Y:S05]  /*fdb0*/  BSYNC.RECONVERGENT B1 ;  /* 0x0000000000017941 */ /* 0x000fea0003800200 */
.L_x_2547:
        /* <DEDUP_REMOVED lines=24> */
.L_x_2551:
[----:B------:R-:W-:Y:S05]  /*ff40*/  BSYNC.RECONVERGENT B4 ;  /* 0x0000000000047941 */ /* 0x000fea0003800200 */
.L_x_2550:
[----:B------:R-:W-:-:S11]  /*ff50*/  DFMA R14, R2, R12, R14 ;  /* 0x0000000c020e722b */ /* 0x000fd6000000000e */
.L_x_2531:
[----:B------:R-:W0:Y:S02]  /*ff60*/  LDC.64 R12, c[0x0][0x380] ;  /* 0x0000e000ff0c7b82 */ /* 0x000e240000000a00 */
[----:B0-----:R-:W-:Y:S01]  /*ff70*/  DFMA R12, R12, 0.5, -R14 ;  /* 0x3fe000000c0c782b */ /* 0x001fe2000000080e */
[----:B------:R-:W-:Y:S10]  /*ff80*/  BRA `(.L_x_2552) ;  /* 0x0000000c00e07947 */ /* 0x000ff40003800000 */
.L_x_2530:
        /* <DEDUP_REMOVED lines=12> */
.L_x_2567:
        /* <DEDUP_REMOVED lines=21> */
.L_x_2556:
        /* <DEDUP_REMOVED lines=40> */
.L_x_2558:
[----:B------:R-:W-:Y:S05]  /*10420*/  BSYNC.RECONVERGENT B1 ;  /* 0x0000000000017941 */ /* 0x000fea0003800200 */
.L_x_2557:
        /* <DEDUP_REMOVED lines=14> */
.L_x_2560:
[----:B------:R-:W-:Y:S05]  /*10510*/  BSYNC.RECONVERGENT B5 ;  /* 0x0000000000057941 */ /* 0x000fea0003800200 */
.L_x_2559:
        /* <DEDUP_REMOVED lines=22> */
.L_x_2561:
        /* <DEDUP_REMOVED lines=26> */
.L_x_2564:
[----:B------:R-:W-:-:S11]  /*10820*/  DADD R6, R12, R16 ;  /* 0x000000000c067229 */ /* 0x000fd60000000010 */
.L_x_2563:
[----:B------:R-:W-:Y:S05]  /*10830*/  BSYNC.RECONVERGENT B1 ;  /* 0x0000000000017941 */ /* 0x000fea0003800200 */
.L_x_2562:
        /* <DEDUP_REMOVED lines=24> */
.L_x_2566:
[----:B------:R-:W-:Y:S05]  /*109c0*/  BSYNC.RECONVERGENT B5 ;  /* 0x0000000000057941 */ /* 0x000fea0003800200 */
.L_x_2565:
[----:B------:R-:W-:Y:S01]  /*109d0*/  ISETP.NE.AND P0, PT, R38, R52, PT ;  /* 0x000000342600720c */ /* 0x000fe20003f05270 */
[----:B------:R-:W-:-:S12]  /*109e0*/  DFMA R14, R2, R42, R14 ;  /* 0x0000002a020e722b */ /* 0x000fd8000000000e */
[----:B------:R-:W-:Y:S05]  /*109f0*/  @P0 BRA `(.L_x_2567) ;  /* 0xfffffff400940947 */ /* 0x000fea000383ffff */
[----:B------:R-:W-:Y:S05]  /*10a00*/  BSYNC.RECONVERGENT B4 ;  /* 0x0000000000047941 */ /* 0x000fea0003800200 */
.L_x_2555:
[----:B------:R-:W-:-:S07]  /*10a10*/  IMAD.MOV.U32 R3, RZ, RZ, R52 ;  /* 0x000000ffff037224 */ /* 0x000fce00078e0034 */
.L_x_2554:
        /* <DEDUP_REMOVED lines=23> */
.L_x_2568:
        /* <DEDUP_REMOVED lines=26> */
.L_x_2571:
[----:B------:R-:W-:-:S11]  /*10d30*/  DADD R6, R12, R16 ;  /* 0x000000000c067229 */ /* 0x000fd60000000010 */
.L_x_2570:
[----:B------:R-:W-:Y:S05]  /*10d40*/  BSYNC.RECONVERGENT B1 ;  /* 0x0000000000017941 */ /* 0x000fea0003800200 */
.L_x_2569:
        /* <DEDUP_REMOVED lines=24> */
.L_x_2573:
[----:B------:R-:W-:Y:S05]  /*10ed0*/  BSYNC.RECONVERGENT B4 ;  /* 0x0000000000047941 */ /* 0x000fea0003800200 */
.L_x_2572:
[----:B------:R-:W-:-:S11]  /*10ee0*/  DFMA R14, R2, R12, R14 ;  /* 0x0000000c020e722b */ /* 0x000fd6000000000e */
.L_x_2553:
[----:B------:R-:W0:Y:S02]  /*10ef0*/  LDC.64 R12, c[0x0][0x380] ;  /* 0x0000e000ff0c7b82 */ /* 0x000e240000000a00 */
[----:B0-----:R-:W-:-:S11]  /*10f00*/  DFMA R12, R12, 0.5, R14 ;  /* 0x3fe000000c0c782b */ /* 0x001fd6000000000e */
.L_x_2552:
[----:B------:R-:W-:Y:S05]  /*10f10*/  BSYNC.RECONVERGENT B3 ;  /* 0x0000000000037941 */ /* 0x000fea0003800200 */
.L_x_2529:
        /* <DEDUP_REMOVED lines=8> */
.L_x_2574:
        /* <DEDUP_REMOVED lines=17> */
.L_x_2576:
[----:B------:R-:W-:Y:S05]  /*110b0*/  BSYNC.RECONVERGENT B1 ;  /* 0x0000000000017941 */ /* 0x000fea0003800200 */
.L_x_2575:
        /* <DEDUP_REMOVED lines=10> */
.L_x_2578:
[----:B------:R-:W-:Y:S05]  /*11160*/  BSYNC.RECONVERGENT B1 ;  /* 0x0000000000017941 */ /* 0x000fea0003800200 */
.L_x_2577:
        /* <DEDUP_REMOVED lines=62> */
.L_x_2580:
[----:B------:R-:W-:Y:S05]  /*11550*/  BSYNC.RECONVERGENT B1 ;  /* 0x0000000000017941 */ /* 0x000fea0003800200 */
.L_x_2579:
        /* <DEDUP_REMOVED lines=28> */
.L_x_2597:
        /* <DEDUP_REMOVED lines=21> */
.L_x_2586:
        /* <DEDUP_REMOVED lines=40> */
.L_x_2588:
[----:B------:R-:W-:Y:S05]  /*11af0*/  BSYNC.RECONVERGENT B1 ;  /* 0x0000000000017941 */ /* 0x000fea0003800200 */
.L_x_2587:
        /* <DEDUP_REMOVED lines=14> */
.L_x_2590:
[----:B------:R-:W-:Y:S05]  /*11be0*/  BSYNC.RECONVERGENT B5 ;  /* 0x0000000000057941 */ /* 0x000fea0003800200 */
.L_x_2589:
        /* <DEDUP_REMOVED lines=22> */
.L_x_2591:
        /* <DEDUP_REMOVED lines=26> */
.L_x_2594:
[----:B------:R-:W-:-:S11]  /*11ef0*/  DADD R6, R14, R16 ;  /* 0x000000000e067229 */ /* 0x000fd60000000010 */
.L_x_2593:
[----:B------:R-:W-:Y:S05]  /*11f00*/  BSYNC.RECONVERGENT B1 ;  /* 0x0000000000017941 */ /* 0x000fea0003800200 */
.L_x_2592:
        /* <DEDUP_REMOVED lines=23> */
.L_x_2596:
[----:B------:R-:W-:Y:S05]  /*12080*/  BSYNC.RECONVERGENT B5 ;  /* 0x0000000000057941 */ /* 0x000fea0003800200 */
.L_x_2595:
[----:B------:R-:W-:Y:S01]  /*12090*/  ISETP.NE.AND P0, PT, R38, R52, PT ;  /* 0x000000342600720c */ /* 0x000fe20003f05270 */
[----:B------:R-:W-:-:S12]  /*120a0*/  DFMA R12, R2, R42, R12 ;  /* 0x0000002a020c722b */ /* 0x000fd8000000000c */
[----:B------:R-:W-:Y:S05]  /*120b0*/  @P0 BRA `(.L_x_2597) ;  /* 0xfffffff400980947 */ /* 0x000fea000383ffff */
[----:B------:R-:W-:Y:S05]  /*120c0*/  BSYNC.RECONVERGENT B4 ;  /* 0x0000000000047941 */ /* 0x000fea0003800200 */
.L_x_2585:
[----:B------:R-:W-:-:S07]  /*120d0*/  IMAD.MOV.U32 R3, RZ, RZ, R52 ;  /* 0x000000ffff037224 */ /* 0x000fce00078e0034 */
.L_x_2584:
        /* <DEDUP_REMOVED lines=23> */
.L_x_2598:
        /* <DEDUP_REMOVED lines=26> */
.L_x_2601:
[----:B------:R-:W-:-:S11]  /*123f0*/  DADD R6, R14, R16 ;  /* 0x000000000e067229 */ /* 0x000fd60000000010 */
.L_x_2600:
[----:B------:R-:W-:Y:S05]  /*12400*/  BSYNC.RECONVERGENT B1 ;  /* 0x0000000000017941 */ /* 0x000fea0003800200 */
.L_x_2599:
        /* <DEDUP_REMOVED lines=24> */
.L_x_2603:
[----:B------:R-:W-:Y:S05]  /*12590*/  BSYNC.RECONVERGENT B4 ;  /* 0x0000000000047941 */ /* 0x000fea0003800200 */
.L_x_2602:
[----:B------:R-:W-:-:S11]  /*125a0*/  DFMA R12, R2, R14, R12 ;  /* 0x0000000e020c722b */ /* 0x000fd6000000000c */
.L_x_2583:
[----:B------:R-:W0:Y:S02]  /*125b0*/  LDC.64 R2, c[0x0][0x380] ;  /* 0x0000e000ff027b82 */ /* 0x000e240000000a00 */
[----:B0-----:R-:W-:Y:S01]  /*125c0*/  DFMA R12, R2, 0.5, -R12 ;  /* 0x3fe00000020c782b */ /* 0x001fe2000000080c */
[----:B------:R-:W-:Y:S10]  /*125d0*/  BRA `(.L_x_2604) ;  /* 0x0000000c00dc7947 */ /* 0x000ff40003800000 */
.L_x_2582:
        /* <DEDUP_REMOVED lines=12> */
.L_x_2619:
        /* <DEDUP_REMOVED lines=21> */
.L_x_2608:
        /* <DEDUP_REMOVED lines=40> */
.L_x_2610:
[----:B------:R-:W-:Y:S05]  /*12a70*/  BSYNC.RECONVERGENT B1 ;  /* 0x0000000000017941 */ /* 0x000fea0003800200 */
.L_x_2609:
        /* <DEDUP_REMOVED lines=14> */
.L_x_2612:
[----:B------:R-:W-:Y:S05]  /*12b60*/  BSYNC.RECONVERGENT B5 ;  /* 0x0000000000057941 */ /* 0x000fea0003800200 */
.L_x_2611:
        /* <DEDUP_REMOVED lines=22> */
.L_x_2613:
        /* <DEDUP_REMOVED lines=26> */
.L_x_2616:
[----:B------:R-:W-:-:S11]  /*12e70*/  DADD R6, R14, R16 ;  /* 0x000000000e067229 */ /* 0x000fd60000000010 */
.L_x_2615:
[----:B------:R-:W-:Y:S05]  /*12e80*/  BSYNC.RECONVERGENT B1 ;  /* 0x0000000000017941 */ /* 0x000fea0003800200 */
.L_x_2614:
        /* <DEDUP_REMOVED lines=23> */
.L_x_2618:
[----:B------:R-:W-:Y:S05]  /*13000*/  BSYNC.RECONVERGENT B5 ;  /* 0x0000000000057941 */ /* 0x000fea0003800200 */
.L_x_2617:
[----:B------:R-:W-:Y:S01]  /*13010*/  ISETP.NE.AND P0, PT, R38, R52, PT ;  /* 0x000000342600720c */ /* 0x000fe20003f05270 */
[----:B------:R-:W-:-:S12]  /*13020*/  DFMA R12, R2, R42, R12 ;  /* 0x0000002a020c722b */ /* 0x000fd8000000000c */
[----:B------:R-:W-:Y:S05]  /*13030*/  @P0 BRA `(.L_x_2619) ;  /* 0xfffffff400980947 */ /* 0x000fea000383ffff */
[----:B------:R-:W-:Y:S05]  /*13040*/  BSYNC.RECONVERGENT B4 ;  /* 0x0000000000047941 */ /* 0x000fea0003800200 */
.L_x_2607:
[----:B------:R-:W-:-:S07]  /*13050*/  IMAD.MOV.U32 R3, RZ, RZ, R52 ;  /* 0x000000ffff037224 */ /* 0x000fce00078e0034 */
.L_x_2606:
        /* <DEDUP_REMOVED lines=23> */
.L_x_2620:
        /* <DEDUP_REMOVED lines=26> */
.L_x_2623:
[----:B------:R-:W-:-:S11]  /*13370*/  DADD R6, R14, R16 ;  /* 0x000000000e067229 */ /* 0x000fd60000000010 */
.L_x_2622:
[----:B------:R-:W-:Y:S05]  /*13380*/  BSYNC.RECONVERGENT B1 ;  /* 0x0000000000017941 */ /* 0x000fea0003800200 */
.L_x_2621:
        /* <DEDUP_REMOVED lines=24> */
.L_x_2625:
[----:B------:R-:W-:Y:S05]  /*13510*/  BSYNC.RECONVERGENT B4 ;  /* 0x0000000000047941 */ /* 0x000fea0003800200 */
.L_x_2624:
[----:B------:R-:W-:-:S11]  /*13520*/  DFMA R12, R2, R14, R12 ;  /* 0x0000000e020c722b */ /* 0x000fd6000000000c */
.L_x_2605:
[----:B------:R-:W0:Y:S02]  /*13530*/  LDC.64 R2, c[0x0][0x380] ;  /* 0x0000e000ff027b82 */ /* 0x000e240000000a00 */
[----:B0-----:R-:W-:-:S11]  /*13540*/  DFMA R12, R2, 0.5, R12 ;  /* 0x3fe00000020c782b */ /* 0x001fd6000000000c */
.L_x_2604:
[----:B------:R-:W-:Y:S05]  /*13550*/  BSYNC.RECONVERGENT B3 ;  /* 0x0000000000037941 */ /* 0x000fea0003800200 */
.L_x_2581:
        /* <DEDUP_REMOVED lines=16> */
.L_x_2642:
        /* <DEDUP_REMOVED lines=21> */
.L_x_2631:
        /* <DEDUP_REMOVED lines=40> */
.L_x_2633:
[----:B------:R-:W-:Y:S05]  /*13a30*/  BSYNC.RECONVERGENT B1 ;  /* 0x0000000000017941 */ /* 0x000fea0003800200 */
.L_x_2632:
        /* <DEDUP_REMOVED lines=14> */
.L_x_2635:
[----:B------:R-:W-:Y:S05]  /*13b20*/  BSYNC.RECONVERGENT B5 ;  /* 0x0000000000057941 */ /* 0x000fea0003800200 */
.L_x_2634:
        /* <DEDUP_REMOVED lines=22> */
.L_x_2636:
        /* <DEDUP_REMOVED lines=26> */
.L_x_2639:
[----:B------:R-:W-:-:S11]  /*13e30*/  DADD R6, R14, R16 ;  /* 0x000000000e067229 */ /* 0x000fd60000000010 */
.L_x_2638:
[----:B------:R-:W-:Y:S05]  /*13e40*/  BSYNC.RECONVERGENT B1 ;  /* 0x0000000000017941 */ /* 0x000fea0003800200 */
.L_x_2637:
        /* <DEDUP_REMOVED lines=23> */
.L_x_2641:
[----:B------:R-:W-:Y:S05]  /*13fc0*/  BSYNC.RECONVERGENT B5 ;  /* 0x0000000000057941 */ /* 0x000fea0003800200 */
.L_x_2640:
[----:B------:R-:W-:Y:S01]  /*13fd0*/  ISETP.NE.AND P0, PT, R38, R52, PT ;  /* 0x000000342600720c */ /* 0x000fe20003f05270 */
[----:B------:R-:W-:-:S12]  /*13fe0*/  DFMA R12, R2, R42, R12 ;  /* 0x0000002a020c722b */ /* 0x000fd8000000000c */
[----:B------:R-:W-:Y:S05]  /*13ff0*/  @P0 BRA `(.L_x_2642) ;  /* 0xfffffff400980947 */ /* 0x000fea000383ffff */
[----:B------:R-:W-:Y:S05]  /*14000*/  BSYNC.RECONVERGENT B4 ;  /* 0x0000000000047941 */ /* 0x000fea0003800200 */
.L_x_2630:
[----:B------:R-:W-:-:S07]  /*14010*/  IMAD.MOV.U32 R3, RZ, RZ, R52 ;  /* 0x000000ffff037224 */ /* 0x000fce00078e0034 */
.L_x_2629:
        /* <DEDUP_REMOVED lines=23> */
.L_x_2643:
        /* <DEDUP_REMOVED lines=26> */
.L_x_2646:
[----:B------:R-:W-:-:S11]  /*14330*/  DADD R6, R14, R16 ;  /* 0x000000000e067229 */ /* 0x000fd60000000010 */
.L_x_2645:
[----:B------:R-:W-:Y:S05]  /*14340*/  BSYNC.RECONVERGENT B1 ;  /* 0x0000000000017941 */ /* 0x000fea0003800200 */
.L_x_2644:
        /* <DEDUP_REMOVED lines=24> */
.L_x_2648:
[----:B------:R-:W-:Y:S05]  /*144d0*/  BSYNC.RECONVERGENT B4 ;  /* 0x0000000000047941 */ /* 0x000fea0003800200 */
.L_x_2647:
[----:B------:R-:W-:-:S11]  /*144e0*/  DFMA R12, R2, R14, R12 ;  /* 0x0000000e020c722b */ /* 0x000fd6000000000c */
.L_x_2628:
[----:B------:R-:W0:Y:S02]  /*144f0*/  LDC.64 R2, c[0x0][0x380] ;  /* 0x0000e000ff027b82 */ /* 0x000e240000000a00 */
[----:B0-----:R-:W-:Y:S01]  /*14500*/  DFMA R12, R2, 0.5, -R12 ;  /* 0x3fe00000020c782b */ /* 0x001fe2000000080c */
[----:B------:R-:W-:Y:S10]  /*14510*/  BRA `(.L_x_2649) ;  /* 0x0000000c00dc7947 */ /* 0x000ff40003800000 */
.L_x_2627:
        /* <DEDUP_REMOVED lines=12> */
.L_x_2664:
        /* <DEDUP_REMOVED lines=21> */
.L_x_2653:
        /* <DEDUP_REMOVED lines=40> */
.L_x_2655:
[----:B------:R-:W-:Y:S05]  /*149b0*/  BSYNC.RECONVERGENT B1 ;  /* 0x0000000000017941 */ /* 0x000fea0003800200 */
.L_x_2654:
        /* <DEDUP_REMOVED lines=14> */
.L_x_2657:
[----:B------:R-:W-:Y:S05]  /*14aa0*/  BSYNC.RECONVERGENT B5 ;  /* 0x0000000000057941 */ /* 0x000fea0003800200 */
.L_x_2656:
        /* <DEDUP_REMOVED lines=22> */
.L_x_2658:
        /* <DEDUP_REMOVED lines=26> */
.L_x_2661:
[----:B------:R-:W-:-:S11]  /*14db0*/  DADD R6, R14, R16 ;  /* 0x000000000e067229 */ /* 0x000fd60000000010 */
.L_x_2660:
[----:B------:R-:W-:Y:S05]  /*14dc0*/  BSYNC.RECONVERGENT B1 ;  /* 0x0000000000017941 */ /* 0x000fea0003800200 */
.L_x_2659:
        /* <DEDUP_REMOVED lines=23> */
.L_x_2663:
[----:B------:R-:W-:Y:S05]  /*14f40*/  BSYNC.RECONVERGENT B5 ;  /* 0x0000000000057941 */ /* 0x000fea0003800200 */
.L_x_2662:
[----:B------:R-:W-:Y:S01]  /*14f50*/  ISETP.NE.AND P0, PT, R38, R52, PT ;  /* 0x000000342600720c */ /* 0x000fe20003f05270 */
[----:B------:R-:W-:-:S12]  /*14f60*/  DFMA R12, R2, R42, R12 ;  /* 0x0000002a020c722b */ /* 0x000fd8000000000c */
[----:B------:R-:W-:Y:S05]  /*14f70*/  @P0 BRA `(.L_x_2664) ;  /* 0xfffffff400980947 */ /* 0x000fea000383ffff */
[----:B------:R-:W-:Y:S05]  /*14f80*/  BSYNC.RECONVERGENT B4 ;  /* 0x0000000000047941 */ /* 0x000fea0003800200 */
.L_x_2652:
[----:B------:R-:W-:-:S07]  /*14f90*/  IMAD.MOV.U32 R3, RZ, RZ, R52 ;  /* 0x000000ffff037224 */ /* 0x000fce00078e0034 */
.L_x_2651:
        /* <DEDUP_REMOVED lines=23> */
.L_x_2665:
        /* <DEDUP_REMOVED lines=26> */
.L_x_2668:
[----:B------:R-:W-:-:S11]  /*152b0*/  DADD R6, R14, R16 ;  /* 0x000000000e067229 */ /* 0x000fd60000000010 */
.L_x_2667:
[----:B------:R-:W-:Y:S05]  /*152c0*/  BSYNC.RECONVERGENT B1 ;  /* 0x0000000000017941 */ /* 0x000fea0003800200 */
.L_x_2666:
        /* <DEDUP_REMOVED lines=24> */
.L_x_2670:
[----:B------:R-:W-:Y:S05]  /*15450*/  BSYNC.RECONVERGENT B4 ;  /* 0x0000000000047941 */ /* 0x000fea0003800200 */
.L_x_2669:
[----:B------:R-:W-:-:S11]  /*15460*/  DFMA R12, R2, R14, R12 ;  /* 0x0000000e020c722b */ /* 0x000fd6000000000c */
.L_x_2650:
[----:B------:R-:W0:Y:S02]  /*15470*/  LDC.64 R2, c[0x0][0x380] ;  /* 0x0000e000ff027b82 */ /* 0x000e240000000a00 */
[----:B0-----:R-:W-:-:S11]  /*15480*/  DFMA R12, R2, 0.5, R12 ;  /* 0x3fe00000020c782b */ /* 0x001fd6000000000c */
.L_x_2649:
[----:B------:R-:W-:Y:S05]  /*15490*/  BSYNC.RECONVERGENT B3 ;  /* 0x0000000000037941 */ /* 0x000fea0003800200 */
.L_x_2626:
[----:B------:R-:W-:Y:S01]  /*154a0*/  DADD R12, R66, -R12 ;  /* 0x00000000420c7229 */ /* 0x000fe2000000080c */
[----:B------:R-:W-:Y:S01]  /*154b0*/  BSSY.RECONVERGENT B1, `(.L_x_2671) ;  /* 0x0000006000017945 */ /* 0x000fe20003800200 */
[----:B------:R-:W-:Y:S01]  /*154c0*/  IMAD.MOV.U32 R2, RZ, RZ, RZ ;  /* 0x000000ffff027224 */ /* 0x000fe200078e00ff */
[----:B------:R-:W-:Y:S01]  /*154d0*/  MOV R0, 0x15510 ;  /* 0x0001551000007802 */ /* 0x000fe20000000f00 */
[----:B------:R-:W-:-:S04]  /*154e0*/  IMAD.MOV.U32 R3, RZ, RZ, 0x40000000 ;  /* 0x40000000ff037424 */ /* 0x000fc800078e00ff */
[----:B------:R-:W-:-:S11]  /*154f0*/  DADD R6, -RZ, |R12| ;  /* 0x00000000ff067229 */ /* 0x000fd6000000050c */
[----:B------:R-:W-:Y:S05]  /*15500*/  CALL.REL.NOINC `($_Z11distributordPdS_ii$__internal_accurate_pow) ;  /* 0x0000023000c47944 */ /* 0x000fea0003c00000 */
[----:B------:R-:W-:Y:S05]  /*15510*/  BSYNC.RECONVERGENT B1 ;  /* 0x0000000000017941 */ /* 0x000fea0003800200 */
.L_x_2671:
        /* <DEDUP_REMOVED lines=16> */
.L_x_2673:
[----:B------:R-:W-:Y:S05]  /*15620*/  BSYNC.RECONVERGENT B1 ;  /* 0x0000000000017941 */ /* 0x000fea0003800200 */
.L_x_2672:
        /* <DEDUP_REMOVED lines=8> */
.L_x_2674:
        /* <DEDUP_REMOVED lines=19> */
.L_x_2676:
[----:B------:R-:W-:Y:S05]  /*157e0*/  BSYNC.RECONVERGENT B1 ;  /* 0x0000000000017941 */ /* 0x000fea0003800200 */
.L_x_2675:
        /* <DEDUP_REMOVED lines=62> */
.L_x_2678:
[----:B------:R-:W-:Y:S05]  /*15bd0*/  BSYNC.RECONVERGENT B1 ;  /* 0x0000000000017941 */ /* 0x000fea0003800200 */
.L_x_2677:
        /* <DEDUP_REMOVED lines=19> */
.L_x_2695:
        /* <DEDUP_REMOVED lines=21> */
.L_x_2684:
        /* <DEDUP_REMOVED lines=40> */
.L_x_2686:
[----:B------:R-:W-:Y:S05]  /*160e0*/  BSYNC.RECONVERGENT B1 ;  /* 0x0000000000017941 */ /* 0x000fea0003800200 */
.L_x_2685:
        /* <DEDUP_REMOVED lines=14> */
.L_x_2688:
[----:B------:R-:W-:Y:S05]  /*161d0*/  BSYNC.RECONVERGENT B5 ;  /* 0x0000000000057941 */ /* 0x000fea0003800200 */
.L_x_2687:
        /* <DEDUP_REMOVED lines=22> */
.L_x_2689:
        /* <DEDUP_REMOVED lines=26> */
.L_x_2692:
[----:B------:R-:W-:-:S11]  /*164e0*/  DADD R6, R14, R16 ;  /* 0x000000000e067229 */ /* 0x000fd60000000010 */
.L_x_2691:
[----:B------:R-:W-:Y:S05]  /*164f0*/  BSYNC.RECONVERGENT B1 ;  /* 0x0000000000017941 */ /* 0x000fea0003800200 */
.L_x_2690:
        /* <DEDUP_REMOVED lines=23> */
.L_x_2694:
[----:B------:R-:W-:Y:S05]  /*16670*/  BSYNC.RECONVERGENT B5 ;  /* 0x0000000000057941 */ /* 0x000fea0003800200 */
.L_x_2693:
[----:B------:R-:W-:Y:S01]  /*16680*/  ISETP.NE.AND P0, PT, R38, R52, PT ;  /* 0x000000342600720c */ /* 0x000fe20003f05270 */
[----:B------:R-:W-:-:S12]  /*16690*/  DFMA R12, R2, R42, R12 ;  /* 0x0000002a020c722b */ /* 0x000fd8000000000c */
[----:B------:R-:W-:Y:S05]  /*166a0*/  @P0 BRA `(.L_x_2695) ;  /* 0xfffffff400980947 */ /* 0x000fea000383ffff */
[----:B------:R-:W-:Y:S05]  /*166b0*/  BSYNC.RECONVERGENT B4 ;  /* 0x0000000000047941 */ /* 0x000fea0003800200 */
.L_x_2683:
[----:B------:R-:W-:-:S07]  /*166c0*/  IMAD.MOV.U32 R3, RZ, RZ, R52 ;  /* 0x000000ffff037224 */ /* 0x000fce00078e0034 */
.L_x_2682:
        /* <DEDUP_REMOVED lines=23> */
.L_x_2696:
        /* <DEDUP_REMOVED lines=26> */
.L_x_2699:
[----:B------:R-:W-:-:S11]  /*169e0*/  DADD R6, R14, R16 ;  /* 0x000000000e067229 */ /* 0x000fd60000000010 */
.L_x_2698:
[----:B------:R-:W-:Y:S05]  /*169f0*/  BSYNC.RECONVERGENT B1 ;  /* 0x0000000000017941 */ /* 0x000fea0003800200 */
.L_x_2697:
        /* <DEDUP_REMOVED lines=24> */
.L_x_2701:
[----:B------:R-:W-:Y:S05]  /*16b80*/  BSYNC.RECONVERGENT B4 ;  /* 0x0000000000047941 */ /* 0x000fea0003800200 */
.L_x_2700:
[----:B------:R-:W-:-:S11]  /*16b90*/  DFMA R12, R2, R14, R12 ;  /* 0x0000000e020c722b */ /* 0x000fd6000000000c */
.L_x_2681:
[----:B------:R-:W0:Y:S02]  /*16ba0*/  LDC.64 R2, c[0x0][0x380] ;  /* 0x0000e000ff027b82 */ /* 0x000e240000000a00 */
[----:B0-----:R-:W-:Y:S01]  /*16bb0*/  DFMA R12, R2, 0.5, -R12 ;  /* 0x3fe00000020c782b */ /* 0x001fe2000000080c */
[----:B------:R-:W-:Y:S10]  /*16bc0*/  BRA `(.L_x_2702) ;  /* 0x0000000c00dc7947 */ /* 0x000ff40003800000 */
.L_x_2680:
        /* <DEDUP_REMOVED lines=12> */
.L_x_2717:
        /* <DEDUP_REMOVED lines=21> */
.L_x_2706:
        /* <DEDUP_REMOVED lines=40> */
.L_x_2708:
[----:B------:R-:W-:Y:S05]  /*17060*/  BSYNC.RECONVERGENT B1 ;  /* 0x0000000000017941 */ /* 0x000fea0003800200 */
.L_x_2707:
        /* <DEDUP_REMOVED lines=14> */
.L_x_2710:
[----:B------:R-:W-:Y:S05]  /*17150*/  BSYNC.RECONVERGENT B5 ;  /* 0x0000000000057941 */ /* 0x000fea0003800200 */
.L_x_2709:
        /* <DEDUP_REMOVED lines=22> */
.L_x_2711:
        /* <DEDUP_REMOVED lines=26> */
.L_x_2714:
[----:B------:R-:W-:-:S11]  /*17460*/  DADD R6, R14, R16 ;  /* 0x000000000e067229 */ /* 0x000fd60000000010 */
.L_x_2713:
[----:B------:R-:W-:Y:S05]  /*17470*/  BSYNC.RECONVERGENT B1 ;  /* 0x0000000000017941 */ /* 0x000fea0003800200 */
.L_x_2712:
        /* <DEDUP_REMOVED lines=23> */
.L_x_2716:
[----:B------:R-:W-:Y:S05]  /*175f0*/  BSYNC.RECONVERGENT B5 ;  /* 0x0000000000057941 */ /* 0x000fea0003800200 */
.L_x_2715:
[----:B------:R-:W-:Y:S01]  /*17600*/  ISETP.NE.AND P0, PT, R38, R52, PT ;  /* 0x000000342600720c */ /* 0x000fe20003f05270 */
[----:B------:R-:W-:-:S12]  /*17610*/  DFMA R12, R2, R42, R12 ;  /* 0x0000002a020c722b */ /* 0x000fd8000000000c */
[----:B------:R-:W-:Y:S05]  /*17620*/  @P0 BRA `(.L_x_2717) ;  /* 0xfffffff400980947 */ /* 0x000fea000383ffff */
[----:B------:R-:W-:Y:S05]  /*17630*/  BSYNC.RECONVERGENT B4 ;  /* 0x0000000000047941 */ /* 0x000fea0003800200 */
.L_x_2705:
[----:B------:R-:W-:-:S07]  /*17640*/  IMAD.MOV.U32 R3, RZ, RZ, R52 ;  /* 0x000000ffff037224 */ /* 0x000fce00078e0034 */
.L_x_2704:
        /* <DEDUP_REMOVED lines=23> */
.L_x_2718:
        /* <DEDUP_REMOVED lines=26> */
.L_x_2721:
[----:B------:R-:W-:-:S11]  /*17960*/  DADD R6, R14, R16 ;  /* 0x000000000e067229 */ /* 0x000fd60000000010 */
.L_x_2720:
[----:B------:R-:W-:Y:S05]  /*17970*/  BSYNC.RECONVERGENT B1 ;  /* 0x0000000000017941 */ /* 0x000fea0003800200 */
.L_x_2719:
        /* <DEDUP_REMOVED lines=24> */
.L_x_2723:
[----:B------:R-:W-:Y:S05]  /*17b00*/  BSYNC.RECONVERGENT B4 ;  /* 0x0000000000047941 */ /* 0x000fea0003800200 */
.L_x_2722:
[----:B------:R-:W-:-:S11]  /*17b10*/  DFMA R12, R2, R14, R12 ;  /* 0x0000000e020c722b */ /* 0x000fd6000000000c */
.L_x_2703:
[----:B------:R-:W0:Y:S02]  /*17b20*/  LDC.64 R2, c[0x0][0x380] ;  /* 0x0000e000ff027b82 */ /* 0x000e240000000a00 */
[----:B0-----:R-:W-:-:S11]  /*17b30*/  DFMA R12, R2, 0.5, R12 ;  /* 0x3fe00000020c782b */ /* 0x001fd6000000000c */
.L_x_2702:
[----:B------:R-:W-:Y:S05]  /*17b40*/  BSYNC.RECONVERGENT B3 ;  /* 0x0000000000037941 */ /* 0x000fea0003800200 */
.L_x_2679:
        /* <DEDUP_REMOVED lines=8> */
.L_x_2724:
        /* <DEDUP_REMOVED lines=17> */
.L_x_2726:
[----:B------:R-:W-:Y:S05]  /*17ce0*/  BSYNC.RECONVERGENT B1 ;  /* 0x0000000000017941 */ /* 0x000fea0003800200 */
.L_x_2725:
        /* <DEDUP_REMOVED lines=10> */
.L_x_2728:
[----:B------:R-:W-:Y:S05]  /*17d90*/  BSYNC.RECONVERGENT B1 ;  /* 0x0000000000017941 */ /* 0x000fea0003800200 */
.L_x_2727:
        /* <DEDUP_REMOVED lines=66> */
.L_x_2730:
[----:B------:R-:W-:Y:S05]  /*181c0*/  BSYNC.RECONVERGENT B1 ;  /* 0x0000000000017941 */ /* 0x000fea0003800200 */
.L_x_2729:
[C---:B------:R-:W-:Y:S01]  /*181d0*/  DFMA R48, R34.reuse, 0.375, R8 ;  /* 0x3fd800002230782b */ /* 0x040fe20000000008 */
[----:B------:R-:W-:Y:S01]  /*181e0*/  UMOV UR4, 0xc9be45dc ;  /* 0xc9be45dc00047882 */ /* 0x000fe20000000000 */
[----:B------:R-:W-:Y:S01]  /*181f0*/  UMOV UR5, 0x4043bd3c ;  /* 0x4043bd3c00057882 */ /* 0x000fe20000000000 */
[----:B------:R-:W-:Y:S01]  /*18200*/  DMUL R78, R34, R78 ;  /* 0x0000004e224e7228 */ /* 0x000fe20000000000 */
[----:B------:R-:W-:Y:S01]  /*18210*/  BSSY.RECONVERGENT B3, `(.L_x_2731) ;  /* 0x00001fc000037945 */ /* 0x000fe20003800200 */
[----:B------:R-:W-:Y:S02]  /*18220*/  DMUL R44, R44, -UR4 ;  /* 0x800000042c2c7c28 */ /* 0x000fe40008000000 */
[----:B------:R-:W-:Y:S02]  /*18230*/  DMUL R72, R34, R72 ;  /* 0x0000004822487228 */ /* 0x000fe40000000000 */
[----:B------:R-:W-:Y:S02]  /*18240*/  DSETP.GEU.AND P0, PT, R48, R18, PT ;  /* 0x000000123000722a */ /* 0x000fe40003f0e000 */
[----:B------:R-:W-:-:S02]  /*18250*/  DFMA R6, R16, 0.09375, R64 ;  /* 0x3fb800001006782b */ /* 0x000fc40000000040 */
[----:B------:R-:W-:Y:S02]  /*18260*/  DFMA R12, R20, 0.09375, R46 ;  /* 0x3fb80000140c782b */ /* 0x000fe4000000002e */
[----:B------:R-:W-:Y:S02]  /*18270*/  DFMA R74, R62, 0.09375, R58 ;  /* 0x3fb800003e4a782b */ /* 0x000fe4000000003a */
[----:B------:R-:W-:Y:S02]  /*18280*/  DMUL R76, R44, R2 ;  /* 0x000000022c4c7228 */ /* 0x000fe40000000000 */
[----:B------:R-:W-:Y:S02]  /*18290*/  DFMA R66, R66, 0.28125, R6 ;  /* 0x3fd200004242782b */ /* 0x000fe40000000006 */
[----:B------:R-:W-:Y:S02]  /*182a0*/  DFMA R44, R72, 0.28125, R12 ;  /* 0x3fd20000482c782b */ /* 0x000fe4000000000c */
[----:B------:R-:W-:-:S02]  /*182b0*/  DFMA R74, R78, 0.28125, R74 ;  /* 0x3fd200004e4a782b */ /* 0x000fc4000000004a */
        /* <DEDUP_REMOVED lines=14> */
.L_x_2747:
        /* <DEDUP_REMOVED lines=21> */
.L_x_2736:
        /* <DEDUP_REMOVED lines=40> */
.L_x_2738:
[----:B------:R-:W-:Y:S05]  /*18770*/  BSYNC.RECONVERGENT B1 ;  /* 0x0000000000017941 */ /* 0x000fea0003800200 */
.L_x_2737:
        /* <DEDUP_REMOVED lines=14> */
.L_x_2740:
[----:B------:R-:W-:Y:S05]  /*18860*/  BSYNC.RECONVERGENT B5 ;  /* 0x0000000000057941 */ /* 0x000fea0003800200 */
.L_x_2739:
        /* <DEDUP_REMOVED lines=22> */
.L_x_2741:
        /* <DEDUP_REMOVED lines=26> */
.L_x_2744:
[----:B------:R-:W-:-:S11]  /*18b70*/  DADD R6, R14, R16 ;  /* 0x000000000e067229 */ /* 0x000fd60000000010 */
.L_x_2743:
[----:B------:R-:W-:Y:S05]  /*18b80*/  BSYNC.RECONVERGENT B1 ;  /* 0x0000000000017941 */ /* 0x000fea0003800200 */
.L_x_2742:
        /* <DEDUP_REMOVED lines=23> */
.L_x_2746:
[----:B------:R-:W-:Y:S05]  /*18d00*/  BSYNC.RECONVERGENT B5 ;  /* 0x0000000000057941 */ /* 0x000fea0003800200 */
.L_x_2745:
[----:B------:R-:W-:Y:S01]  /*18d10*/  ISETP.NE.AND P0, PT, R38, R52, PT ;  /* 0x000000342600720c */ /* 0x000fe20003f05270 */
[----:B------:R-:W-:-:S12]  /*18d20*/  DFMA R12, R2, R42, R12 ;  /* 0x0000002a020c722b */ /* 0x000fd8000000000c */
[----:B------:R-:W-:Y:S05]  /*18d30*/  @P0 BRA `(.L_x_2747) ;  /* 0xfffffff400980947 */ /* 0x000fea000383ffff */
[----:B------:R-:W-:Y:S05]  /*18d40*/  BSYNC.RECONVERGENT B4 ;  /* 0x0000000000047941 */ /* 0x000fea0003800200 */
.L_x_2735:
[----:B------:R-:W-:-:S07]  /*18d50*/  IMAD.MOV.U32 R3, RZ, RZ, R52 ;  /* 0x000000ffff037224 */ /* 0x000fce00078e0034 */
.L_x_2734:
        /* <DEDUP_REMOVED lines=23> */
.L_x_2748:
        /* <DEDUP_REMOVED lines=26> */
.L_x_2751:
[----:B------:R-:W-:-:S11]  /*19070*/  DADD R6, R14, R16 ;  /* 0x000000000e067229 */ /* 0x000fd60000000010 */
.L_x_2750:
[----:B------:R-:W-:Y:S05]  /*19080*/  BSYNC.RECONVERGENT B1 ;  /* 0x0000000000017941 */ /* 0x000fea0003800200 */
.L_x_2749:
        /* <DEDUP_REMOVED lines=24> */
.L_x_2753:
[----:B------:R-:W-:Y:S05]  /*19210*/  BSYNC.RECONVERGENT B4 ;  /* 0x0000000000047941 */ /* 0x000fea0003800200 */
.L_x_2752:
[----:B------:R-:W-:-:S11]  /*19220*/  DFMA R12, R2, R14, R12 ;  /* 0x0000000e020c722b */ /* 0x000fd6000000000c */
.L_x_2733:
[----:B------:R-:W0:Y:S02]  /*19230*/  LDC.64 R2, c[0x0][0x380] ;  /* 0x0000e000ff027b82 */ /* 0x000e240000000a00 */
[----:B0-----:R-:W-:Y:S01]  /*19240*/  DFMA R12, R2, 0.5, -R12 ;  /* 0x3fe00000020c782b */ /* 0x001fe2000000080c */
[----:B------:R-:W-:Y:S10]  /*19250*/  BRA `(.L_x_2754) ;  /* 0x0000000c00dc7947 */ /* 0x000ff40003800000 */
.L_x_2732:
        /* <DEDUP_REMOVED lines=12> */
.L_x_2769:
        /* <DEDUP_REMOVED lines=21> */
.L_x_2758:
        /* <DEDUP_REMOVED lines=40> */
.L_x_2760:
[----:B------:R-:W-:Y:S05]  /*196f0*/  BSYNC.RECONVERGENT B1 ;  /* 0x0000000000017941 */ /* 0x000fea0003800200 */
.L_x_2759:
        /* <DEDUP_REMOVED lines=14> */
.L_x_2762:
[----:B------:R-:W-:Y:S05]  /*197e0*/  BSYNC.RECONVERGENT B5 ;  /* 0x0000000000057941 */ /* 0x000fea0003800200 */
.L_x_2761:
        /* <DEDUP_REMOVED lines=22> */
.L_x_2763:
        /* <DEDUP_REMOVED lines=26> */
.L_x_2766:
[----:B------:R-:W-:-:S11]  /*19af0*/  DADD R6, R14, R16 ;  /* 0x000000000e067229 */ /* 0x000fd60000000010 */
.L_x_2765:
[----:B------:R-:W-:Y:S05]  /*19b00*/  BSYNC.RECONVERGENT B1 ;  /* 0x0000000000017941 */ /* 0x000fea0003800200 */
.L_x_2764:
        /* <DEDUP_REMOVED lines=23> */
.L_x_2768:
[----:B------:R-:W-:Y:S05]  /*19c80*/  BSYNC.RECONVERGENT B5 ;  /* 0x0000000000057941 */ /* 0x000fea0003800200 */
.L_x_2767:
[----:B------:R-:W-:Y:S01]  /*19c90*/  ISETP.NE.AND P0, PT, R38, R52, PT ;  /* 0x000000342600720c */ /* 0x000fe20003f05270 */
[----:B------:R-:W-:-:S12]  /*19ca0*/  DFMA R12, R2, R42, R12 ;  /* 0x0000002a020c722b */ /* 0x000fd8000000000c */
[----:B------:R-:W-:Y:S05]  /*19cb0*/  @P0 BRA `(.L_x_2769) ;  /* 0xfffffff400980947 */ /* 0x000fea000383ffff */
[----:B------:R-:W-:Y:S05]  /*19cc0*/  BSYNC.RECONVERGENT B4 ;  /* 0x0000000000047941 */ /* 0x000fea0003800200 */
.L_x_2757:
[----:B------:R-:W-:-:S07]  /*19cd0*/  IMAD.MOV.U32 R3, RZ, RZ, R52 ;  /* 0x000000ffff037224 */ /* 0x000fce00078e0034 */
.L_x_2756:
        /* <DEDUP_REMOVED lines=23> */
.L_x_2770:
        /* <DEDUP_REMOVED lines=26> */
.L_x_2773:
[----:B------:R-:W-:-:S11]  /*19ff0*/  DADD R6, R14, R16 ;  /* 0x000000000e067229 */ /* 0x000fd60000000010 */
.L_x_2772:
[----:B------:R-:W-:Y:S05]  /*1a000*/  BSYNC.RECONVERGENT B1 ;  /* 0x0000000000017941 */ /* 0x000fea0003800200 */
.L_x_2771:
        /* <DEDUP_REMOVED lines=24> */
.L_x_2775:
[----:B------:R-:W-:Y:S05]  /*1a190*/  BSYNC.RECONVERGENT B4 ;  /* 0x0000000000047941 */ /* 0x000fea0003800200 */
.L_x_2774:
[----:B------:R-:W-:-:S11]  /*1a1a0*/  DFMA R12, R2, R14, R12 ;  /* 0x0000000e020c722b */ /* 0x000fd6000000000c */
.L_x_2755:
[----:B------:R-:W0:Y:S02]  /*1a1b0*/  LDC.64 R2, c[0x0][0x380] ;  /* 0x0000e000ff027b82 */ /* 0x000e240000000a00 */
[----:B0-----:R-:W-:-:S11]  /*1a1c0*/  DFMA R12, R2, 0.5, R12 ;  /* 0x3fe00000020c782b */ /* 0x001fd6000000000c */
.L_x_2754:
[----:B------:R-:W-:Y:S05]  /*1a1d0*/  BSYNC.RECONVERGENT B3 ;  /* 0x0000000000037941 */ /* 0x000fea0003800200 */
.L_x_2731:
        /* <DEDUP_REMOVED lines=16> */
.L_x_2792:
        /* <DEDUP_REMOVED lines=21> */
.L_x_2781:
        /* <DEDUP_REMOVED lines=40> */
.L_x_2783:
[----:B------:R-:W-:Y:S05]  /*1a6b0*/  BSYNC.RECONVERGENT B1 ;  /* 0x0000000000017941 */ /* 0x000fea0003800200 */
.L_x_2782:
        /* <DEDUP_REMOVED lines=14> */
.L_x_2785:
[----:B------:R-:W-:Y:S05]  /*1a7a0*/  BSYNC.RECONVERGENT B5 ;  /* 0x0000000000057941 */ /* 0x000fea0003800200 */
.L_x_2784:
        /* <DEDUP_REMOVED lines=22> */
.L_x_2786:
        /* <DEDUP_REMOVED lines=26> */
.L_x_2789:
[----:B------:R-:W-:-:S11]  /*1aab0*/  DADD R6, R14, R16 ;  /* 0x000000000e067229 */ /* 0x000fd60000000010 */
.L_x_2788:
[----:B------:R-:W-:Y:S05]  /*1aac0*/  BSYNC.RECONVERGENT B1 ;  /* 0x0000000000017941 */ /* 0x000fea0003800200 */
.L_x_2787:
        /* <DEDUP_REMOVED lines=23> */
.L_x_2791:
[----:B------:R-:W-:Y:S05]  /*1ac40*/  BSYNC.RECONVERGENT B5 ;  /* 0x0000000000057941 */ /* 0x000fea0003800200 */
.L_x_2790:
[----:B------:R-:W-:Y:S01]  /*1ac50*/  ISETP.NE.AND P0, PT, R38, R52, PT ;  /* 0x000000342600720c */ /* 0x000fe20003f05270 */
[----:B------:R-:W-:-:S12]  /*1ac60*/  DFMA R12, R2, R42, R12 ;  /* 0x0000002a020c722b */ /* 0x000fd8000000000c */
[----:B------:R-:W-:Y:S05]  /*1ac70*/  @P0 BRA `(.L_x_2792) ;  /* 0xfffffff400980947 */ /* 0x000fea000383ffff */
[----:B------:R-:W-:Y:S05]  /*1ac80*/  BSYNC.RECONVERGENT B4 ;  /* 0x0000000000047941 */ /* 0x000fea0003800200 */
.L_x_2780:
[----:B------:R-:W-:-:S07]  /*1ac90*/  IMAD.MOV.U32 R3, RZ, RZ, R52 ;  /* 0x000000ffff037224 */ /* 0x000fce00078e0034 */
.L_x_2779:
        /* <DEDUP_REMOVED lines=23> */
.L_x_2793:
        /* <DEDUP_REMOVED lines=26> */
.L_x_2796:
[----:B------:R-:W-:-:S11]  /*1afb0*/  DADD R6, R14, R16 ;  /* 0x000000000e067229 */ /* 0x000fd60000000010 */
.L_x_2795:
[----:B------:R-:W-:Y:S05]  /*1afc0*/  BSYNC.RECONVERGENT B1 ;  /* 0x0000000000017941 */ /* 0x000fea0003800200 */
.L_x_2794:
        /* <DEDUP_REMOVED lines=24> */
.L_x_2798:
[----:B------:R-:W-:Y:S05]  /*1b150*/  BSYNC.RECONVERGENT B4 ;  /* 0x0000000000047941 */ /* 0x000fea0003800200 */
.L_x_2797:
[----:B------:R-:W-:-:S11]  /*1b160*/  DFMA R12, R2, R14, R12 ;  /* 0x0000000e020c722b */ /* 0x000fd6000000000c */
.L_x_2778:
[----:B------:R-:W0:Y:S02]  /*1b170*/  LDC.64 R2, c[0x0][0x380] ;  /* 0x0000e000ff027b82 */ /* 0x000e240000000a00 */
[----:B0-----:R-:W-:Y:S01]  /*1b180*/  DFMA R12, R2, 0.5, -R12 ;  /* 0x3fe00000020c782b */ /* 0x001fe2000000080c */
[----:B------:R-:W-:Y:S10]  /*1b190*/  BRA `(.L_x_2799) ;  /* 0x0000000c00dc7947 */ /* 0x000ff40003800000 */
.L_x_2777:
        /* <DEDUP_REMOVED lines=12> */
.L_x_2814:
        /* <DEDUP_REMOVED lines=21> */
.L_x_2803:
        /* <DEDUP_REMOVED lines=40> */
.L_x_2805:
[----:B------:R-:W-:Y:S05]  /*1b630*/  BSYNC.RECONVERGENT B1 ;  /* 0x0000000000017941 */ /* 0x000fea0003800200 */
.L_x_2804:
        /* <DEDUP_REMOVED lines=14> */
.L_x_2807:
[----:B------:R-:W-:Y:S05]  /*1b720*/  BSYNC.RECONVERGENT B5 ;  /* 0x0000000000057941 */ /* 0x000fea0003800200 */
.L_x_2806:
        /* <DEDUP_REMOVED lines=22> */
.L_x_2808:
        /* <DEDUP_REMOVED lines=26> */
.L_x_2811:
[----:B------:R-:W-:-:S11]  /*1ba30*/  DADD R6, R14, R16 ;  /* 0x000000000e067229 */ /* 0x000fd60000000010 */
.L_x_2810:
[----:B------:R-:W-:Y:S05]  /*1ba40*/  BSYNC.RECONVERGENT B1 ;  /* 0x0000000000017941 */ /* 0x000fea0003800200 */
.L_x_2809:
        /* <DEDUP_REMOVED lines=23> */
.L_x_2813:
[----:B------:R-:W-:Y:S05]  /*1bbc0*/  BSYNC.RECONVERGENT B5 ;  /* 0x0000000000057941 */ /* 0x000fea0003800200 */
.L_x_2812:
[----:B------:R-:W-:Y:S01]  /*1bbd0*/  ISETP.NE.AND P0, PT, R38, R52, PT ;  /* 0x000000342600720c */ /* 0x000fe20003f05270 */
[----:B------:R-:W-:-:S12]  /*1bbe0*/  DFMA R12, R2, R42, R12 ;  /* 0x0000002a020c722b */ /* 0x000fd8000000000c */
[----:B------:R-:W-:Y:S05]  /*1bbf0*/  @P0 BRA `(.L_x_2814) ;  /* 0xfffffff400980947 */ /* 0x000fea000383ffff */
[----:B------:R-:W-:Y:S05]  /*1bc00*/  BSYNC.RECONVERGENT B4 ;  /* 0x0000000000047941 */ /* 0x000fea0003800200 */
.L_x_2802:
[----:B------:R-:W-:-:S07]  /*1bc10*/  IMAD.MOV.U32 R3, RZ, RZ, R52 ;  /* 0x000000ffff037224 */ /* 0x000fce00078e0034 */
.L_x_2801:
        /* <DEDUP_REMOVED lines=23> */
.L_x_2815:
        /* <DEDUP_REMOVED lines=26> */
.L_x_2818:
[----:B------:R-:W-:-:S11]  /*1bf30*/  DADD R6, R14, R16 ;  /* 0x000000000e067229 */ /* 0x000fd60000000010 */
.L_x_2817:
[----:B------:R-:W-:Y:S05]  /*1bf40*/  BSYNC.RECONVERGENT B1 ;  /* 0x0000000000017941 */ /* 0x000fea0003800200 */
.L_x_2816:
        /* <DEDUP_REMOVED lines=24> */
.L_x_2820:
[----:B------:R-:W-:Y:S05]  /*1c0d0*/  BSYNC.RECONVERGENT B4 ;  /* 0x0000000000047941 */ /* 0x000fea0003800200 */
.L_x_2819:
[----:B------:R-:W-:-:S11]  /*1c0e0*/  DFMA R12, R2, R14, R12 ;  /* 0x0000000e020c722b */ /* 0x000fd6000000000c */
.L_x_2800:
[----:B------:R-:W0:Y:S02]  /*1c0f0*/  LDC.64 R2, c[0x0][0x380] ;  /* 0x0000e000ff027b82 */ /* 0x000e240000000a00 */
[----:B0-----:R-:W-:-:S11]  /*1c100*/  DFMA R12, R2, 0.5, R12 ;  /* 0x3fe00000020c782b */ /* 0x001fd6000000000c */
.L_x_2799:
[----:B------:R-:W-:Y:S05]  /*1c110*/  BSYNC.RECONVERGENT B3 ;  /* 0x0000000000037941 */ /* 0x000fea0003800200 */
.L_x_2776:
        /* <DEDUP_REMOVED lines=8> */
.L_x_2821:
        /* <DEDUP_REMOVED lines=16> */
.L_x_2823:
[----:B------:R-:W-:Y:S05]  /*1c2a0*/  BSYNC.RECONVERGENT B1 ;  /* 0x0000000000017941 */ /* 0x000fea0003800200 */
.L_x_2822:
        /* <DEDUP_REMOVED lines=8> */
.L_x_2824:
        /* <DEDUP_REMOVED lines=19> */
.L_x_2826:
[----:B------:R-:W-:Y:S05]  /*1c460*/  BSYNC.RECONVERGENT B1 ;  /* 0x0000000000017941 */ /* 0x000fea0003800200 */
.L_x_2825:
        /* <DEDUP_REMOVED lines=62> */
.L_x_2828:
[----:B------:R-:W-:Y:S05]  /*1c850*/  BSYNC.RECONVERGENT B1 ;  /* 0x0000000000017941 */ /* 0x000fea0003800200 */
.L_x_2827:
        /* <DEDUP_REMOVED lines=19> */
.L_x_2845:
        /* <DEDUP_REMOVED lines=21> */
.L_x_2834:
        /* <DEDUP_REMOVED lines=40> */
.L_x_2836:
[----:B------:R-:W-:Y:S05]  /*1cd60*/  BSYNC.RECONVERGENT B1 ;  /* 0x0000000000017941 */ /* 0x000fea0003800200 */
.L_x_2835:
        /* <DEDUP_REMOVED lines=14> */
.L_x_2838:
[----:B------:R-:W-:Y:S05]  /*1ce50*/  BSYNC.RECONVERGENT B5 ;  /* 0x0000000000057941 */ /* 0x000fea0003800200 */
.L_x_2837:
        /* <DEDUP_REMOVED lines=22> */
.L_x_2839:
        /* <DEDUP_REMOVED lines=26> */
.L_x_2842:
[----:B------:R-:W-:-:S11]  /*1d160*/  DADD R6, R14, R16 ;  /* 0x000000000e067229 */ /* 0x000fd60000000010 */
.L_x_2841:
[----:B------:R-:W-:Y:S05]  /*1d170*/  BSYNC.RECONVERGENT B1 ;  /* 0x0000000000017941 */ /* 0x000fea0003800200 */
.L_x_2840:
        /* <DEDUP_REMOVED lines=23> */
.L_x_2844:
[----:B------:R-:W-:Y:S05]  /*1d2f0*/  BSYNC.RECONVERGENT B5 ;  /* 0x0000000000057941 */ /* 0x000fea0003800200 */
.L_x_2843:
[----:B------:R-:W-:Y:S01]  /*1d300*/  ISETP.NE.AND P0, PT, R38, R52, PT ;  /* 0x000000342600720c */ /* 0x000fe20003f05270 */
[----:B------:R-:W-:-:S12]  /*1d310*/  DFMA R12, R2, R42, R12 ;  /* 0x0000002a020c722b */ /* 0x000fd8000000000c */
[----:B------:R-:W-:Y:S05]  /*1d320*/  @P0 BRA `(.L_x_2845) ;  /* 0xfffffff400980947 */ /* 0x000fea000383ffff */
[----:B------:R-:W-:Y:S05]  /*1d330*/  BSYNC.RECONVERGENT B4 ;  /* 0x0000000000047941 */ /* 0x000fea0003800200 */
.L_x_2833:
[----:B------:R-:W-:-:S07]  /*1d340*/  IMAD.MOV.U32 R3, RZ, RZ, R52 ;  /* 0x000000ffff037224 */ /* 0x000fce00078e0034 */
.L_x_2832:
        /* <DEDUP_REMOVED lines=23> */
.L_x_2846:
        /* <DEDUP_REMOVED lines=26> */
.L_x_2849:
[----:B------:R-:W-:-:S11]  /*1d660*/  DADD R6, R14, R16 ;  /* 0x000000000e067229 */ /* 0x000fd60000000010 */
.L_x_2848:
[----:B------:R-:W-:Y:S05]  /*1d670*/  BSYNC.RECONVERGENT B1 ;  /* 0x0000000000017941 */ /* 0x000fea0003800200 */
.L_x_2847:
        /* <DEDUP_REMOVED lines=24> */
.L_x_2851:
[----:B------:R-:W-:Y:S05]  /*1d800*/  BSYNC.RECONVERGENT B4 ;  /* 0x0000000000047941 */ /* 0x000fea0003800200 */
.L_x_2850:
[----:B------:R-:W-:-:S11]  /*1d810*/  DFMA R12, R2, R14, R12 ;  /* 0x0000000e020c722b */ /* 0x000fd6000000000c */
.L_x_2831:
[----:B------:R-:W0:Y:S02]  /*1d820*/  LDC.64 R2, c[0x0][0x380] ;  /* 0x0000e000ff027b82 */ /* 0x000e240000000a00 */
[----:B0-----:R-:W-:Y:S01]  /*1d830*/  DFMA R12, R2, 0.5, -R12 ;  /* 0x3fe00000020c782b */ /* 0x001fe2000000080c */
[----:B------:R-:W-:Y:S10]  /*1d840*/  BRA `(.L_x_2852) ;  /* 0x0000000c00dc7947 */ /* 0x000ff40003800000 */
.L_x_2830:
        /* <DEDUP_REMOVED lines=12> */
.L_x_2867:
        /* <DEDUP_REMOVED lines=21> */
.L_x_2856:
        /* <DEDUP_REMOVED lines=40> */
.L_x_2858:
[----:B------:R-:W-:Y:S05]  /*1dce0*/  BSYNC.RECONVERGENT B1 ;  /* 0x0000000000017941 */ /* 0x000fea0003800200 */
.L_x_2857:
        /* <DEDUP_REMOVED lines=14> */
.L_x_2860:
[----:B------:R-:W-:Y:S05]  /*1ddd0*/  BSYNC.RECONVERGENT B5 ;  /* 0x0000000000057941 */ /* 0x000fea0003800200 */
.L_x_2859:
        /* <DEDUP_REMOVED lines=22> */
.L_x_2861:
        /* <DEDUP_REMOVED lines=26> */
.L_x_2864:
[----:B------:R-:W-:-:S11]  /*1e0e0*/  DADD R6, R14, R16 ;  /* 0x000000000e067229 */ /* 0x000fd60000000010 */
.L_x_2863:
[----:B------:R-:W-:Y:S05]  /*1e0f0*/  BSYNC.RECONVERGENT B1 ;  /* 0x0000000000017941 */ /* 0x000fea0003800200 */
.L_x_2862:
        /* <DEDUP_REMOVED lines=23> */
.L_x_2866:
[----:B------:R-:W-:Y:S05]  /*1e270*/  BSYNC.RECONVERGENT B5 ;  /* 0x0000000000057941 */ /* 0x000fea0003800200 */
.L_x_2865:
[----:B------:R-:W-:Y:S01]  /*1e280*/  ISETP.NE.AND P0, PT, R38, R52, PT ;  /* 0x000000342600720c */ /* 0x000fe20003f05270 */
[----:B------:R-:W-:-:S12]  /*1e290*/  DFMA R12, R2, R42, R12 ;  /* 0x0000002a020c722b */ /* 0x000fd8000000000c */
[----:B------:R-:W-:Y:S05]  /*1e2a0*/  @P0 BRA `(.L_x_2867) ;  /* 0xfffffff400980947 */ /* 0x000fea000383ffff */
[----:B------:R-:W-:Y:S05]  /*1e2b0*/  BSYNC.RECONVERGENT B4 ;  /* 0x0000000000047941 */ /* 0x000fea0003800200 */
.L_x_2855:
[----:B------:R-:W-:-:S07]  /*1e2c0*/  IMAD.MOV.U32 R3, RZ, RZ, R52 ;  /* 0x000000ffff037224 */ /* 0x000fce00078e0034 */
.L_x_2854:
        /* <DEDUP_REMOVED lines=23> */
.L_x_2868:
        /* <DEDUP_REMOVED lines=26> */
.L_x_2871:
[----:B------:R-:W-:-:S11]  /*1e5e0*/  DADD R6, R14, R16 ;  /* 0x000000000e067229 */ /* 0x000fd60000000010 */
.L_x_2870:
[----:B------:R-:W-:Y:S05]  /*1e5f0*/  BSYNC.RECONVERGENT B1 ;  /* 0x0000000000017941 */ /* 0x000fea0003800200 */
.L_x_2869:
        /* <DEDUP_REMOVED lines=24> */
.L_x_2873:
[----:B------:R-:W-:Y:S05]  /*1e780*/  BSYNC.RECONVERGENT B4 ;  /* 0x0000000000047941 */ /* 0x000fea0003800200 */
.L_x_2872:
[----:B------:R-:W-:-:S11]  /*1e790*/  DFMA R12, R2, R14, R12 ;  /* 0x0000000e020c722b */ /* 0x000fd6000000000c */
.L_x_2853:
[----:B------:R-:W0:Y:S02]  /*1e7a0*/  LDC.64 R2, c[0x0][0x380] ;  /* 0x0000e000ff027b82 */ /* 0x000e240000000a00 */
[----:B0-----:R-:W-:-:S11]  /*1e7b0*/  DFMA R12, R2, 0.5, R12 ;  /* 0x3fe00000020c782b */ /* 0x001fd6000000000c */
.L_x_2852:
[----:B------:R-:W-:Y:S05]  /*1e7c0*/  BSYNC.RECONVERGENT B3 ;  /* 0x0000000000037941 */ /* 0x000fea0003800200 */
.L_x_2829:
        /* <DEDUP_REMOVED lines=8> */
.L_x_2874:
        /* <DEDUP_REMOVED lines=17> */
.L_x_2876:
[----:B------:R-:W-:Y:S05]  /*1e960*/  BSYNC.RECONVERGENT B1 ;  /* 0x0000000000017941 */ /* 0x000fea0003800200 */
.L_x_2875:
        /* <DEDUP_REMOVED lines=10> */
.L_x_2878:
[----:B------:R-:W-:Y:S05]  /*1ea10*/  BSYNC.RECONVERGENT B1 ;  /* 0x0000000000017941 */ /* 0x000fea0003800200 */
.L_x_2877:
[----:B------:R-:W-:Y:S01]  /*1ea20*/  FSEL R6, R50, RZ, P0 ;  /* 0x000000ff32067208 */ /* 0x000fe20000000000 */
[----:B------:R-:W-:Y:S01]  /*1ea30*/  IMAD.MOV.U32 R14, RZ, RZ, 0x652b82fe ;  /* 0x652b82feff0e7424 */ /* 0x000fe200078e00ff */
[----:B------:R-:W-:Y:S01]  /*1ea40*/  FSEL R7, R51, 1.875, P0 ;  /* 0x3ff0000033077808 */ /* 0x000fe20000000000 */
[----:B------:R-:W-:Y:S01]  /*1ea50*/  IMAD.MOV.U32 R15, RZ, RZ, 0x3ff71547 ;  /* 0x3ff71547ff0f7424 */ /* 0x000fe200078e00ff */
[----:B------:R-:W-:Y:S01]  /*1ea60*/  UMOV UR4, 0xfefa39ef ;  /* 0xfefa39ef00047882 */ /* 0x000fe20000000000 */
[----:B------:R-:W-:Y:S01]  /*1ea70*/  UMOV UR5, 0x3fe62e42 ;  /* 0x3fe62e4200057882 */ /* 0x000fe20000000000 */
[----:B------:R-:W-:Y:S01]  /*1ea80*/  BSSY.RECONVERGENT B1, `(.L_x_2879) ;  /* 0x000003c000017945 */ /* 0x000fe20003800200 */
[----:B------:R-:W-:Y:S02]  /*1ea90*/  DFMA R20, R62, 0.25, R58 ;  /* 0x3fd000003e14782b */ /* 0x000fe4000000003a */
        /* <DEDUP_REMOVED lines=58> */
.L_x_2880:
[----:B------:R-:W-:Y:S05]  /*1ee40*/  BSYNC.RECONVERGENT B1 ;  /* 0x0000000000017941 */ /* 0x000fea0003800200 */
.L_x_2879:
[----:B------:R-:W-:Y:S01]  /*1ee50*/  UMOV UR4, 0xc9be45dc ;  /* 0xc9be45dc00047882 */ /* 0x000fe20000000000 */
[----:B------:R-:W-:Y:S01]  /*1ee60*/  UMOV UR5, 0x4043bd3c ;  /* 0x4043bd3c00057882 */ /* 0x000fe20000000000 */
[--C-:B------:R-:W-:Y:S01]  /*1ee70*/  DFMA R24, R60, 0.25, R56.reuse ;  /* 0x3fd000003c18782b */ /* 0x100fe20000000038 */
[----:B------:R-:W-:Y:S01]  /*1ee80*/  UMOV UR6, 0x9d89d89e ;  /* 0x9d89d89e00067882 */ /* 0x000fe20000000000 */
[----:B------:R-:W-:Y:S01]  /*1ee90*/  DMUL R44, R44, -UR4 ;  /* 0x800000042c2c7c28 */ /* 0x000fe20008000000 */
[----:B------:R-:W-:Y:S01]  /*1eea0*/  UMOV UR7, 0x3fed89d8 ;  /* 0x3fed89d800077882 */ /* 0x000fe20000000000 */
[----:B------:R-:W-:Y:S01]  /*1eeb0*/  DFMA R6, R60, 0.09375, R56 ;  /* 0x3fb800003c06782b */ /* 0x000fe20000000038 */
[----:B------:R-:W-:Y:S01]  /*1eec0*/  UMOV UR4, 0x9189614c ;  /* 0x9189614c00047882 */ /* 0x000fe20000000000 */
[C---:B------:R-:W-:Y:S01]  /*1eed0*/  DFMA R48, R34.reuse, UR6, R8 ;  /* 0x0000000622307c2b */ /* 0x040fe20008000008 */
[----:B------:R-:W-:Y:S01]  /*1eee0*/  UMOV UR5, 0x3fec23e3 ;  /* 0x3fec23e300057882 */ /* 0x000fe20000000000 */
[----:B------:R-:W-:Y:S01]  /*1eef0*/  DMUL R14, R34, R20 ;  /* 0x00000014220e7228 */ /* 0x000fe20000000000 */
[----:B------:R-:W-:Y:S01]  /*1ef00*/  BSSY.RECONVERGENT B3, `(.L_x_2881) ;  /* 0x0000203000037945 */ /* 0x000fe20003800200 */
[----:B------:R-:W-:-:S02]  /*1ef10*/  DFMA R12, R16, UR4, R64 ;  /* 0x00000004100c7c2b */ /* 0x000fc40008000040 */
[----:B------:R-:W-:Y:S02]  /*1ef20*/  DMUL R44, R44, R2 ;  /* 0x000000022c2c7228 */ /* 0x000fe40000000000 */
[----:B------:R-:W-:Y:S02]  /*1ef30*/  DMUL R16, R34, R24 ;  /* 0x0000001822107228 */ /* 0x000fe40000000000 */
[----:B------:R-:W-:Y:S02]  /*1ef40*/  DFMA R6, R76, 0.28125, R6 ;  /* 0x3fd200004c06782b */ /* 0x000fe40000000006 */
[----:B------:R-:W-:Y:S01]  /*1ef50*/  DFMA R2, R22, UR4, R46 ;  /* 0x0000000416027c2b */ /* 0x000fe2000800002e */
[----:B------:R-:W-:Y:S01]  /*1ef60*/  UMOV UR4, 0xa108bd3c ;  /* 0xa108bd3c00047882 */ /* 0x000fe20000000000 */
[----:B------:R-:W-:Y:S01]  /*1ef70*/  DSETP.GEU.AND P0, PT, R48, R18, PT ;  /* 0x000000123000722a */ /* 0x000fe20003f0e000 */
[----:B------:R-:W-:Y:S01]  /*1ef80*/  UMOV UR5, 0x400a37b2 ;  /* 0x400a37b200057882 */ /* 0x000fe20000000000 */
[----:B------:R-:W-:-:S02]  /*1ef90*/  DMUL R74, R34, R74 ;  /* 0x0000004a224a7228 */ /* 0x000fc40000000000 */
[----:B------:R-:W-:Y:S02]  /*1efa0*/  DFMA R12, R14, -UR4, R12 ;  /* 0x800000040e0c7c2b */ /* 0x000fe4000800000c */
[----:B------:R-:W-:Y:S01]  /*1efb0*/  DFMA R2, R16, -UR4, R2 ;  /* 0x8000000410027c2b */ /* 0x000fe20008000002 */
[----:B------:R-:W-:Y:S01]  /*1efc0*/  UMOV UR4, 0xe408db10 ;  /* 0xe408db1000047882 */ /* 0x000fe20000000000 */
[C---:B------:R-:W-:Y:S01]  /*1efd0*/  DMUL R70, R34.reuse, R6 ;  /* 0x0000000622467228 */ /* 0x040fe20000000000 */
[----:B------:R-:W-:Y:S01]  /*1efe0*/  UMOV UR5, 0x400a912f ;  /* 0x400a912f00057882 */ /* 0x000fe20000000000 */
[----:B------:R-:W-:Y:S02]  /*1eff0*/  DMUL R68, R34, R44 ;  /* 0x0000002c22447228 */ /* 0x000fe40000000000 */
[----:B------:R-:W-:Y:S02]  /*1f000*/  DFMA R66, R74, UR4, R12 ;  /* 0x000000044a427c2b */ /* 0x000fe4000800000c */
[----:B------:R-:W-:-:S02]  /*1f010*/  DMUL R72, R34, R72 ;  /* 0x0000004822487228 */ /* 0x000fc40000000000 */
[----:B------:R-:W-:Y:S01]  /*1f020*/  DFMA R44, R70, UR4, R2 ;  /* 0x00000004462c7c2b */ /* 0x000fe20008000002 */
        /* <DEDUP_REMOVED lines=13> */
.L_x_2897:
        /* <DEDUP_REMOVED lines=21> */
.L_x_2886:
        /* <DEDUP_REMOVED lines=40> */
.L_x_2888:
[----:B------:R-:W-:Y:S05]  /*1f4d0*/  BSYNC.RECONVERGENT B1 ;  /* 0x0000000000017941 */ /* 0x000fea0003800200 */
.L_x_2887:
        /* <DEDUP_REMOVED lines=14> */
.L_x_2890:
[----:B------:R-:W-:Y:S05]  /*1f5c0*/  BSYNC.RECONVERGENT B5 ;  /* 0x0000000000057941 */ /* 0x000fea0003800200 */
.L_x_2889:
        /* <DEDUP_REMOVED lines=22> */
.L_x_2891:
        /* <DEDUP_REMOVED lines=26> */
.L_x_2894:
[----:B------:R-:W-:-:S11]  /*1f8d0*/  DADD R6, R14, R16 ;  /* 0x000000000e067229 */ /* 0x000fd60000000010 */
.L_x_2893:
[----:B------:R-:W-:Y:S05]  /*1f8e0*/  BSYNC.RECONVERGENT B1 ;  /* 0x0000000000017941 */ /* 0x000fea0003800200 */
.L_x_2892:
        /* <DEDUP_REMOVED lines=23> */
.L_x_2896:
[----:B------:R-:W-:Y:S05]  /*1fa60*/  BSYNC.RECONVERGENT B5 ;  /* 0x0000000000057941 */ /* 0x000fea0003800200 */
.L_x_2895:
[----:B------:R-:W-:Y:S01]  /*1fa70*/  ISETP.NE.AND P0, PT, R38, R52, PT ;  /* 0x000000342600720c */ /* 0x000fe20003f05270 */
[----:B------:R-:W-:-:S12]  /*1fa80*/  DFMA R12, R2, R42, R12 ;  /* 0x0000002a020c722b */ /* 0x000fd8000000000c */
[----:B------:R-:W-:Y:S05]  /*1fa90*/  @P0 BRA `(.L_x_2897) ;  /* 0xfffffff400980947 */ /* 0x000fea000383ffff */
[----:B------:R-:W-:Y:S05]  /*1faa0*/  BSYNC.RECONVERGENT B4 ;  /* 0x0000000000047941 */ /* 0x000fea0003800200 */
.L_x_2885:
[----:B------:R-:W-:-:S07]  /*1fab0*/  IMAD.MOV.U32 R3, RZ, RZ, R52 ;  /* 0x000000ffff037224 */ /* 0x000fce00078e0034 */
.L_x_2884:
        /* <DEDUP_REMOVED lines=23> */
.L_x_2898:
        /* <DEDUP_REMOVED lines=26> */
.L_x_2901:
[----:B------:R-:W-:-:S11]  /*1fdd0*/  DADD R6, R14, R16 ;  /* 0x000000000e067229 */ /* 0x000fd60000000010 */
.L_x_2900:
[----:B------:R-:W-:Y:S05]  /*1fde0*/  BSYNC.RECONVERGENT B1 ;  /* 0x0000000000017941 */ /* 0x000fea0003800200 */
.L_x_2899:
        /* <DEDUP_REMOVED lines=24> */
.L_x_2903:
[----:B------:R-:W-:Y:S05]  /*1ff70*/  BSYNC.RECONVERGENT B4 ;  /* 0x0000000000047941 */ /* 0x000fea0003800200 */
.L_x_2902:
[----:B------:R-:W-:-:S11]  /*1ff80*/  DFMA R12, R2, R14, R12 ;  /* 0x0000000e020c722b */ /* 0x000fd6000000000c */
.L_x_2883:
[----:B------:R-:W0:Y:S02]  /*1ff90*/  LDC.64 R2, c[0x0][0x380] ;  /* 0x0000e000ff027b82 */ /* 0x000e240000000a00 */
[----:B0-----:R-:W-:Y:S01]  /*1ffa0*/  DFMA R12, R2, 0.5, -R12 ;  /* 0x3fe00000020c782b */ /* 0x001fe2000000080c */
[----:B------:R-:W-:Y:S10]  /*1ffb0*/  BRA `(.L_x_2904) ;  /* 0x0000000c00dc7947 */ /* 0x000ff40003800000 */
.L_x_2882:
        /* <DEDUP_REMOVED lines=12> */
.L_x_2919:
        /* <DEDUP_REMOVED lines=21> */
.L_x_2908:
        /* <DEDUP_REMOVED lines=40> */
.L_x_2910:
[----:B------:R-:W-:Y:S05]  /*20450*/  BSYNC.RECONVERGENT B1 ;  /* 0x0000000000017941 */ /* 0x000fea0003800200 */
.L_x_2909:
        /* <DEDUP_REMOVED lines=14> */
.L_x_2912:
[----:B------:R-:W-:Y:S05]  /*20540*/  BSYNC.RECONVERGENT B5 ;  /* 0x0000000000057941 */ /* 0x000fea0003800200 */
.L_x_2911:
        /* <DEDUP_REMOVED lines=22> */
.L_x_2913:
        /* <DEDUP_REMOVED lines=26> */
.L_x_2916:
[----:B------:R-:W-:-:S11]  /*20850*/  DADD R6, R14, R16 ;  /* 0x000000000e067229 */ /* 0x000fd60000000010 */
.L_x_2915:
[----:B------:R-:W-:Y:S05]  /*20860*/  BSYNC.RECONVERGENT B1 ;  /* 0x0000000000017941 */ /* 0x000fea0003800200 */
.L_x_2914:
        /* <DEDUP_REMOVED lines=23> */
.L_x_2918:
[----:B------:R-:W-:Y:S05]  /*209e0*/  BSYNC.RECONVERGENT B5 ;  /* 0x0000000000057941 */ /* 0x000fea0003800200 */
.L_x_2917:
[----:B------:R-:W-:Y:S01]  /*209f0*/  ISETP.NE.AND P0, PT, R38, R52, PT ;  /* 0x000000342600720c */ /* 0x000fe20003f05270 */
[----:B------:R-:W-:-:S12]  /*20a00*/  DFMA R12, R2, R42, R12 ;  /* 0x0000002a020c722b */ /* 0x000fd8000000000c */
[----:B------:R-:W-:Y:S05]  /*20a10*/  @P0 BRA `(.L_x_2919) ;  /* 0xfffffff400980947 */ /* 0x000fea000383ffff */
[----:B------:R-:W-:Y:S05]  /*20a20*/  BSYNC.RECONVERGENT B4 ;  /* 0x0000000000047941 */ /* 0x000fea0003800200 */
.L_x_2907:
[----:B------:R-:W-:-:S07]  /*20a30*/  IMAD.MOV.U32 R3, RZ, RZ, R52 ;  /* 0x000000ffff037224 */ /* 0x000fce00078e0034 */
.L_x_2906:
        /* <DEDUP_REMOVED lines=23> */
.L_x_2920:
        /* <DEDUP_REMOVED lines=26> */
.L_x_2923:
[----:B------:R-:W-:-:S11]  /*20d50*/  DADD R6, R14, R16 ;  /* 0x000000000e067229 */ /* 0x000fd60000000010 */
.L_x_2922:
[----:B------:R-:W-:Y:S05]  /*20d60*/  BSYNC.RECONVERGENT B1 ;  /* 0x0000000000017941 */ /* 0x000fea0003800200 */
.L_x_2921:
        /* <DEDUP_REMOVED lines=24> */
.L_x_2925:
[----:B------:R-:W-:Y:S05]  /*20ef0*/  BSYNC.RECONVERGENT B4 ;  /* 0x0000000000047941 */ /* 0x000fea0003800200 */
.L_x_2924:
[----:B------:R-:W-:-:S11]  /*20f00*/  DFMA R12, R2, R14, R12 ;  /* 0x0000000e020c722b */ /* 0x000fd6000000000c */
.L_x_2905:
[----:B------:R-:W0:Y:S02]  /*20f10*/  LDC.64 R2, c[0x0][0x380] ;  /* 0x0000e000ff027b82 */ /* 0x000e240000000a00 */
[----:B0-----:R-:W-:-:S11]  /*20f20*/  DFMA R12, R2, 0.5, R12 ;  /* 0x3fe00000020c782b */ /* 0x001fd6000000000c */
.L_x_2904:
[----:B------:R-:W-:Y:S05]  /*20f30*/  BSYNC.RECONVERGENT B3 ;  /* 0x0000000000037941 */ /* 0x000fea0003800200 */
.L_x_2881:
        /* <DEDUP_REMOVED lines=16> */
.L_x_2942:
        /* <DEDUP_REMOVED lines=21> */
.L_x_2931:
        /* <DEDUP_REMOVED lines=40> */
.L_x_2933:
[----:B------:R-:W-:Y:S05]  /*21410*/  BSYNC.RECONVERGENT B1 ;  /* 0x0000000000017941 */ /* 0x000fea0003800200 */
.L_x_2932:
        /* <DEDUP_REMOVED lines=14> */
.L_x_2935:
[----:B------:R-:W-:Y:S05]  /*21500*/  BSYNC.RECONVERGENT B5 ;  /* 0x0000000000057941 */ /* 0x000fea0003800200 */
.L_x_2934:
        /* <DEDUP_REMOVED lines=22> */
.L_x_2936:
        /* <DEDUP_REMOVED lines=26> */
.L_x_2939:
[----:B------:R-:W-:-:S11]  /*21810*/  DADD R6, R14, R16 ;  /* 0x000000000e067229 */ /* 0x000fd60000000010 */
.L_x_2938:
[----:B------:R-:W-:Y:S05]  /*21820*/  BSYNC.RECONVERGENT B1 ;  /* 0x0000000000017941 */ /* 0x000fea0003800200 */
.L_x_2937:
        /* <DEDUP_REMOVED lines=23> */
.L_x_2941:
[----:B------:R-:W-:Y:S05]  /*219a0*/  BSYNC.RECONVERGENT B5 ;  /* 0x0000000000057941 */ /* 0x000fea0003800200 */
.L_x_2940:
[----:B------:R-:W-:Y:S01]  /*219b0*/  ISETP.NE.AND P0, PT, R38, R52, PT ;  /* 0x000000342600720c */ /* 0x000fe20003f05270 */
[----:B------:R-:W-:-:S12]  /*219c0*/  DFMA R12, R2, R42, R12 ;  /* 0x0000002a020c722b */ /* 0x000fd8000000000c */
[----:B------:R-:W-:Y:S05]  /*219d0*/  @P0 BRA `(.L_x_2942) ;  /* 0xfffffff400980947 */ /* 0x000fea000383ffff */
[----:B------:R-:W-:Y:S05]  /*219e0*/  BSYNC.RECONVERGENT B4 ;  /* 0x0000000000047941 */ /* 0x000fea0003800200 */
.L_x_2930:
[----:B------:R-:W-:-:S07]  /*219f0*/  IMAD.MOV.U32 R3, RZ, RZ, R52 ;  /* 0x000000ffff037224 */ /* 0x000fce00078e0034 */
.L_x_2929:
        /* <DEDUP_REMOVED lines=23> */
.L_x_2943:
        /* <DEDUP_REMOVED lines=26> */
.L_x_2946:
[----:B------:R-:W-:-:S11]  /*21d10*/  DADD R6, R14, R16 ;  /* 0x000000000e067229 */ /* 0x000fd60000000010 */
.L_x_2945:
[----:B------:R-:W-:Y:S05]  /*21d20*/  BSYNC.RECONVERGENT B1 ;  /* 0x0000000000017941 */ /* 0x000fea0003800200 */
.L_x_2944:
        /* <DEDUP_REMOVED lines=24> */
.L_x_2948:
[----:B------:R-:W-:Y:S05]  /*21eb0*/  BSYNC.RECONVERGENT B4 ;  /* 0x0000000000047941 */ /* 0x000fea0003800200 */
.L_x_2947:
[----:B------:R-:W-:-:S11]  /*21ec0*/  DFMA R12, R2, R14, R12 ;  /* 0x0000000e020c722b */ /* 0x000fd6000000000c */
.L_x_2928:
[----:B------:R-:W0:Y:S02]  /*21ed0*/  LDC.64 R2, c[0x0][0x380] ;  /* 0x0000e000ff027b82 */ /* 0x000e240000000a00 */
[----:B0-----:R-:W-:Y:S01]  /*21ee0*/  DFMA R12, R2, 0.5, -R12 ;  /* 0x3fe00000020c782b */ /* 0x001fe2000000080c */
[----:B------:R-:W-:Y:S10]  /*21ef0*/  BRA `(.L_x_2949) ;  /* 0x0000000c00dc7947 */ /* 0x000ff40003800000 */
.L_x_2927:
        /* <DEDUP_REMOVED lines=12> */
.L_x_2964:
        /* <DEDUP_REMOVED lines=21> */
.L_x_2953:
        /* <DEDUP_REMOVED lines=40> */
.L_x_2955:
[----:B------:R-:W-:Y:S05]  /*22390*/  BSYNC.RECONVERGENT B1 ;  /* 0x0000000000017941 */ /* 0x000fea0003800200 */
.L_x_2954:
        /* <DEDUP_REMOVED lines=14> */
.L_x_2957:
[----:B------:R-:W-:Y:S05]  /*22480*/  BSYNC.RECONVERGENT B5 ;  /* 0x0000000000057941 */ /* 0x000fea0003800200 */
.L_x_2956:
        /* <DEDUP_REMOVED lines=22> */
.L_x_2958:
        /* <DEDUP_REMOVED lines=26> */
.L_x_2961:
[----:B------:R-:W-:-:S11]  /*22790*/  DADD R6, R14, R16 ;  /* 0x000000000e067229 */ /* 0x000fd60000000010 */
.L_x_2960:
[----:B------:R-:W-:Y:S05]  /*227a0*/  BSYNC.RECONVERGENT B1 ;  /* 0x0000000000017941 */ /* 0x000fea0003800200 */
.L_x_2959:
        /* <DEDUP_REMOVED lines=23> */
.L_x_2963:
[----:B------:R-:W-:Y:S05]  /*22920*/  BSYNC.RECONVERGENT B5 ;  /* 0x0000000000057941 */ /* 0x000fea0003800200 */
.L_x_2962:
[----:B------:R-:W-:Y:S01]  /*22930*/  ISETP.NE.AND P0, PT, R38, R52, PT ;  /* 0x000000342600720c */ /* 0x000fe20003f05270 */
[----:B------:R-:W-:-:S12]  /*22940*/  DFMA R12, R2, R42, R12 ;  /* 0x0000002a020c722b */ /* 0x000fd8000000000c */
[----:B------:R-:W-:Y:S05]  /*22950*/  @P0 BRA `(.L_x_2964) ;  /* 0xfffffff400980947 */ /* 0x000fea000383ffff */
[----:B------:R-:W-:Y:S05]  /*22960*/  BSYNC.RECONVERGENT B4 ;  /* 0x0000000000047941 */ /* 0x000fea0003800200 */
.L_x_2952:
[----:B------:R-:W-:-:S07]  /*22970*/  IMAD.MOV.U32 R3, RZ, RZ, R52 ;  /* 0x000000ffff037224 */ /* 0x000fce00078e0034 */
.L_x_2951:
        /* <DEDUP_REMOVED lines=23> */
.L_x_2965:
        /* <DEDUP_REMOVED lines=26> */
.L_x_2968:
[----:B------:R-:W-:-:S11]  /*22c90*/  DADD R6, R14, R16 ;  /* 0x000000000e067229 */ /* 0x000fd60000000010 */
.L_x_2967:
[----:B------:R-:W-:Y:S05]  /*22ca0*/  BSYNC.RECONVERGENT B1 ;  /* 0x0000000000017941 */ /* 0x000fea0003800200 */
.L_x_2966:
        /* <DEDUP_REMOVED lines=24> */
.L_x_2970:
[----:B------:R-:W-:Y:S05]  /*22e30*/  BSYNC.RECONVERGENT B4 ;  /* 0x0000000000047941 */ /* 0x000fea0003800200 */
.L_x_2969:
[----:B------:R-:W-:-:S11]  /*22e40*/  DFMA R12, R2, R14, R12 ;  /* 0x0000000e020c722b */ /* 0x000fd6000000000c */
.L_x_2950:
[----:B------:R-:W0:Y:S02]  /*22e50*/  LDC.64 R2, c[0x0][0x380] ;  /* 0x0000e000ff027b82 */ /* 0x000e240000000a00 */
[----:B0-----:R-:W-:-:S11]  /*22e60*/  DFMA R12, R2, 0.5, R12 ;  /* 0x3fe00000020c782b */ /* 0x001fd6000000000c */
.L_x_2949:
[----:B------:R-:W-:Y:S05]  /*22e70*/  BSYNC.RECONVERGENT B3 ;  /* 0x0000000000037941 */ /* 0x000fea0003800200 */
.L_x_2926:
        /* <DEDUP_REMOVED lines=8> */
.L_x_2971:
        /* <DEDUP_REMOVED lines=16> */
.L_x_2973:
[----:B------:R-:W-:Y:S05]  /*23000*/  BSYNC.RECONVERGENT B1 ;  /* 0x0000000000017941 */ /* 0x000fea0003800200 */
.L_x_2972:
        /* <DEDUP_REMOVED lines=8> */
.L_x_2974:
        /* <DEDUP_REMOVED lines=19> */
.L_x_2976:
[----:B------:R-:W-:Y:S05]  /*231c0*/  BSYNC.RECONVERGENT B1 ;  /* 0x0000000000017941 */ /* 0x000fea0003800200 */
.L_x_2975:
        /* <DEDUP_REMOVED lines=62> */
.L_x_2978:
[----:B------:R-:W-:Y:S05]  /*235b0*/  BSYNC.RECONVERGENT B1 ;  /* 0x0000000000017941 */ /* 0x000fea0003800200 */
.L_x_2977:
        /* <DEDUP_REMOVED lines=8> */
[----:B------:R-:W-:Y:S01]  /*23640*/  DADD R12, R18, -R48 ;  /* 0x00000000120c7229 */ /* 0x000fe20000000830 */
        /* <DEDUP_REMOVED lines=10> */
.L_x_2995:
        /* <DEDUP_REMOVED lines=21> */
.L_x_2984:
        /* <DEDUP_REMOVED lines=40> */
.L_x_2986:
[----:B------:R-:W-:Y:S05]  /*23ac0*/  BSYNC.RECONVERGENT B1 ;  /* 0x0000000000017941 */ /* 0x000fea0003800200 */
.L_x_2985:
        /* <DEDUP_REMOVED lines=14> */
.L_x_2988:
[----:B------:R-:W-:Y:S05]  /*23bb0*/  BSYNC.RECONVERGENT B5 ;  /* 0x0000000000057941 */ /* 0x000fea0003800200 */
.L_x_2987:
        /* <DEDUP_REMOVED lines=23> */
.L_x_2989:
        /* <DEDUP_REMOVED lines=26> */
.L_x_2992:
[----:B------:R-:W-:-:S11]  /*23ed0*/  DADD R6, R12, R18 ;  /* 0x000000000c067229 */ /* 0x000fd60000000012 */
.L_x_2991:
[----:B------:R-:W-:Y:S05]  /*23ee0*/  BSYNC.RECONVERGENT B1 ;  /* 0x0000000000017941 */ /* 0x000fea0003800200 */
.L_x_2990:
        /* <DEDUP_REMOVED lines=23> */
.L_x_2994:
[----:B------:R-:W-:Y:S05]  /*24060*/  BSYNC.RECONVERGENT B5 ;  /* 0x0000000000057941 */ /* 0x000fea0003800200 */
.L_x_2993:
[----:B------:R-:W-:Y:S01]  /*24070*/  ISETP.NE.AND P0, PT, R16, R52, PT ;  /* 0x000000341000720c */ /* 0x000fe20003f05270 */
[----:B------:R-:W-:-:S12]  /*24080*/  DFMA R14, R2, R42, R14 ;  /* 0x0000002a020e722b */ /* 0x000fd8000000000e */
[----:B------:R-:W-:Y:S05]  /*24090*/  @P0 BRA `(.L_x_2995) ;  /* 0xfffffff400940947 */ /* 0x000fea000383ffff */
[----:B------:R-:W-:Y:S05]  /*240a0*/  BSYNC.RECONVERGENT B4 ;  /* 0x0000000000047941 */ /* 0x000fea0003800200 */
.L_x_2983:
[----:B------:R-:W-:-:S07]  /*240b0*/  IMAD.MOV.U32 R3, RZ, RZ, R52 ;  /* 0x000000ffff037224 */ /* 0x000fce00078e0034 */
.L_x_2982:
        /* <DEDUP_REMOVED lines=25> */
.L_x_2996:
        /* <DEDUP_REMOVED lines=26> */
.L_x_2999:
[----:B------:R-:W-:-:S11]  /*243f0*/  DADD R6, R12, R16 ;  /* 0x000000000c067229 */ /* 0x000fd60000000010 */
.L_x_2998:
[----:B------:R-:W-:Y:S05]  /*24400*/  BSYNC.RECONVERGENT B1 ;  /* 0x0000000000017941 */ /* 0x000fea0003800200 */
.L_x_2997:
        /* <DEDUP_REMOVED lines=24> */
.L_x_3001:
[----:B------:R-:W-:Y:S05]  /*24590*/  BSYNC.RECONVERGENT B4 ;  /* 0x0000000000047941 */ /* 0x000fea0003800200 */
.L_x_3000:
[----:B------:R-:W-:-:S11]  /*245a0*/  DFMA R14, R2, R12, R14 ;  /* 0x0000000c020e722b */ /* 0x000fd6000000000e */
.L_x_2981:
[----:B------:R-:W0:Y:S02]  /*245b0*/  LDC.64 R2, c[0x0][0x380] ;  /* 0x0000e000ff027b82 */ /* 0x000e240000000a00 */
[----:B0-----:R-:W-:Y:S01]  /*245c0*/  DFMA R14, R2, 0.5, -R14 ;  /* 0x3fe00000020e782b */ /* 0x001fe2000000080e */
[----:B------:R-:W-:Y:S10]  /*245d0*/  BRA `(.L_x_3002) ;  /* 0x0000000c00e87947 */ /* 0x000ff40003800000 */
.L_x_2980:
[----:B------:R-:W0:Y:S01]  /*245e0*/  LDCU UR4, c[0x0][0x398] ;  /* 0x00007300ff0477ac */ /* 0x000e220008000800 */
[----:B------:R-:W-:Y:S01]  /*245f0*/  DADD R12, -R18, R48 ;  /* 0x00000000120c7229 */ /* 0x000fe20000000130 */
        /* <DEDUP_REMOVED lines=10> */
.L_x_3017:
        /* <DEDUP_REMOVED lines=21> */
.L_x_3006:
        /* <DEDUP_REMOVED lines=40> */
.L_x_3008:
[----:B------:R-:W-:Y:S05]  /*24a70*/  BSYNC.RECONVERGENT B1 ;  /* 0x0000000000017941 */ /* 0x000fea0003800200 */
.L_x_3007:
        /* <DEDUP_REMOVED lines=14> */
.L_x_3010:
[----:B------:R-:W-:Y:S05]  /*24b60*/  BSYNC.RECONVERGENT B5 ;  /* 0x0000000000057941 */ /* 0x000fea0003800200 */
.L_x_3009:
        /* <DEDUP_REMOVED lines=23> */
.L_x_3011:
        /* <DEDUP_REMOVED lines=26> */
.L_x_3014:
[----:B------:R-:W-:-:S11]  /*24e80*/  DADD R6, R12, R18 ;  /* 0x000000000c067229 */ /* 0x000fd60000000012 */
.L_x_3013:
[----:B------:R-:W-:Y:S05]  /*24e90*/  BSYNC.RECONVERGENT B1 ;  /* 0x0000000000017941 */ /* 0x000fea0003800200 */
.L_x_3012:
        /* <DEDUP_REMOVED lines=23> */
.L_x_3016:
[----:B------:R-:W-:Y:S05]  /*25010*/  BSYNC.RECONVERGENT B5 ;  /* 0x0000000000057941 */ /* 0x000fea0003800200 */
.L_x_3015:
[----:B------:R-:W-:Y:S01]  /*25020*/  ISETP.NE.AND P0, PT, R16, R52, PT ;  /* 0x000000341000720c */ /* 0x000fe20003f05270 */
[----:B------:R-:W-:-:S12]  /*25030*/  DFMA R14, R2, R42, R14 ;  /* 0x0000002a020e722b */ /* 0x000fd8000000000e */
[----:B------:R-:W-:Y:S05]  /*25040*/  @P0 BRA `(.L_x_3017) ;  /* 0xfffffff400940947 */ /* 0x000fea000383ffff */
[----:B------:R-:W-:Y:S05]  /*25050*/  BSYNC.RECONVERGENT B4 ;  /* 0x0000000000047941 */ /* 0x000fea0003800200 */
.L_x_3005:
[----:B------:R-:W-:-:S07]  /*25060*/  IMAD.MOV.U32 R3, RZ, RZ, R52 ;  /* 0x000000ffff037224 */ /* 0x000fce00078e0034 */
.L_x_3004:
        /* <DEDUP_REMOVED lines=25> */
.L_x_3018:
        /* <DEDUP_REMOVED lines=26> */
.L_x_3021:
[----:B------:R-:W-:-:S11]  /*253a0*/  DADD R6, R12, R16 ;  /* 0x000000000c067229 */ /* 0x000fd60000000010 */
.L_x_3020:
[----:B------:R-:W-:Y:S05]  /*253b0*/  BSYNC.RECONVERGENT B1 ;  /* 0x0000000000017941 */ /* 0x000fea0003800200 */
.L_x_3019:
        /* <DEDUP_REMOVED lines=24> */
.L_x_3023:
[----:B------:R-:W-:Y:S05]  /*25540*/  BSYNC.RECONVERGENT B4 ;  /* 0x0000000000047941 */ /* 0x000fea0003800200 */
.L_x_3022:
[----:B------:R-:W-:-:S11]  /*25550*/  DFMA R14, R2, R12, R14 ;  /* 0x0000000c020e722b */ /* 0x000fd6000000000e */
.L_x_3003:
[----:B------:R-:W0:Y:S02]  /*25560*/  LDC.64 R2, c[0x0][0x380] ;  /* 0x0000e000ff027b82 */ /* 0x000e240000000a00 */
[----:B0-----:R-:W-:-:S11]  /*25570*/  DFMA R14, R2, 0.5, R14 ;  /* 0x3fe00000020e782b */ /* 0x001fd6000000000e */
.L_x_3002:
[----:B------:R-:W-:Y:S05]  /*25580*/  BSYNC.RECONVERGENT B3 ;  /* 0x0000000000037941 */ /* 0x000fea0003800200 */
.L_x_2979:
        /* <DEDUP_REMOVED lines=8> */
.L_x_3024:
        /* <DEDUP_REMOVED lines=17> */
.L_x_3026:
[----:B------:R-:W-:Y:S05]  /*25720*/  BSYNC.RECONVERGENT B1 ;  /* 0x0000000000017941 */ /* 0x000fea0003800200 */
.L_x_3025:
        /* <DEDUP_REMOVED lines=10> */
.L_x_3028:
[----:B------:R-:W-:Y:S05]  /*257d0*/  BSYNC.RECONVERGENT B1 ;  /* 0x0000000000017941 */ /* 0x000fea0003800200 */
.L_x_3027:
        /* <DEDUP_REMOVED lines=62> */
.L_x_3030:
[----:B------:R-:W-:Y:S05]  /*25bc0*/  BSYNC.RECONVERGENT B1 ;  /* 0x0000000000017941 */ /* 0x000fea0003800200 */
.L_x_3029:
[----:B------:R-:W-:Y:S01]  /*25bd0*/  UMOV UR4, 0xc9be45dc ;  /* 0xc9be45dc00047882 */ /* 0x000fe20000000000 */
[----:B------:R-:W-:Y:S01]  /*25be0*/  UMOV UR5, 0x4043bd3c ;  /* 0x4043bd3c00057882 */ /* 0x000fe20000000000 */
[----:B------:R-:W-:Y:S01]  /*25bf0*/  DFMA R6, R62, 0.25, R58 ;  /* 0x3fd000003e06782b */ /* 0x000fe2000000003a */
[----:B------:R-:W-:Y:S01]  /*25c00*/  UMOV UR6, 0x9189614c ;  /* 0x9189614c00067882 */ /* 0x000fe20000000000 */
[----:B------:R-:W-:Y:S01]  /*25c10*/  DMUL R44, R44, -UR4 ;  /* 0x800000042c2c7c28 */ /* 0x000fe20008000000 */
[----:B------:R-:W-:Y:S01]  /*25c20*/  UMOV UR7, 0x3fec23e3 ;  /* 0x3fec23e300077882 */ /* 0x000fe20000000000 */
[C---:B------:R-:W-:Y:S01]  /*25c30*/  DMUL R12, R34.reuse, R58 ;  /* 0x0000003a220c7228 */ /* 0x040fe20000000000 */
[----:B------:R-:W-:Y:S01]  /*25c40*/  UMOV UR4, 0xd097b426 ;  /* 0xd097b42600047882 */ /* 0x000fe20000000000 */
[C---:B------:R-:W-:Y:S01]  /*25c50*/  DMUL R14, R34.reuse, R56 ;  /* 0x00000038220e7228 */ /* 0x040fe20000000000 */
[----:B------:R-:W-:Y:S01]  /*25c60*/  UMOV UR5, 0x4000425e ;  /* 0x4000425e00057882 */ /* 0x000fe20000000000 */
[----:B------:R-:W-:Y:S01]  /*25c70*/  DMUL R16, R34, R6 ;  /* 0x0000000622107228 */ /* 0x000fe20000000000 */
[----:B------:R-:W-:Y:S01]  /*25c80*/  BSSY.RECONVERGENT B3, `(.L_x_3031) ;  /* 0x0000220000037945 */ /* 0x000fe20003800200 */
[----:B------:R-:W-:-:S02]  /*25c90*/  DMUL R44, R44, R2 ;  /* 0x000000022c2c7228 */ /* 0x000fc40000000000 */
[----:B------:R-:W-:Y:S02]  /*25ca0*/  DFMA R18, R60, 0.25, R56 ;  /* 0x3fd000003c12782b */ /* 0x000fe40000000038 */
[----:B------:R-:W-:Y:S02]  /*25cb0*/  DFMA R2, R62, UR6, R58 ;  /* 0x000000063e027c2b */ /* 0x000fe4000800003a */
[----:B------:R-:W-:Y:S01]  /*25cc0*/  DFMA R6, R60, UR6, R56 ;  /* 0x000000063c067c2b */ /* 0x000fe20008000038 */
[----:B------:R-:W0:Y:S01]  /*25cd0*/  LDCU UR6, c[0x0][0x398] ;  /* 0x00007300ff0677ac */ /* 0x000e220008000800 */
[----:B------:R-:W-:Y:S02]  /*25ce0*/  DFMA R12, R12, UR4, R64 ;  /* 0x000000040c0c7c2b */ /* 0x000fe40008000040 */
[----:B------:R-:W-:Y:S01]  /*25cf0*/  DFMA R14, R14, UR4, R46 ;  /* 0x000000040e0e7c2b */ /* 0x000fe2000800002e */
[----:B------:R-:W-:Y:S01]  /*25d00*/  UMOV UR4, 0xa108bd3c ;  /* 0xa108bd3c00047882 */ /* 0x000fe20000000000 */
[----:B------:R-:W-:Y:S01]  /*25d10*/  UMOV UR5, 0x400a37b2 ;  /* 0x400a37b200057882 */ /* 0x000fe20000000000 */
[----:B------:R-:W-:-:S02]  /*25d20*/  DMUL R18, R34, R18 ;  /* 0x0000001222127228 */ /* 0x000fc40000000000 */
[----:B------:R-:W-:Y:S02]  /*25d30*/  DFMA R2, R78, -UR4, R2 ;  /* 0x800000044e027c2b */ /* 0x000fe40008000002 */
[----:B------:R-:W-:Y:S01]  /*25d40*/  DFMA R6, R76, -UR4, R6 ;  /* 0x800000044c067c2b */ /* 0x000fe20008000006 */
[----:B------:R-:W-:Y:S01]  /*25d50*/  UMOV UR4, 0xe408db10 ;  /* 0xe408db1000047882 */ /* 0x000fe20000000000 */
[----:B------:R-:W-:Y:S01]  /*25d60*/  DFMA R12, R16, -8, R12 ;  /* 0xc0200000100c782b */ /* 0x000fe2000000000c */
[----:B------:R-:W-:Y:S01]  /*25d70*/  UMOV UR5, 0x400a912f ;  /* 0x400a912f00057882 */ /* 0x000fe20000000000 */
[----:B------:R-:W-:Y:S02]  /*25d80*/  DADD R8, R34, R8 ;  /* 0x0000000022087229 */ /* 0x000fe40000000008 */
[----:B------:R-:W-:Y:S02]  /*25d90*/  DMUL R16, R10, 0.5 ;  /* 0x3fe000000a107828 */ /* 0x000fe40000000000 */
[----:B------:R-:W-:Y:S01]  /*25da0*/  DFMA R14, R18, -8, R14 ;  /* 0xc0200000120e782b */ /* 0x000fe2000000000e */
[----:B0-----:R-:W-:Y:S01]  /*25db0*/  IMAD.U32 R0, RZ, RZ, UR6 ;  /* 0x00000006ff007e24 */ /* 0x001fe2000f8e00ff */
[----:B------:R-:W-:-:S02]  /*25dc0*/  DFMA R2, R72, UR4, R2 ;  /* 0x0000000448027c2b */ /* 0x000fc40008000002 */
[----:B------:R-:W-:Y:S01]  /*25dd0*/  DFMA R6, R68, UR4, R6 ;  /* 0x0000000444067c2b */ /* 0x000fe20008000006 */
[----:B------:R-:W-:Y:S01]  /*25de0*/  UMOV UR4, 0x2c69cb1a ;  /* 0x2c69cb1a00047882 */ /* 0x000fe20000000000 */
[----:B------:R-:W-:Y:S01]  /*25df0*/  DSETP.GEU.AND P0, PT, R8, R16, PT ;  /* 0x000000100800722a */ /* 0x000fe20003f0e000 */
[----:B------:R-:W-:Y:S01]  /*25e00*/  UMOV UR5, 0x401cb1a7 ;  /* 0x401cb1a700057882 */ /* 0x000fe20000000000 */
[----:B------:R-:W-:Y:S02]  /*25e10*/  DMUL R82, R34, R82 ;  /* 0x0000005222527228 */ /* 0x000fe40000000000 */
[----:B------:R-:W-:Y:S02]  /*25e20*/  DFMA R12, R74, UR4, R12 ;  /* 0x000000044a0c7c2b */ /* 0x000fe4000800000c */
[----:B------:R-:W-:Y:S01]  /*25e30*/  DFMA R14, R70, UR4, R14 ;  /* 0x00000004460e7c2b */ /* 0x000fe2000800000e */
[----:B------:R-:W-:Y:S01]  /*25e40*/  UMOV UR4, 0x96b4a5ad ;  /* 0x96b4a5ad00047882 */ /* 0x000fe20000000000 */
[C---:B------:R-:W-:Y:S01]  /*25e50*/  DMUL R84, R34.reuse, R2 ;  /* 0x0000000222547228 */ /* 0x040fe20000000000 */
[----:B------:R-:W-:Y:S01]  /*25e60*/  UMOV UR5, 0x3fca5ad2 ;  /* 0x3fca5ad200057882 */ /* 0x000fe20000000000 */
[C---:B------:R-:W-:Y:S01]  /*25e70*/  DMUL R80, R34.reuse, R6 ;  /* 0x0000000622507228 */ /* 0x040fe20000000000 */
[----:B------:R-:W-:Y:S01]  /*25e80*/  VIADD R2, R0, 0xffffffff ;  /* 0xffffffff00027836 */ /* 0x000fe20000000000 */
[----:B------:R-:W-:-:S04]  /*25e90*/  DMUL R66, R34, R44 ;  /* 0x0000002c22427228 */ /* 0x000fc80000000000 */
        /* <DEDUP_REMOVED lines=14> */
.L_x_3047:
        /* <DEDUP_REMOVED lines=21> */
.L_x_3036:
        /* <DEDUP_REMOVED lines=40> */
.L_x_3038:
[----:B------:R-:W-:Y:S05]  /*26350*/  BSYNC.RECONVERGENT B1 ;  /* 0x0000000000017941 */ /* 0x000fea0003800200 */
.L_x_3037:
        /* <DEDUP_REMOVED lines=14> */
.L_x_3040:
[----:B------:R-:W-:Y:S05]  /*26440*/  BSYNC.RECONVERGENT B5 ;  /* 0x0000000000057941 */ /* 0x000fea0003800200 */
.L_x_3039:
        /* <DEDUP_REMOVED lines=23> */
.L_x_3041:
        /* <DEDUP_REMOVED lines=26> */
.L_x_3044:
[----:B------:R-:W-:-:S11]  /*26760*/  DADD R6, R12, R18 ;  /* 0x000000000c067229 */ /* 0x000fd60000000012 */
.L_x_3043:
[----:B------:R-:W-:Y:S05]  /*26770*/  BSYNC.RECONVERGENT B1 ;  /* 0x0000000000017941 */ /* 0x000fea0003800200 */
.L_x_3042:
        /* <DEDUP_REMOVED lines=23> */
.L_x_3046:
[----:B------:R-:W-:Y:S05]  /*268f0*/  BSYNC.RECONVERGENT B5 ;  /* 0x0000000000057941 */ /* 0x000fea0003800200 */
.L_x_3045:
[----:B------:R-:W0:Y:S01]  /*26900*/  LDCU UR4, c[0x0][0x398] ;  /* 0x00007300ff0477ac */ /* 0x000e220008000800 */
[----:B------:R-:W-:Y:S01]  /*26910*/  DFMA R14, R2, R42, R14 ;  /* 0x0000002a020e722b */ /* 0x000fe2000000000e */
[----:B0-----:R-:W-:-:S05]  /*26920*/  IMAD.U32 R0, RZ, RZ, UR4 ;  /* 0x00000004ff007e24 */ /* 0x001fca000f8e00ff */
[----:B------:R-:W-:-:S04]  /*26930*/  LOP3.LUT R7, R0, 0x7ffffffe, RZ, 0xc0, !PT ;  /* 0x7ffffffe00077812 */ /* 0x000fc800078ec0ff */
[----:B------:R-:W-:-:S13]  /*26940*/  ISETP.NE.AND P0, PT, R16, R7, PT ;  /* 0x000000071000720c */ /* 0x000fda0003f05270 */
[----:B------:R-:W-:Y:S05]  /*26950*/  @P0 BRA `(.L_x_3047) ;  /* 0xfffffff400880947 */ /* 0x000fea000383ffff */
[----:B------:R-:W-:Y:S05]  /*26960*/  BSYNC.RECONVERGENT B4 ;  /* 0x0000000000047941 */ /* 0x000fea0003800200 */
.L_x_3035:
[----:B------:R-:W-:-:S07]  /*26970*/  IMAD.MOV.U32 R3, RZ, RZ, R7 ;  /* 0x000000ffff037224 */ /* 0x000fce00078e0007 */
.L_x_3034:
        /* <DEDUP_REMOVED lines=25> */
.L_x_3049:
        /* <DEDUP_REMOVED lines=26> */
.L_x_3052:
[----:B------:R-:W-:-:S11]  /*26cb0*/  DADD R6, R12, R16 ;  /* 0x000000000c067229 */ /* 0x000fd60000000010 */
.L_x_3051:
[----:B------:R-:W-:Y:S05]  /*26cc0*/  BSYNC.RECONVERGENT B1 ;  /* 0x0000000000017941 */ /* 0x000fea0003800200 */
.L_x_3050:
        /* <DEDUP_REMOVED lines=24> */
.L_x_3054:
[----:B------:R-:W-:Y:S05]  /*26e50*/  BSYNC.RECONVERGENT B5 ;  /* 0x0000000000057941 */ /* 0x000fea0003800200 */
.L_x_3053:
[----:B------:R-:W-:-:S11]  /*26e60*/  DFMA R14, R2, R12, R14 ;  /* 0x0000000c020e722b */ /* 0x000fd6000000000e */
.L_x_3048:
[----:B------:R-:W-:Y:S05]  /*26e70*/  BSYNC.RECONVERGENT B4 ;  /* 0x0000000000047941 */ /* 0x000fea0003800200 */
.L_x_3033:
[----:B------:R-:W0:Y:S02]  /*26e80*/  LDC.64 R2, c[0x0][0x380] ;  /* 0x0000e000ff027b82 */ /* 0x000e240000000a00 */
[----:B0-----:R-:W-:Y:S01]  /*26e90*/  DFMA R14, R2, 0.5, -R14 ;  /* 0x3fe00000020e782b */ /* 0x001fe2000000080e */
[----:B------:R-:W-:Y:S10]  /*26ea0*/  BRA `(.L_x_3055) ;  /* 0x0000000c00f47947 */ /* 0x000ff40003800000 */
.L_x_3032:
        /* <DEDUP_REMOVED lines=11> */
.L_x_3070:
        /* <DEDUP_REMOVED lines=21> */
.L_x_3059:
        /* <DEDUP_REMOVED lines=40> */
.L_x_3061:
[----:B------:R-:W-:Y:S05]  /*27330*/  BSYNC.RECONVERGENT B1 ;  /* 0x0000000000017941 */ /* 0x000fea0003800200 */
.L_x_3060:
        /* <DEDUP_REMOVED lines=14> */
.L_x_3063:
[----:B------:R-:W-:Y:S05]  /*27420*/  BSYNC.RECONVERGENT B5 ;  /* 0x0000000000057941 */ /* 0x000fea0003800200 */
.L_x_3062:
        /* <DEDUP_REMOVED lines=23> */
.L_x_3064:
        /* <DEDUP_REMOVED lines=26> */
.L_x_3067:
[----:B------:R-:W-:-:S11]  /*27740*/  DADD R6, R12, R18 ;  /* 0x000000000c067229 */ /* 0x000fd60000000012 */
.L_x_3066:
[----:B------:R-:W-:Y:S05]  /*27750*/  BSYNC.RECONVERGENT B1 ;  /* 0x0000000000017941 */ /* 0x000fea0003800200 */
.L_x_3065:
        /* <DEDUP_REMOVED lines=23> */
.L_x_3069:
[----:B------:R-:W-:Y:S05]  /*278d0*/  BSYNC.RECONVERGENT B5 ;  /* 0x0000000000057941 */ /* 0x000fea0003800200 */
.L_x_3068:
[----:B------:R-:W0:Y:S01]  /*278e0*/  LDCU UR4, c[0x0][0x398] ;  /* 0x00007300ff0477ac */ /* 0x000e220008000800 */
[----:B------:R-:W-:Y:S01]  /*278f0*/  DFMA R14, R2, R42, R14 ;  /* 0x0000002a020e722b */ /* 0x000fe2000000000e */
[----:B0-----:R-:W-:-:S05]  /*27900*/  IMAD.U32 R0, RZ, RZ, UR4 ;  /* 0x00000004ff007e24 */ /* 0x001fca000f8e00ff */
[----:B------:R-:W-:-:S04]  /*27910*/  LOP3.LUT R7, R0, 0x7ffffffe, RZ, 0xc0, !PT ;  /* 0x7ffffffe00077812 */ /* 0x000fc800078ec0ff */
[----:B------:R-:W-:-:S13]  /*27920*/  ISETP.NE.AND P0, PT, R16, R7, PT ;  /* 0x000000071000720c */ /* 0x000fda0003f05270 */
[----:B------:R-:W-:Y:S05]  /*27930*/  @P0 BRA `(.L_x_3070) ;  /* 0xfffffff400880947 */ /* 0x000fea000383ffff */
[----:B------:R-:W-:Y:S05]  /*27940*/  BSYNC.RECONVERGENT B4 ;  /* 0x0000000000047941 */ /* 0x000fea0003800200 */
.L_x_3058:
[----:B------:R-:W-:-:S07]  /*27950*/  IMAD.MOV.U32 R3, RZ, RZ, R7 ;  /* 0x000000ffff037224 */ /* 0x000fce00078e0007 */
.L_x_3057:
        /* <DEDUP_REMOVED lines=25> */
.L_x_3072:
        /* <DEDUP_REMOVED lines=26> */
.L_x_3075:
[----:B------:R-:W-:-:S11]  /*27c90*/  DADD R6, R12, R16 ;  /* 0x000000000c067229 */ /* 0x000fd60000000010 */
.L_x_3074:
[----:B------:R-:W-:Y:S05]  /*27ca0*/  BSYNC.RECONVERGENT B1 ;  /* 0x0000000000017941 */ /* 0x000fea0003800200 */
.L_x_3073:
        /* <DEDUP_REMOVED lines=24> */
.L_x_3077:
[----:B------:R-:W-:Y:S05]  /*27e30*/  BSYNC.RECONVERGENT B5 ;  /* 0x0000000000057941 */ /* 0x000fea0003800200 */
.L_x_3076:
[----:B------:R-:W-:-:S11]  /*27e40*/  DFMA R14, R2, R12, R14 ;  /* 0x0000000c020e722b */ /* 0x000fd6000000000e */
.L_x_3071:
[----:B------:R-:W-:Y:S05]  /*27e50*/  BSYNC.RECONVERGENT B4 ;  /* 0x0000000000047941 */ /* 0x000fea0003800200 */
.L_x_3056:
[----:B------:R-:W0:Y:S02]  /*27e60*/  LDC.64 R2, c[0x0][0x380] ;  /* 0x0000e000ff027b82 */ /* 0x000e240000000a00 */
[----:B0-----:R-:W-:-:S11]  /*27e70*/  DFMA R14, R2, 0.5, R14 ;  /* 0x3fe00000020e782b */ /* 0x001fd6000000000e */
.L_x_3055:
[----:B------:R-:W-:Y:S05]  /*27e80*/  BSYNC.RECONVERGENT B3 ;  /* 0x0000000000037941 */ /* 0x000fea0003800200 */
.L_x_3031:
        /* <DEDUP_REMOVED lines=19> */
.L_x_3098:
        /* <DEDUP_REMOVED lines=18> */
[----:B-----5:R-:W-:Y:S05]  /*280e0*/  CALL.REL.NOINC `($_Z11distributordPdS_ii$__internal_accurate_pow) ;  /* 0x0000010400cc7944 */ /* 0x020fea0003c00000 */
[----:B------:R-:W-:Y:S05]  /*280f0*/  BSYNC.RECONVERGENT B1 ;  /* 0x0000000000017941 */ /* 0x000fea0003800200 */
.L_x_3083:
[----:B------:R-:W0:Y:S01]  /*28100*/  MUFU.RCP64H R7, R19 ;  /* 0x0000001300077308 */ /* 0x000e220000001800 */
[----:B------:R-:W-:Y:S01]  /*28110*/  IMAD.MOV.U32 R6, RZ, RZ, 0x1 ;  /* 0x00000001ff067424 */ /* 0x000fe200078e00ff */
[----:B------:R-:W-:Y:S01]  /*28120*/  DADD R26, -RZ, -R2 ;  /* 0x00000000ff1a7229 */ /* 0x000fe20000000902 */
[----:B------:R-:W-:Y:S01]  /*28130*/  ISETP.EQ.U32.AND P1, PT, R48, RZ, PT ;  /* 0x000000ff3000720c */ /* 0x000fe20003f22070 */
[----:B------:R-:W-:Y:S01]  /*28140*/  BSSY.RECONVERGENT B1, `(.L_x_3084) ;  /* 0x000001d000017945 */ /* 0x000fe20003800200 */
[----:B------:R-:W-:Y:S02]  /*28150*/  DSETP.NEU.AND P0, PT, R12, 1, PT ;  /* 0x3ff000000c00742a */ /* 0x000fe40003f0d000 */
        /* <DEDUP_REMOVED lines=27> */
.L_x_3085:
[----:B------:R-:W-:Y:S05]  /*28310*/  BSYNC.RECONVERGENT B1 ;  /* 0x0000000000017941 */ /* 0x000fea0003800200 */
.L_x_3084:
        /* <DEDUP_REMOVED lines=16> */
.L_x_3087:
[----:B------:R-:W-:Y:S05]  /*28420*/  BSYNC.RECONVERGENT B1 ;  /* 0x0000000000017941 */ /* 0x000fea0003800200 */
.L_x_3086:
        /* <DEDUP_REMOVED lines=14> */
.L_x_3089:
[----:B------:R-:W-:Y:S05]  /*28510*/  BSYNC.RECONVERGENT B5 ;  /* 0x0000000000057941 */ /* 0x000fea0003800200 */
.L_x_3088:
        /* <DEDUP_REMOVED lines=21> */
.L_x_3090:
[----:B------:R-:W-:Y:S01]  /*28670*/  DADD R6, R12, R18 ;  /* 0x000000000c067229 */ /* 0x000fe20000000012 */
[----:B------:R-:W-:Y:S01]  /*28680*/  ISETP.EQ.U32.AND P1, PT, R48, RZ, PT ;  /* 0x000000ff3000720c */ /* 0x000fe20003f22070 */
[----:B------:R-:W-:Y:S01]  /*28690*/  DADD R20, -RZ, -R2 ;  /* 0x00000000ff147229 */ /* 0x000fe20000000902 */
[----:B------:R-:W-:Y:S02]  /*286a0*/  BSSY.RECONVERGENT B1, `(.L_x_3091) ;  /* 0x0000012000017945 */ /* 0x000fe40003800200 */
[----:B------:R-:W-:-:S05]  /*286b0*/  ISETP.EQ.AND.EX P2, PT, R17, -0x80000000, !P2, P1 ;  /* 0x800000001100780c */ /* 0x000fca0005742310 */
        /* <DEDUP_REMOVED lines=16> */
.L_x_3092:
[----:B------:R-:W-:Y:S05]  /*287c0*/  BSYNC.RECONVERGENT B1 ;  /* 0x0000000000017941 */ /* 0x000fea0003800200 */
.L_x_3091:
        /* <DEDUP_REMOVED lines=14> */
.L_x_3095:
[----:B------:R-:W-:-:S11]  /*288b0*/  DADD R6, R12, R18 ;  /* 0x000000000c067229 */ /* 0x000fd60000000012 */
.L_x_3094:
[----:B------:R-:W-:Y:S05]  /*288c0*/  BSYNC.RECONVERGENT B1 ;  /* 0x0000000000017941 */ /* 0x000fea0003800200 */
.L_x_3093:
        /* <DEDUP_REMOVED lines=23> */
.L_x_3097:
[----:B------:R-:W-:Y:S05]  /*28a40*/  BSYNC.RECONVERGENT B5 ;  /* 0x0000000000057941 */ /* 0x000fea0003800200 */
.L_x_3096:
[----:B------:R-:W0:Y:S01]  /*28a50*/  LDCU UR4, c[0x0][0x398] ;  /* 0x00007300ff0477ac */ /* 0x000e220008000800 */
[----:B------:R-:W-:Y:S01]  /*28a60*/  DFMA R14, R2, R42, R14 ;  /* 0x0000002a020e722b */ /* 0x000fe2000000000e */
[----:B0-----:R-:W-:-:S05]  /*28a70*/  IMAD.U32 R0, RZ, RZ, UR4 ;  /* 0x00000004ff007e24 */ /* 0x001fca000f8e00ff */
[----:B------:R-:W-:-:S04]  /*28a80*/  LOP3.LUT R7, R0, 0x7ffffffe, RZ, 0xc0, !PT ;  /* 0x7ffffffe00077812 */ /* 0x000fc800078ec0ff */
[----:B------:R-:W-:-:S13]  /*28a90*/  ISETP.NE.AND P0, PT, R16, R7, PT ;  /* 0x000000071000720c */ /* 0x000fda0003f05270 */
[----:B------:R-:W-:Y:S05]  /*28aa0*/  @P0 BRA `(.L_x_3098) ;  /* 0xfffffff400440947 */ /* 0x000fea000383ffff */
[----:B------:R-:W-:Y:S05]  /*28ab0*/  BSYNC.RECONVERGENT B4 ;  /* 0x0000000000047941 */ /* 0x000fea0003800200 */
.L_x_3082:
[----:B------:R-:W-:-:S07]  /*28ac0*/  IMAD.MOV.U32 R3, RZ, RZ, R7 ;  /* 0x000000ffff037224 */ /* 0x000fce00078e0007 */
.L_x_3081:
        /* <DEDUP_REMOVED lines=25> */
.L_x_3100:
        /* <DEDUP_REMOVED lines=26> */
.L_x_3103:
[----:B------:R-:W-:-:S11]  /*28e00*/  DADD R6, R12, R16 ;  /* 0x000000000c067229 */ /* 0x000fd60000000010 */
.L_x_3102:
[----:B------:R-:W-:Y:S05]  /*28e10*/  BSYNC.RECONVERGENT B1 ;  /* 0x0000000000017941 */ /* 0x000fea0003800200 */
.L_x_3101:
        /* <DEDUP_REMOVED lines=24> */
.L_x_3105:
[----:B------:R-:W-:Y:S05]  /*28fa0*/  BSYNC.RECONVERGENT B5 ;  /* 0x0000000000057941 */ /* 0x000fea0003800200 */
.L_x_3104:
[----:B------:R-:W-:-:S11]  /*28fb0*/  DFMA R14, R2, R12, R14 ;  /* 0x0000000c020e722b */ /* 0x000fd6000000000e */
.L_x_3099:
[----:B------:R-:W-:Y:S05]  /*28fc0*/  BSYNC.RECONVERGENT B4 ;  /* 0x0000000000047941 */ /* 0x000fea0003800200 */
.L_x_3080:
[----:B------:R-:W0:Y:S02]  /*28fd0*/  LDC.64 R12, c[0x0][0x380] ;  /* 0x0000e000ff0c7b82 */ /* 0x000e240000000a00 */
[----:B0-----:R-:W-:Y:S01]  /*28fe0*/  DFMA R12, R12, 0.5, -R14 ;  /* 0x3fe000000c0c782b */ /* 0x001fe2000000080e */
[----:B------:R-:W-:Y:S10]  /*28ff0*/  BRA `(.L_x_3106) ;  /* 0x0000001000387947 */ /* 0x000ff40003800000 */
.L_x_3079:
        /* <DEDUP_REMOVED lines=11> */
.L_x_3125:
        /* <DEDUP_REMOVED lines=20> */
.L_x_3110:
        /* <DEDUP_REMOVED lines=33> */
.L_x_3112:
[----:B------:R-:W-:Y:S05]  /*29400*/  BSYNC.RECONVERGENT B1 ;  /* 0x0000000000017941 */ /* 0x000fea0003800200 */
.L_x_3111:
        /* <DEDUP_REMOVED lines=16> */
.L_x_3114:
[----:B------:R-:W-:Y:S05]  /*29510*/  BSYNC.RECONVERGENT B1 ;  /* 0x0000000000017941 */ /* 0x000fea0003800200 */
.L_x_3113:
        /* <DEDUP_REMOVED lines=14> */
.L_x_3116:
[----:B------:R-:W-:Y:S05]  /*29600*/  BSYNC.RECONVERGENT B5 ;  /* 0x0000000000057941 */ /* 0x000fea0003800200 */
.L_x_3115:
        /* <DEDUP_REMOVED lines=21> */
.L_x_3117:
        /* <DEDUP_REMOVED lines=21> */
.L_x_3119:
[----:B------:R-:W-:Y:S05]  /*298b0*/  BSYNC.RECONVERGENT B1 ;  /* 0x0000000000017941 */ /* 0x000fea0003800200 */
.L_x_3118:
        /* <DEDUP_REMOVED lines=14> */
.L_x_3122:
[----:B------:R-:W-:-:S11]  /*299a0*/  DADD R6, R12, R18 ;  /* 0x000000000c067229 */ /* 0x000fd60000000012 */
.L_x_3121:
[----:B------:R-:W-:Y:S05]  /*299b0*/  BSYNC.RECONVERGENT B1 ;  /* 0x0000000000017941 */ /* 0x000fea0003800200 */
.L_x_3120:
        /* <DEDUP_REMOVED lines=23> */
.L_x_3124:
[----:B------:R-:W-:Y:S05]  /*29b30*/  BSYNC.RECONVERGENT B5 ;  /* 0x0000000000057941 */ /* 0x000fea0003800200 */
.L_x_3123:
[----:B------:R-:W0:Y:S01]  /*29b40*/  LDCU UR4, c[0x0][0x398] ;  /* 0x00007300ff0477ac */ /* 0x000e220008000800 */
[----:B------:R-:W-:Y:S01]  /*29b50*/  DFMA R14, R2, R42, R14 ;  /* 0x0000002a020e722b */ /* 0x000fe2000000000e */
[----:B0-----:R-:W-:-:S05]  /*29b60*/  IMAD.U32 R0, RZ, RZ, UR4 ;  /* 0x00000004ff007e24 */ /* 0x001fca000f8e00ff */
[----:B------:R-:W-:-:S04]  /*29b70*/  LOP3.LUT R7, R0, 0x7ffffffe, RZ, 0xc0, !PT ;  /* 0x7ffffffe00077812 */ /* 0x000fc800078ec0ff */
[----:B------:R-:W-:-:S13]  /*29b80*/  ISETP.NE.AND P0, PT, R16, R7, PT ;  /* 0x000000071000720c */ /* 0x000fda0003f05270 */
[----:B------:R-:W-:Y:S05]  /*29b90*/  @P0 BRA `(.L_x_3125) ;  /* 0xfffffff400440947 */ /* 0x000fea000383ffff */
[----:B------:R-:W-:Y:S05]  /*29ba0*/  BSYNC.RECONVERGENT B4 ;  /* 0x0000000000047941 */ /* 0x000fea0003800200 */
.L_x_3109:
[----:B------:R-:W-:-:S07]  /*29bb0*/  IMAD.MOV.U32 R3, RZ, RZ, R7 ;  /* 0x000000ffff037224 */ /* 0x000fce00078e0007 */
.L_x_3108:
        /* <DEDUP_REMOVED lines=25> */
.L_x_3127:
        /* <DEDUP_REMOVED lines=26> */
.L_x_3130:
[----:B------:R-:W-:-:S11]  /*29ef0*/  DADD R6, R12, R16 ;  /* 0x000000000c067229 */ /* 0x000fd60000000010 */
.L_x_3129:
[----:B------:R-:W-:Y:S05]  /*29f00*/  BSYNC.RECONVERGENT B1 ;  /* 0x0000000000017941 */ /* 0x000fea0003800200 */
.L_x_3128:
        /* <DEDUP_REMOVED lines=24> */
.L_x_3132:
[----:B------:R-:W-:Y:S05]  /*2a090*/  BSYNC.RECONVERGENT B5 ;  /* 0x0000000000057941 */ /* 0x000fea0003800200 */
.L_x_3131:
[----:B------:R-:W-:-:S11]  /*2a0a0*/  DFMA R14, R2, R12, R14 ;  /* 0x0000000c020e722b */ /* 0x000fd6000000000e */
.L_x_3126:
[----:B------:R-:W-:Y:S05]  /*2a0b0*/  BSYNC.RECONVERGENT B4 ;  /* 0x0000000000047941 */ /* 0x000fea0003800200 */
.L_x_3107:
[----:B------:R-:W0:Y:S02]  /*2a0c0*/  LDC.64 R12, c[0x0][0x380] ;  /* 0x0000e000ff0c7b82 */ /* 0x000e240000000a00 */
[----:B0-----:R-:W-:-:S11]  /*2a0d0*/  DFMA R12, R12, 0.5, R14 ;  /* 0x3fe000000c0c782b */ /* 0x001fd6000000000e */
.L_x_3106:
[----:B------:R-:W-:Y:S05]  /*2a0e0*/  BSYNC.RECONVERGENT B3 ;  /* 0x0000000000037941 */ /* 0x000fea0003800200 */
.L_x_3078:
        /* <DEDUP_REMOVED lines=8> */
.L_x_3133:
        /* <DEDUP_REMOVED lines=16> */
.L_x_3135:
[----:B------:R-:W-:Y:S05]  /*2a270*/  BSYNC.RECONVERGENT B1 ;  /* 0x0000000000017941 */ /* 0x000fea0003800200 */
.L_x_3134:
        /* <DEDUP_REMOVED lines=8> */
.L_x_3136:
        /* <DEDUP_REMOVED lines=19> */
.L_x_3138:
[----:B------:R-:W-:Y:S05]  /*2a430*/  BSYNC.RECONVERGENT B1 ;  /* 0x0000000000017941 */ /* 0x000fea0003800200 */
.L_x_3137:
        /* <DEDUP_REMOVED lines=62> */
.L_x_3140:
[----:B------:R-:W-:Y:S05]  /*2a820*/  BSYNC.RECONVERGENT B1 ;  /* 0x0000000000017941 */ /* 0x000fea0003800200 */
.L_x_3139:
        /* <DEDUP_REMOVED lines=22> */
.L_x_3161:
        /* <DEDUP_REMOVED lines=21> */
.L_x_3146:
        /* <DEDUP_REMOVED lines=13> */
[----:B------:R-:W-:-:S06]  /*2abb0*/  DFMA R14, R10, 0.5, -R8 ;  /* 0x3fe000000a0e782b */ /* 0x000fcc0000000808 */
        /* <DEDUP_REMOVED lines=20> */
.L_x_3148:
[----:B------:R-:W-:Y:S05]  /*2ad00*/  BSYNC.RECONVERGENT B1 ;  /* 0x0000000000017941 */ /* 0x000fea0003800200 */
.L_x_3147:
        /* <DEDUP_REMOVED lines=16> */
.L_x_3150:
[----:B------:R-:W-:Y:S05]  /*2ae10*/  BSYNC.RECONVERGENT B1 ;  /* 0x0000000000017941 */ /* 0x000fea0003800200 */
.L_x_3149:
        /* <DEDUP_REMOVED lines=14> */
.L_x_3152:
[----:B------:R-:W-:Y:S05]  /*2af00*/  BSYNC.RECONVERGENT B5 ;  /* 0x0000000000057941 */ /* 0x000fea0003800200 */
.L_x_3151:
        /* <DEDUP_REMOVED lines=21> */
.L_x_3153:
[----:B------:R-:W-:Y:S01]  /*2b060*/  DFMA R22, R10, 0.5, -R8 ;  /* 0x3fe000000a16782b */ /* 0x000fe20000000808 */
        /* <DEDUP_REMOVED lines=22> */
.L_x_3155:
[----:B------:R-:W-:Y:S05]  /*2b1d0*/  BSYNC.RECONVERGENT B1 ;  /* 0x0000000000017941 */ /* 0x000fea0003800200 */
.L_x_3154:
        /* <DEDUP_REMOVED lines=14> */
.L_x_3158:
[----:B------:R-:W-:-:S11]  /*2b2c0*/  DADD R6, R48, R22 ;  /* 0x0000000030067229 */ /* 0x000fd60000000016 */
.L_x_3157:
[----:B------:R-:W-:Y:S05]  /*2b2d0*/  BSYNC.RECONVERGENT B1 ;  /* 0x0000000000017941 */ /* 0x000fea0003800200 */
.L_x_3156:
        /* <DEDUP_REMOVED lines=24> */
.L_x_3160:
[----:B------:R-:W-:Y:S05]  /*2b460*/  BSYNC.RECONVERGENT B5 ;  /* 0x0000000000057941 */ /* 0x000fea0003800200 */
.L_x_3159:
[----:B------:R-:W0:Y:S01]  /*2b470*/  LDCU UR4, c[0x0][0x398] ;  /* 0x00007300ff0477ac */ /* 0x000e220008000800 */
[----:B------:R-:W-:Y:S01]  /*2b480*/  DFMA R16, R2, R14, R16 ;  /* 0x0000000e0210722b */ /* 0x000fe20000000010 */
[----:B0-----:R-:W-:-:S05]  /*2b490*/  IMAD.U32 R0, RZ, RZ, UR4 ;  /* 0x00000004ff007e24 */ /* 0x001fca000f8e00ff */
[----:B------:R-:W-:-:S04]  /*2b4a0*/  LOP3.LUT R7, R0, 0x7ffffffe, RZ, 0xc0, !PT ;  /* 0x7ffffffe00077812 */ /* 0x000fc800078ec0ff */
[----:B------:R-:W-:-:S13]  /*2b4b0*/  ISETP.NE.AND P0, PT, R18, R7, PT ;  /* 0x000000071200720c */ /* 0x000fda0003f05270 */
[----:B------:R-:W-:Y:S05]  /*2b4c0*/  @P0 BRA `(.L_x_3161) ;  /* 0xfffffff400300947 */ /* 0x000fea000383ffff */
[----:B------:R-:W-:Y:S05]  /*2b4d0*/  BSYNC.RECONVERGENT B4 ;  /* 0x0000000000047941 */ /* 0x000fea0003800200 */
.L_x_3145:
[----:B------:R-:W-:-:S07]  /*2b4e0*/  IMAD.MOV.U32 R3, RZ, RZ, R7 ;  /* 0x000000ffff037224 */ /* 0x000fce00078e0007 */
.L_x_3144:
        /* <DEDUP_REMOVED lines=26> */
.L_x_3163:
[----:B------:R-:W-:Y:S01]  /*2b690*/  DADD R6, R48, R14 ;  /* 0x0000000030067229 */ /* 0x000fe2000000000e */
[----:B------:R-:W-:Y:S01]  /*2b6a0*/  ISETP.LT.AND P2, PT, R13, RZ, !P2 ;  /* 0x000000ff0d00720c */ /* 0x000fe20005741270 */
[----:B------:R-:W-:Y:S01]  /*2b6b0*/  DADD R20, -RZ, -R2 ;  /* 0x00000000ff147229 */ /* 0x000fe20000000902 */
[----:B------:R-:W-:Y:S07]  /*2b6c0*/  BSSY.RECONVERGENT B1, `(.L_x_3164) ;  /* 0x0000011000017945 */ /* 0x000fee0003800200 */
[----:B------:R-:W-:-:S02]  /*2b6d0*/  LOP3.LUT R6, R7, 0x7ff00000, RZ, 0xc0, !PT ;  /* 0x7ff0000007067812 */ /* 0x000fc400078ec0ff */
        /* <DEDUP_REMOVED lines=15> */
.L_x_3165:
[----:B------:R-:W-:Y:S05]  /*2b7d0*/  BSYNC.RECONVERGENT B1 ;  /* 0x0000000000017941 */ /* 0x000fea0003800200 */
.L_x_3164:
        /* <DEDUP_REMOVED lines=14> */
.L_x_3168:
[----:B------:R-:W-:-:S11]  /*2b8c0*/  DADD R6, R48, R14 ;  /* 0x0000000030067229 */ /* 0x000fd6000000000e */
.L_x_3167:
[----:B------:R-:W-:Y:S05]  /*2b8d0*/  BSYNC.RECONVERGENT B1 ;  /* 0x0000000000017941 */ /* 0x000fea0003800200 */
.L_x_3166:
        /* <DEDUP_REMOVED lines=24> */
.L_x_3170:
[----:B------:R-:W-:Y:S05]  /*2ba60*/  BSYNC.RECONVERGENT B5 ;  /* 0x0000000000057941 */ /* 0x000fea0003800200 */
.L_x_3169:
[----:B------:R-:W-:-:S11]  /*2ba70*/  DFMA R16, R2, R12, R16 ;  /* 0x0000000c0210722b */ /* 0x000fd60000000010 */
.L_x_3162:
[----:B------:R-:W-:Y:S05]  /*2ba80*/  BSYNC.RECONVERGENT B4 ;  /* 0x0000000000047941 */ /* 0x000fea0003800200 */
.L_x_3143:
[----:B------:R-:W0:Y:S02]  /*2ba90*/  LDC.64 R2, c[0x0][0x380] ;  /* 0x0000e000ff027b82 */ /* 0x000e240000000a00 */
[----:B0-----:R-:W-:Y:S01]  /*2baa0*/  DFMA R16, R2, 0.5, -R16 ;  /* 0x3fe000000210782b */ /* 0x001fe20000000810 */
[----:B------:R-:W-:Y:S10]  /*2bab0*/  BRA `(.L_x_3171) ;  /* 0x0000001000747947 */ /* 0x000ff40003800000 */
.L_x_3142:
        /* <DEDUP_REMOVED lines=11> */
.L_x_3190:
        /* <DEDUP_REMOVED lines=21> */
.L_x_3175:
        /* <DEDUP_REMOVED lines=13> */
[----:B------:R-:W-:-:S06]  /*2bd90*/  DFMA R14, R10, -0.5, R8 ;  /* 0xbfe000000a0e782b */ /* 0x000fcc0000000008 */
        /* <DEDUP_REMOVED lines=20> */
.L_x_3177:
[----:B------:R-:W-:Y:S05]  /*2bee0*/  BSYNC.RECONVERGENT B1 ;  /* 0x0000000000017941 */ /* 0x000fea0003800200 */
.L_x_3176:
        /* <DEDUP_REMOVED lines=16> */
.L_x_3179:
[----:B------:R-:W-:Y:S05]  /*2bff0*/  BSYNC.RECONVERGENT B1 ;  /* 0x0000000000017941 */ /* 0x000fea0003800200 */
.L_x_3178:
        /* <DEDUP_REMOVED lines=14> */
.L_x_3181:
[----:B------:R-:W-:Y:S05]  /*2c0e0*/  BSYNC.RECONVERGENT B5 ;  /* 0x0000000000057941 */ /* 0x000fea0003800200 */
.L_x_3180:
        /* <DEDUP_REMOVED lines=21> */
.L_x_3182:
[----:B------:R-:W-:Y:S01]  /*2c240*/  DFMA R22, R10, -0.5, R8 ;  /* 0xbfe000000a16782b */ /* 0x000fe20000000008 */
        /* <DEDUP_REMOVED lines=22> */
.L_x_3184:
[----:B------:R-:W-:Y:S05]  /*2c3b0*/  BSYNC.RECONVERGENT B1 ;  /* 0x0000000000017941 */ /* 0x000fea0003800200 */
.L_x_3183:
        /* <DEDUP_REMOVED lines=14> */
.L_x_3187:
[----:B------:R-:W-:-:S11]  /*2c4a0*/  DADD R6, R48, R22 ;  /* 0x0000000030067229 */ /* 0x000fd60000000016 */
.L_x_3186:
[----:B------:R-:W-:Y:S05]  /*2c4b0*/  BSYNC.RECONVERGENT B1 ;  /* 0x0000000000017941 */ /* 0x000fea0003800200 */
.L_x_3185:
        /* <DEDUP_REMOVED lines=24> */
.L_x_3189:
[----:B------:R-:W-:Y:S05]  /*2c640*/  BSYNC.RECONVERGENT B5 ;  /* 0x0000000000057941 */ /* 0x000fea0003800200 */
.L_x_3188:
[----:B------:R-:W0:Y:S01]  /*2c650*/  LDCU UR4, c[0x0][0x398] ;  /* 0x00007300ff0477ac */ /* 0x000e220008000800 */
[----:B------:R-:W-:Y:S01]  /*2c660*/  DFMA R16, R2, R14, R16 ;  /* 0x0000000e0210722b */ /* 0x000fe20000000010 */
[----:B0-----:R-:W-:-:S05]  /*2c670*/  IMAD.U32 R0, RZ, RZ, UR4 ;  /* 0x00000004ff007e24 */ /* 0x001fca000f8e00ff */
[----:B------:R-:W-:-:S04]  /*2c680*/  LOP3.LUT R7, R0, 0x7ffffffe, RZ, 0xc0, !PT ;  /* 0x7ffffffe00077812 */ /* 0x000fc800078ec0ff */
[----:B------:R-:W-:-:S13]  /*2c690*/  ISETP.NE.AND P0, PT, R18, R7, PT ;  /* 0x000000071200720c */ /* 0x000fda0003f05270 */
[----:B------:R-:W-:Y:S05]  /*2c6a0*/  @P0 BRA `(.L_x_3190) ;  /* 0xfffffff400300947 */ /* 0x000fea000383ffff */
[----:B------:R-:W-:Y:S05]  /*2c6b0*/  BSYNC.RECONVERGENT B4 ;  /* 0x0000000000047941 */ /* 0x000fea0003800200 */
.L_x_3174:
[----:B------:R-:W-:-:S07]  /*2c6c0*/  IMAD.MOV.U32 R3, RZ, RZ, R7 ;  /* 0x000000ffff037224 */ /* 0x000fce00078e0007 */
.L_x_3173:
        /* <DEDUP_REMOVED lines=26> */
.L_x_3192:
        /* <DEDUP_REMOVED lines=20> */
.L_x_3194:
[----:B------:R-:W-:Y:S05]  /*2c9b0*/  BSYNC.RECONVERGENT B1 ;  /* 0x0000000000017941 */ /* 0x000fea0003800200 */
.L_x_3193:
        /* <DEDUP_REMOVED lines=14> */
.L_x_3197:
[----:B------:R-:W-:-:S11]  /*2caa0*/  DADD R6, R48, R14 ;  /* 0x0000000030067229 */ /* 0x000fd6000000000e */
.L_x_3196:
[----:B------:R-:W-:Y:S05]  /*2cab0*/  BSYNC.RECONVERGENT B1 ;  /* 0x0000000000017941 */ /* 0x000fea0003800200 */
.L_x_3195:
        /* <DEDUP_REMOVED lines=24> */
.L_x_3199:
[----:B------:R-:W-:Y:S05]  /*2cc40*/  BSYNC.RECONVERGENT B5 ;  /* 0x0000000000057941 */ /* 0x000fea0003800200 */
.L_x_3198:
[----:B------:R-:W-:-:S11]  /*2cc50*/  DFMA R16, R2, R12, R16 ;  /* 0x0000000c0210722b */ /* 0x000fd60000000010 */
.L_x_3191:
[----:B------:R-:W-:Y:S05]  /*2cc60*/  BSYNC.RECONVERGENT B4 ;  /* 0x0000000000047941 */ /* 0x000fea0003800200 */
.L_x_3172:
[----:B------:R-:W0:Y:S02]  /*2cc70*/  LDC.64 R2, c[0x0][0x380] ;  /* 0x0000e000ff027b82 */ /* 0x000e240000000a00 */
[----:B0-----:R-:W-:-:S11]  /*2cc80*/  DFMA R16, R2, 0.5, R16 ;  /* 0x3fe000000210782b */ /* 0x001fd60000000010 */
.L_x_3171:
[----:B------:R-:W-:Y:S05]  /*2cc90*/  BSYNC.RECONVERGENT B3 ;  /* 0x0000000000037941 */ /* 0x000fea0003800200 */
.L_x_3141:
        /* <DEDUP_REMOVED lines=8> */
.L_x_3200:
        /* <DEDUP_REMOVED lines=17> */
.L_x_3202:
[----:B------:R-:W-:Y:S05]  /*2ce30*/  BSYNC.RECONVERGENT B1 ;  /* 0x0000000000017941 */ /* 0x000fea0003800200 */
.L_x_3201:
        /* <DEDUP_REMOVED lines=10> */
.L_x_3204:
[----:B------:R-:W-:Y:S05]  /*2cee0*/  BSYNC.RECONVERGENT B1 ;  /* 0x0000000000017941 */ /* 0x000fea0003800200 */
.L_x_3203:
        /* <DEDUP_REMOVED lines=68> */
.L_x_3206:
[----:B------:R-:W-:Y:S05]  /*2d330*/  BSYNC.RECONVERGENT B1 ;  /* 0x0000000000017941 */ /* 0x000fea0003800200 */
.L_x_3205:
        /* <DEDUP_REMOVED lines=11> */
[----:B------:R-:W-:Y:S01]  /*2d3f0*/  DMUL R24, R34, R20 ;  /* 0x0000001422187228 */ /* 0x000fe20000000000 */
[----:B------:R-:W-:Y:S01]  /*2d400*/  UMOV UR6, 0x96b4a5ad ;  /* 0x96b4a5ad00067882 */ /* 0x000fe20000000000 */
[----:B------:R-:W-:Y:S01]  /*2d410*/  DFMA R12, R16, -UR4, R64 ;  /* 0x80000004100c7c2b */ /* 0x000fe20008000040 */
        /* <DEDUP_REMOVED lines=14> */
[----:B------:R-:W-:Y:S01]  /*2d500*/  DFMA R12, R34, 0.5, R86 ;  /* 0x3fe00000220c782b */ /* 0x000fe20000000056 */
[----:B------:R-:W-:Y:S01]  /*2d510*/  UMOV UR5, 0x3ff61b58 ;  /* 0x3ff61b5800057882 */ /* 0x000fe20000000000 */
[----:B------:R-:W-:Y:S02]  /*2d520*/  DMUL R22, R10, 0.5 ;  /* 0x3fe000000a167828 */ /* 0x000fe40000000000 */
[----:B------:R-:W-:Y:S02]  /*2d530*/  DFMA R16, R78, 2, R16 ;  /* 0x400000004e10782b */ /* 0x000fe40000000010 */
[----:B------:R-:W-:-:S02]  /*2d540*/  DFMA R20, R76, 2, R20 ;  /* 0x400000004c14782b */ /* 0x000fc40000000014 */
        /* <DEDUP_REMOVED lines=33> */
.L_x_3227:
        /* <DEDUP_REMOVED lines=21> */
.L_x_3212:
        /* <DEDUP_REMOVED lines=34> */
.L_x_3214:
[----:B------:R-:W-:Y:S05]  /*2dad0*/  BSYNC.RECONVERGENT B1 ;  /* 0x0000000000017941 */ /* 0x000fea0003800200 */
.L_x_3213:
        /* <DEDUP_REMOVED lines=16> */
.L_x_3216:
[----:B------:R-:W-:Y:S05]  /*2dbe0*/  BSYNC.RECONVERGENT B1 ;  /* 0x0000000000017941 */ /* 0x000fea0003800200 */
.L_x_3215:
        /* <DEDUP_REMOVED lines=14> */
.L_x_3218:
[----:B------:R-:W-:Y:S05]  /*2dcd0*/  BSYNC.RECONVERGENT B5 ;  /* 0x0000000000057941 */ /* 0x000fea0003800200 */
.L_x_3217:
        /* <DEDUP_REMOVED lines=21> */
.L_x_3219:
        /* <DEDUP_REMOVED lines=23> */
.L_x_3221:
[----:B------:R-:W-:Y:S05]  /*2dfa0*/  BSYNC.RECONVERGENT B1 ;  /* 0x0000000000017941 */ /* 0x000fea0003800200 */
.L_x_3220:
        /* <DEDUP_REMOVED lines=14> */
.L_x_3224:
[----:B------:R-:W-:-:S11]  /*2e090*/  DADD R6, R48, R22 ;  /* 0x0000000030067229 */ /* 0x000fd60000000016 */
.L_x_3223:
[----:B------:R-:W-:Y:S05]  /*2e0a0*/  BSYNC.RECONVERGENT B1 ;  /* 0x0000000000017941 */ /* 0x000fea0003800200 */
.L_x_3222:
        /* <DEDUP_REMOVED lines=24> */
.L_x_3226:
[----:B------:R-:W-:Y:S05]  /*2e230*/  BSYNC.RECONVERGENT B5 ;  /* 0x0000000000057941 */ /* 0x000fea0003800200 */
.L_x_3225:
[----:B------:R-:W0:Y:S01]  /*2e240*/  LDCU UR4, c[0x0][0x398] ;  /* 0x00007300ff0477ac */ /* 0x000e220008000800 */
[----:B------:R-:W-:Y:S01]  /*2e250*/  DFMA R18, R2, R16, R18 ;  /* 0x000000100212722b */ /* 0x000fe20000000012 */
[----:B0-----:R-:W-:-:S05]  /*2e260*/  IMAD.U32 R0, RZ, RZ, UR4 ;  /* 0x00000004ff007e24 */ /* 0x001fca000f8e00ff */
[----:B------:R-:W-:-:S04]  /*2e270*/  LOP3.LUT R7, R0, 0x7ffffffe, RZ, 0xc0, !PT ;  /* 0x7ffffffe00077812 */ /* 0x000fc800078ec0ff */
[----:B------:R-:W-:-:S13]  /*2e280*/  ISETP.NE.AND P0, PT, R38, R7, PT ;  /* 0x000000072600720c */ /* 0x000fda0003f05270 */
[----:B------:R-:W-:Y:S05]  /*2e290*/  @P0 BRA `(.L_x_3227) ;  /* 0xfffffff400300947 */ /* 0x000fea000383ffff */
[----:B------:R-:W-:Y:S05]  /*2e2a0*/  BSYNC.RECONVERGENT B4 ;  /* 0x0000000000047941 */ /* 0x000fea0003800200 */
.L_x_3211:
[----:B------:R-:W-:-:S07]  /*2e2b0*/  IMAD.MOV.U32 R3, RZ, RZ, R7 ;  /* 0x000000ffff037224 */ /* 0x000fce00078e0007 */
.L_x_3210:
        /* <DEDUP_REMOVED lines=26> */
.L_x_3229:
        /* <DEDUP_REMOVED lines=20> */
.L_x_3231:
[----:B------:R-:W-:Y:S05]  /*2e5a0*/  BSYNC.RECONVERGENT B1 ;  /* 0x0000000000017941 */ /* 0x000fea0003800200 */
.L_x_3230:
        /* <DEDUP_REMOVED lines=14> */
.L_x_3234:
[----:B------:R-:W-:-:S11]  /*2e690*/  DADD R6, R48, R16 ;  /* 0x0000000030067229 */ /* 0x000fd60000000010 */
.L_x_3233:
[----:B------:R-:W-:Y:S05]  /*2e6a0*/  BSYNC.RECONVERGENT B1 ;  /* 0x0000000000017941 */ /* 0x000fea0003800200 */
.L_x_3232:
        /* <DEDUP_REMOVED lines=24> */
.L_x_3236:
[----:B------:R-:W-:Y:S05]  /*2e830*/  BSYNC.RECONVERGENT B5 ;  /* 0x0000000000057941 */ /* 0x000fea0003800200 */
.L_x_3235:
[----:B------:R-:W-:-:S11]  /*2e840*/  DFMA R18, R2, R14, R18 ;  /* 0x0000000e0212722b */ /* 0x000fd60000000012 */
.L_x_3228:
[----:B------:R-:W-:Y:S05]  /*2e850*/  BSYNC.RECONVERGENT B4 ;  /* 0x0000000000047941 */ /* 0x000fea0003800200 */
.L_x_3209:
[----:B------:R-:W0:Y:S02]  /*2e860*/  LDC.64 R2, c[0x0][0x380] ;  /* 0x0000e000ff027b82 */ /* 0x000e240000000a00 */
[----:B0-----:R-:W-:Y:S01]  /*2e870*/  DFMA R18, R2, 0.5, -R18 ;  /* 0x3fe000000212782b */ /* 0x001fe20000000812 */
[----:B------:R-:W-:Y:S10]  /*2e880*/  BRA `(.L_x_3237) ;  /* 0x0000001000747947 */ /* 0x000ff40003800000 */
.L_x_3208:
        /* <DEDUP_REMOVED lines=11> */
.L_x_3256:
        /* <DEDUP_REMOVED lines=21> */
.L_x_3241:
        /* <DEDUP_REMOVED lines=34> */
.L_x_3243:
[----:B------:R-:W-:Y:S05]  /*2ecb0*/  BSYNC.RECONVERGENT B1 ;  /* 0x0000000000017941 */ /* 0x000fea0003800200 */
.L_x_3242:
        /* <DEDUP_REMOVED lines=16> */
.L_x_3245:
[----:B------:R-:W-:Y:S05]  /*2edc0*/  BSYNC.RECONVERGENT B1 ;  /* 0x0000000000017941 */ /* 0x000fea0003800200 */
.L_x_3244:
        /* <DEDUP_REMOVED lines=14> */
.L_x_3247:
[----:B------:R-:W-:Y:S05]  /*2eeb0*/  BSYNC.RECONVERGENT B5 ;  /* 0x0000000000057941 */ /* 0x000fea0003800200 */
.L_x_3246:
        /* <DEDUP_REMOVED lines=21> */
.L_x_3248:
        /* <DEDUP_REMOVED lines=23> */
.L_x_3250:
[----:B------:R-:W-:Y:S05]  /*2f180*/  BSYNC.RECONVERGENT B1 ;  /* 0x0000000000017941 */ /* 0x000fea0003800200 */
.L_x_3249:
        /* <DEDUP_REMOVED lines=14> */
.L_x_3253:
[----:B------:R-:W-:-:S11]  /*2f270*/  DADD R6, R48, R22 ;  /* 0x0000000030067229 */ /* 0x000fd60000000016 */
.L_x_3252:
[----:B------:R-:W-:Y:S05]  /*2f280*/  BSYNC.RECONVERGENT B1 ;  /* 0x0000000000017941 */ /* 0x000fea0003800200 */
.L_x_3251:
        /* <DEDUP_REMOVED lines=24> */
.L_x_3255:
[----:B------:R-:W-:Y:S05]  /*2f410*/  BSYNC.RECONVERGENT B5 ;  /* 0x0000000000057941 */ /* 0x000fea0003800200 */
.L_x_3254:
[----:B------:R-:W0:Y:S01]  /*2f420*/  LDCU UR4, c[0x0][0x398] ;  /* 0x00007300ff0477ac */ /* 0x000e220008000800 */
[----:B------:R-:W-:Y:S01]  /*2f430*/  DFMA R18, R2, R16, R18 ;  /* 0x000000100212722b */ /* 0x000fe20000000012 */
[----:B0-----:R-:W-:-:S05]  /*2f440*/  IMAD.U32 R0, RZ, RZ, UR4 ;  /* 0x00000004ff007e24 */ /* 0x001fca000f8e00ff */
[----:B------:R-:W-:-:S04]  /*2f450*/  LOP3.LUT R7, R0, 0x7ffffffe, RZ, 0xc0, !PT ;  /* 0x7ffffffe00077812 */ /* 0x000fc800078ec0ff */
[----:B------:R-:W-:-:S13]  /*2f460*/  ISETP.NE.AND P0, PT, R38, R7, PT ;  /* 0x000000072600720c */ /* 0x000fda0003f05270 */
[----:B------:R-:W-:Y:S05]  /*2f470*/  @P0 BRA `(.L_x_3256) ;  /* 0xfffffff400300947 */ /* 0x000fea000383ffff */
[----:B------:R-:W-:Y:S05]  /*2f480*/  BSYNC.RECONVERGENT B4 ;  /* 0x0000000000047941 */ /* 0x000fea0003800200 */
.L_x_3240:
[----:B------:R-:W-:-:S07]  /*2f490*/  IMAD.MOV.U32 R3, RZ, RZ, R7 ;  /* 0x000000ffff037224 */ /* 0x000fce00078e0007 */
.L_x_3239:
        /* <DEDUP_REMOVED lines=26> */
.L_x_3258:
        /* <DEDUP_REMOVED lines=20> */
.L_x_3260:
[----:B------:R-:W-:Y:S05]  /*2f780*/  BSYNC.RECONVERGENT B1 ;  /* 0x0000000000017941 */ /* 0x000fea0003800200 */
.L_x_3259:
        /* <DEDUP_REMOVED lines=14> */
.L_x_3263:
[----:B------:R-:W-:-:S11]  /*2f870*/  DADD R6, R48, R16 ;  /* 0x0000000030067229 */ /* 0x000fd60000000010 */
.L_x_3262:
[----:B------:R-:W-:Y:S05]  /*2f880*/  BSYNC.RECONVERGENT B1 ;  /* 0x0000000000017941 */ /* 0x000fea0003800200 */
.L_x_3261:
        /* <DEDUP_REMOVED lines=24> */
.L_x_3265:
[----:B------:R-:W-:Y:S05]  /*2fa10*/  BSYNC.RECONVERGENT B5 ;  /* 0x0000000000057941 */ /* 0x000fea0003800200 */
.L_x_3264:
[----:B------:R-:W-:-:S11]  /*2fa20*/  DFMA R18, R2, R14, R18 ;  /* 0x0000000e0212722b */ /* 0x000fd60000000012 */
.L_x_3257:
[----:B------:R-:W-:Y:S05]  /*2fa30*/  BSYNC.RECONVERGENT B4 ;  /* 0x0000000000047941 */ /* 0x000fea0003800200 */
.L_x_3238:
[----:B------:R-:W0:Y:S02]  /*2fa40*/  LDC.64 R2, c[0x0][0x380] ;  /* 0x0000e000ff027b82 */ /* 0x000e240000000a00 */
[----:B0-----:R-:W-:-:S11]  /*2fa50*/  DFMA R18, R2, 0.5, R18 ;  /* 0x3fe000000212782b */ /* 0x001fd60000000012 */
.L_x_3237:
[----:B------:R-:W-:Y:S05]  /*2fa60*/  BSYNC.RECONVERGENT B3 ;  /* 0x0000000000037941 */ /* 0x000fea0003800200 */
.L_x_3207:
        /* <DEDUP_REMOVED lines=19> */
.L_x_3286:
        /* <DEDUP_REMOVED lines=21> */
.L_x_3271:
        /* <DEDUP_REMOVED lines=36> */
.L_x_3273:
[----:B------:R-:W-:Y:S05]  /*2ff30*/  BSYNC.RECONVERGENT B1 ;  /* 0x0000000000017941 */ /* 0x000fea0003800200 */
.L_x_3272:
        /* <DEDUP_REMOVED lines=16> */
.L_x_3275:
[----:B------:R-:W-:Y:S05]  /*30040*/  BSYNC.RECONVERGENT B1 ;  /* 0x0000000000017941 */ /* 0x000fea0003800200 */
.L_x_3274:
        /* <DEDUP_REMOVED lines=14> */
.L_x_3277:
[----:B------:R-:W-:Y:S05]  /*30130*/  BSYNC.RECONVERGENT B5 ;  /* 0x0000000000057941 */ /* 0x000fea0003800200 */
.L_x_3276:
        /* <DEDUP_REMOVED lines=21> */
.L_x_3278:
        /* <DEDUP_REMOVED lines=24> */
.L_x_3280:
[----:B------:R-:W-:Y:S05]  /*30410*/  BSYNC.RECONVERGENT B1 ;  /* 0x0000000000017941 */ /* 0x000fea0003800200 */
.L_x_3279:
        /* <DEDUP_REMOVED lines=14> */
.L_x_3283:
[----:B------:R-:W-:-:S11]  /*30500*/  DADD R6, R24, R22 ;  /* 0x0000000018067229 */ /* 0x000fd60000000016 */
.L_x_3282:
[----:B------:R-:W-:Y:S05]  /*30510*/  BSYNC.RECONVERGENT B1 ;  /* 0x0000000000017941 */ /* 0x000fea0003800200 */
.L_x_3281:
        /* <DEDUP_REMOVED lines=24> */
.L_x_3285:
[----:B------:R-:W-:Y:S05]  /*306a0*/  BSYNC.RECONVERGENT B5 ;  /* 0x0000000000057941 */ /* 0x000fea0003800200 */
.L_x_3284:
[----:B------:R-:W0:Y:S01]  /*306b0*/  LDCU UR4, c[0x0][0x398] ;  /* 0x00007300ff0477ac */ /* 0x000e220008000800 */
[----:B------:R-:W-:Y:S01]  /*306c0*/  DFMA R18, R2, R16, R18 ;  /* 0x000000100212722b */ /* 0x000fe20000000012 */
[----:B0-----:R-:W-:-:S05]  /*306d0*/  IMAD.U32 R0, RZ, RZ, UR4 ;  /* 0x00000004ff007e24 */ /* 0x001fca000f8e00ff */
[----:B------:R-:W-:-:S04]  /*306e0*/  LOP3.LUT R7, R0, 0x7ffffffe, RZ, 0xc0, !PT ;  /* 0x7ffffffe00077812 */ /* 0x000fc800078ec0ff */
[----:B------:R-:W-:-:S13]  /*306f0*/  ISETP.NE.AND P0, PT, R38, R7, PT ;  /* 0x000000072600720c */ /* 0x000fda0003f05270 */
[----:B------:R-:W-:Y:S05]  /*30700*/  @P0 BRA `(.L_x_3286) ;  /* 0xfffffff400240947 */ /* 0x000fea000383ffff */
[----:B------:R-:W-:Y:S05]  /*30710*/  BSYNC.RECONVERGENT B4 ;  /* 0x0000000000047941 */ /* 0x000fea0003800200 */
.L_x_3270:
[----:B------:R-:W-:-:S07]  /*30720*/  IMAD.MOV.U32 R3, RZ, RZ, R7 ;  /* 0x000000ffff037224 */ /* 0x000fce00078e0007 */
.L_x_3269:
        /* <DEDUP_REMOVED lines=26> */
.L_x_3288:
[----:B------:R-:W-:Y:S01]  /*308d0*/  DFMA R22, R10, 0.5, -R12 ;  /* 0x3fe000000a16782b */ /* 0x000fe2000000080c */
[----:B------:R-:W-:Y:S01]  /*308e0*/  ISETP.LT.AND P2, PT, R15, RZ, !P2 ;  /* 0x000000ff0f00720c */ /* 0x000fe20005741270 */
[----:B------:R-:W-:Y:S01]  /*308f0*/  DADD R20, -RZ, -R2 ;  /* 0x00000000ff147229 */ /* 0x000fe20000000902 */
[----:B------:R-:W-:Y:S05]  /*30900*/  BSSY.RECONVERGENT B1, `(.L_x_3289) ;  /* 0x0000012000017945 */ /* 0x000fea0003800200 */
        /* <DEDUP_REMOVED lines=17> */
.L_x_3290:
[----:B------:R-:W-:Y:S05]  /*30a20*/  BSYNC.RECONVERGENT B1 ;  /* 0x0000000000017941 */ /* 0x000fea0003800200 */
.L_x_3289:
        /* <DEDUP_REMOVED lines=14> */
.L_x_3293:
[----:B------:R-:W-:-:S11]  /*30b10*/  DADD R6, R16, R22 ;  /* 0x0000000010067229 */ /* 0x000fd60000000016 */
.L_x_3292:
[----:B------:R-:W-:Y:S05]  /*30b20*/  BSYNC.RECONVERGENT B1 ;  /* 0x0000000000017941 */ /* 0x000fea0003800200 */
.L_x_3291:
        /* <DEDUP_REMOVED lines=24> */
.L_x_3295:
[----:B------:R-:W-:Y:S05]  /*30cb0*/  BSYNC.RECONVERGENT B5 ;  /* 0x0000000000057941 */ /* 0x000fea0003800200 */
.L_x_3294:
[----:B------:R-:W-:-:S11]  /*30cc0*/  DFMA R18, R2, R14, R18 ;  /* 0x0000000e0212722b */ /* 0x000fd60000000012 */
.L_x_3287:
[----:B------:R-:W-:Y:S05]  /*30cd0*/  BSYNC.RECONVERGENT B4 ;  /* 0x0000000000047941 */ /* 0x000fea0003800200 */
.L_x_3268:
[----:B------:R-:W0:Y:S02]  /*30ce0*/  LDC.64 R14, c[0x0][0x380] ;  /* 0x0000e000ff0e7b82 */ /* 0x000e240000000a00 */
[----:B0-----:R-:W-:Y:S01]  /*30cf0*/  DFMA R14, R14, 0.5, -R18 ;  /* 0x3fe000000e0e782b */ /* 0x001fe20000000812 */
[----:B------:R-:W-:Y:S10]  /*30d00*/  BRA `(.L_x_3296) ;  /* 0x0000001000847947 */ /* 0x000ff40003800000 */
.L_x_3267:
        /* <DEDUP_REMOVED lines=11> */
.L_x_3315:
        /* <DEDUP_REMOVED lines=21> */
.L_x_3300:
        /* <DEDUP_REMOVED lines=36> */
.L_x_3302:
[----:B------:R-:W-:Y:S05]  /*31150*/  BSYNC.RECONVERGENT B1 ;  /* 0x0000000000017941 */ /* 0x000fea0003800200 */
.L_x_3301:
        /* <DEDUP_REMOVED lines=16> */
.L_x_3304:
[----:B------:R-:W-:Y:S05]  /*31260*/  BSYNC.RECONVERGENT B1 ;  /* 0x0000000000017941 */ /* 0x000fea0003800200 */
.L_x_3303:
        /* <DEDUP_REMOVED lines=14> */
.L_x_3306:
[----:B------:R-:W-:Y:S05]  /*31350*/  BSYNC.RECONVERGENT B5 ;  /* 0x0000000000057941 */ /* 0x000fea0003800200 */
.L_x_3305:
        /* <DEDUP_REMOVED lines=21> */
.L_x_3307:
        /* <DEDUP_REMOVED lines=24> */
.L_x_3309:
[----:B------:R-:W-:Y:S05]  /*31630*/  BSYNC.RECONVERGENT B1 ;  /* 0x0000000000017941 */ /* 0x000fea0003800200 */
.L_x_3308:
        /* <DEDUP_REMOVED lines=14> */
.L_x_3312:
[----:B------:R-:W-:-:S11]  /*31720*/  DADD R6, R24, R22 ;  /* 0x0000000018067229 */ /* 0x000fd60000000016 */
.L_x_3311:
[----:B------:R-:W-:Y:S05]  /*31730*/  BSYNC.RECONVERGENT B1 ;  /* 0x0000000000017941 */ /* 0x000fea0003800200 */
.L_x_3310:
        /* <DEDUP_REMOVED lines=24> */
.L_x_3314:
[----:B------:R-:W-:Y:S05]  /*318c0*/  BSYNC.RECONVERGENT B5 ;  /* 0x0000000000057941 */ /* 0x000fea0003800200 */
.L_x_3313:
[----:B------:R-:W0:Y:S01]  /*318d0*/  LDCU UR4, c[0x0][0x398] ;  /* 0x00007300ff0477ac */ /* 0x000e220008000800 */
[----:B------:R-:W-:Y:S01]  /*318e0*/  DFMA R18, R2, R16, R18 ;  /* 0x000000100212722b */ /* 0x000fe20000000012 */
[----:B0-----:R-:W-:-:S05]  /*318f0*/  IMAD.U32 R0, RZ, RZ, UR4 ;  /* 0x00000004ff007e24 */ /* 0x001fca000f8e00ff */
[----:B------:R-:W-:-:S04]  /*31900*/  LOP3.LUT R7, R0, 0x7ffffffe, RZ, 0xc0, !PT ;  /* 0x7ffffffe00077812 */ /* 0x000fc800078ec0ff */
[----:B------:R-:W-:-:S13]  /*31910*/  ISETP.NE.AND P0, PT, R38, R7, PT ;  /* 0x000000072600720c */ /* 0x000fda0003f05270 */
[----:B------:R-:W-:Y:S05]  /*31920*/  @P0 BRA `(.L_x_3315) ;  /* 0xfffffff400240947 */ /* 0x000fea000383ffff */
[----:B------:R-:W-:Y:S05]  /*31930*/  BSYNC.RECONVERGENT B4 ;  /* 0x0000000000047941 */ /* 0x000fea0003800200 */
.L_x_3299:
[----:B------:R-:W-:-:S07]  /*31940*/  IMAD.MOV.U32 R3, RZ, RZ, R7 ;  /* 0x000000ffff037224 */ /* 0x000fce00078e0007 */
.L_x_3298:
        /* <DEDUP_REMOVED lines=26> */
.L_x_3317:
[----:B------:R-:W-:Y:S01]  /*31af0*/  DFMA R22, R10, -0.5, R12 ;  /* 0xbfe000000a16782b */ /* 0x000fe2000000000c */
        /* <DEDUP_REMOVED lines=20> */
.L_x_3319:
[----:B------:R-:W-:Y:S05]  /*31c40*/  BSYNC.RECONVERGENT B1 ;  /* 0x0000000000017941 */ /* 0x000fea0003800200 */
.L_x_3318:
        /* <DEDUP_REMOVED lines=14> */
.L_x_3322:
[----:B------:R-:W-:-:S11]  /*31d30*/  DADD R6, R16, R22 ;  /* 0x0000000010067229 */ /* 0x000fd60000000016 */
.L_x_3321:
[----:B------:R-:W-:Y:S05]  /*31d40*/  BSYNC.RECONVERGENT B1 ;  /* 0x0000000000017941 */ /* 0x000fea0003800200 */
.L_x_3320:
        /* <DEDUP_REMOVED lines=24> */
.L_x_3324:
[----:B------:R-:W-:Y:S05]  /*31ed0*/  BSYNC.RECONVERGENT B5 ;  /* 0x0000000000057941 */ /* 0x000fea0003800200 */
.L_x_3323:
[----:B------:R-:W-:-:S11]  /*31ee0*/  DFMA R18, R2, R14, R18 ;  /* 0x0000000e0212722b */ /* 0x000fd60000000012 */
.L_x_3316:
[----:B------:R-:W-:Y:S05]  /*31ef0*/  BSYNC.RECONVERGENT B4 ;  /* 0x0000000000047941 */ /* 0x000fea0003800200 */
.L_x_3297:
[----:B------:R-:W0:Y:S02]  /*31f00*/  LDC.64 R14, c[0x0][0x380] ;  /* 0x0000e000ff0e7b82 */ /* 0x000e240000000a00 */
[----:B0-----:R-:W-:-:S11]  /*31f10*/  DFMA R14, R14, 0.5, R18 ;  /* 0x3fe000000e0e782b */ /* 0x001fd60000000012 */
.L_x_3296:
[----:B------:R-:W-:Y:S05]  /*31f20*/  BSYNC.RECONVERGENT B3 ;  /* 0x0000000000037941 */ /* 0x000fea0003800200 */
.L_x_3266:
        /* <DEDUP_REMOVED lines=8> */
.L_x_3325:
        /* <DEDUP_REMOVED lines=16> */
.L_x_3327:
[----:B------:R-:W-:Y:S05]  /*320b0*/  BSYNC.RECONVERGENT B1 ;  /* 0x0000000000017941 */ /* 0x000fea0003800200 */
.L_x_3326:
        /* <DEDUP_REMOVED lines=8> */
.L_x_3328:
        /* <DEDUP_REMOVED lines=19> */
.L_x_3330:
[----:B------:R-:W-:Y:S05]  /*32270*/  BSYNC.RECONVERGENT B1 ;  /* 0x0000000000017941 */ /* 0x000fea0003800200 */
.L_x_3329:
        /* <DEDUP_REMOVED lines=62> */
.L_x_3332:
[----:B------:R-:W-:Y:S05]  /*32660*/  BSYNC.RECONVERGENT B1 ;  /* 0x0000000000017941 */ /* 0x000fea0003800200 */
.L_x_3331:
        /* <DEDUP_REMOVED lines=15> */
[----:B------:R-:W-:Y:S01]  /*32760*/  DFMA R12, R10, 0.5, -R12 ;  /* 0x3fe000000a0c782b */ /* 0x000fe2000000080c */
[----:B------:R-:W-:Y:S01]  /*32770*/  IMAD.MOV.U32 R48, RZ, RZ, RZ ;  /* 0x000000ffff307224 */ /* 0x000fe200078e00ff */
[----:B------:R-:W-:-:S10]  /*32780*/  CS2R R14, SRZ ;  /* 0x00000000000e7805 */ /* 0x000fd4000001ff00 */
[----:B------:R-:W-:Y:S05]  /*32790*/  @!P0 BRA `(.L_x_3336) ;  /* 0x0000000800e48947 */ /* 0x000fea0003800000 */
[----:B------:R-:W-:Y:S01]  /*327a0*/  BSSY.RECONVERGENT B4, `(.L_x_3336) ;  /* 0x00000b8000047945 */ /* 0x000fe20003800200 */
[----:B------:R-:W-:Y:S01]  /*327b0*/  IMAD.MOV.U32 R16, RZ, RZ, RZ ;  /* 0x000000ffff107224 */ /* 0x000fe200078e00ff */
[----:B------:R-:W-:-:S07]  /*327c0*/  CS2R R14, SRZ ;  /* 0x00000000000e7805 */ /* 0x000fce000001ff00 */
.L_x_3352:
        /* <DEDUP_REMOVED lines=20> */
.L_x_3337:
        /* <DEDUP_REMOVED lines=36> */
.L_x_3339:
[----:B------:R-:W-:Y:S05]  /*32b50*/  BSYNC.RECONVERGENT B1 ;  /* 0x0000000000017941 */ /* 0x000fea0003800200 */
.L_x_3338:
        /* <DEDUP_REMOVED lines=16> */
.L_x_3341:
[----:B------:R-:W-:Y:S05]  /*32c60*/  BSYNC.RECONVERGENT B1 ;  /* 0x0000000000017941 */ /* 0x000fea0003800200 */
.L_x_3340:
        /* <DEDUP_REMOVED lines=15> */
.L_x_3343:
[----:B------:R-:W-:Y:S05]  /*32d60*/  BSYNC.RECONVERGENT B5 ;  /* 0x0000000000057941 */ /* 0x000fea0003800200 */
.L_x_3342:
        /* <DEDUP_REMOVED lines=21> */
.L_x_3344:
        /* <DEDUP_REMOVED lines=23> */
.L_x_3346:
[----:B------:R-:W-:Y:S05]  /*33030*/  BSYNC.RECONVERGENT B1 ;  /* 0x0000000000017941 */ /* 0x000fea0003800200 */
.L_x_3345:
        /* <DEDUP_REMOVED lines=14> */
.L_x_3349:
[----:B------:R-:W-:-:S11]  /*33120*/  DADD R6, R12, R24 ;  /* 0x000000000c067229 */ /* 0x000fd60000000018 */
.L_x_3348:
[----:B------:R-:W-:Y:S05]  /*33130*/  BSYNC.RECONVERGENT B1 ;  /* 0x0000000000017941 */ /* 0x000fea0003800200 */
.L_x_3347:
        /* <DEDUP_REMOVED lines=23> */
.L_x_3351:
[----:B------:R-:W-:Y:S05]  /*332b0*/  BSYNC.RECONVERGENT B5 ;  /* 0x0000000000057941 */ /* 0x000fea0003800200 */
.L_x_3350:
[----:B------:R-:W0:Y:S01]  /*332c0*/  LDCU UR4, c[0x0][0x398] ;  /* 0x00007300ff0477ac */ /* 0x000e220008000800 */
[----:B------:R-:W-:Y:S01]  /*332d0*/  DFMA R14, R2, R42, R14 ;  /* 0x0000002a020e722b */ /* 0x000fe2000000000e */
[----:B0-----:R-:W-:-:S05]  /*332e0*/  IMAD.U32 R0, RZ, RZ, UR4 ;  /* 0x00000004ff007e24 */ /* 0x001fca000f8e00ff */
[----:B------:R-:W-:-:S04]  /*332f0*/  LOP3.LUT R48, R0, 0x7ffffffe, RZ, 0xc0, !PT ;  /* 0x7ffffffe00307812 */ /* 0x000fc800078ec0ff */
[----:B------:R-:W-:-:S13]  /*33300*/  ISETP.NE.AND P0, PT, R16, R48, PT ;  /* 0x000000301000720c */ /* 0x000fda0003f05270 */
[----:B------:R-:W-:Y:S05]  /*33310*/  @P0 BRA `(.L_x_3352) ;  /* 0xfffffff4002c0947 */ /* 0x000fea000383ffff */
[----:B------:R-:W-:Y:S05]  /*33320*/  BSYNC.RECONVERGENT B4 ;  /* 0x0000000000047941 */ /* 0x000fea0003800200 */
.L_x_3336:
        /* <DEDUP_REMOVED lines=25> */
.L_x_3354:
        /* <DEDUP_REMOVED lines=24> */
.L_x_3356:
[----:B------:R-:W-:Y:S05]  /*33640*/  BSYNC.RECONVERGENT B1 ;  /* 0x0000000000017941 */ /* 0x000fea0003800200 */
.L_x_3355:
        /* <DEDUP_REMOVED lines=14> */
.L_x_3359:
[----:B------:R-:W-:-:S11]  /*33730*/  DADD R6, R12, R24 ;  /* 0x000000000c067229 */ /* 0x000fd60000000018 */
.L_x_3358:
[----:B------:R-:W-:Y:S05]  /*33740*/  BSYNC.RECONVERGENT B1 ;  /* 0x0000000000017941 */ /* 0x000fea0003800200 */
.L_x_3357:
        /* <DEDUP_REMOVED lines=24> */
.L_x_3361:
[----:B------:R-:W-:Y:S05]  /*338d0*/  BSYNC.RECONVERGENT B5 ;  /* 0x0000000000057941 */ /* 0x000fea0003800200 */
.L_x_3360:
[----:B------:R-:W-:-:S11]  /*338e0*/  DFMA R14, R2, R12, R14 ;  /* 0x0000000c020e722b */ /* 0x000fd6000000000e */
.L_x_3353:
[----:B------:R-:W-:Y:S05]  /*338f0*/  BSYNC.RECONVERGENT B4 ;  /* 0x0000000000047941 */ /* 0x000fea0003800200 */
.L_x_3335:
[----:B------:R-:W0:Y:S02]  /*33900*/  LDC.64 R2, c[0x0][0x380] ;  /* 0x0000e000ff027b82 */ /* 0x000e240000000a00 */
[----:B0-----:R-:W-:Y:S01]  /*33910*/  DFMA R14, R2, 0.5, -R14 ;  /* 0x3fe00000020e782b */ /* 0x001fe2000000080e */
[----:B------:R-:W-:Y:S10]  /*33920*/  BRA `(.L_x_3362) ;  /* 0x0000001000807947 */ /* 0x000ff40003800000 */
.L_x_3334:
[----:B------:R-:W-:Y:S02]  /*33930*/  ISETP.GE.AND P0, PT, R0, 0x1, PT ;  /* 0x000000010000780c */ /* 0x000fe40003f06270 */
[----:B------:R-:W-:-:S11]  /*33940*/  CS2R R14, SRZ ;  /* 0x00000000000e7805 */ /* 0x000fd6000001ff00 */
[----:B------:R-:W-:Y:S05]  /*33950*/  @!P0 BRA `(.L_x_3363) ;  /* 0x00000010006c8947 */ /* 0x000fea0003800000 */
[----:B------:R-:W-:Y:S01]  /*33960*/  ISETP.NE.AND P0, PT, R2, RZ, PT ;  /* 0x000000ff0200720c */ /* 0x000fe20003f05270 */
[----:B------:R-:W-:Y:S01]  /*33970*/  DFMA R12, R10, -0.5, R12 ;  /* 0xbfe000000a0c782b */ /* 0x000fe2000000000c */
[----:B------:R-:W-:Y:S01]  /*33980*/  IMAD.MOV.U32 R48, RZ, RZ, RZ ;  /* 0x000000ffff307224 */ /* 0x000fe200078e00ff */
[----:B------:R-:W-:-:S10]  /*33990*/  CS2R R14, SRZ ;  /* 0x00000000000e7805 */ /* 0x000fd4000001ff00 */
[----:B------:R-:W-:Y:S05]  /*339a0*/  @!P0 BRA `(.L_x_3364) ;  /* 0x0000000800e48947 */ /* 0x000fea0003800000 */
[----:B------:R-:W-:Y:S01]  /*339b0*/  BSSY.RECONVERGENT B4, `(.L_x_3364) ;  /* 0x00000b8000047945 */ /* 0x000fe20003800200 */
[----:B------:R-:W-:Y:S01]  /*339c0*/  IMAD.MOV.U32 R16, RZ, RZ, RZ ;  /* 0x000000ffff107224 */ /* 0x000fe200078e00ff */
[----:B------:R-:W-:-:S07]  /*339d0*/  CS2R R14, SRZ ;  /* 0x00000000000e7805 */ /* 0x000fce000001ff00 */
.L_x_3380:
        /* <DEDUP_REMOVED lines=20> */
.L_x_3365:
        /* <DEDUP_REMOVED lines=36> */
.L_x_3367:
[----:B------:R-:W-:Y:S05]  /*33d60*/  BSYNC.RECONVERGENT B1 ;  /* 0x0000000000017941 */ /* 0x000fea0003800200 */
.L_x_3366:
        /* <DEDUP_REMOVED lines=16> */
.L_x_3369:
[----:B------:R-:W-:Y:S05]  /*33e70*/  BSYNC.RECONVERGENT B1 ;  /* 0x0000000000017941 */ /* 0x000fea0003800200 */
.L_x_3368:
        /* <DEDUP_REMOVED lines=15> */
.L_x_3371:
[----:B------:R-:W-:Y:S05]  /*33f70*/  BSYNC.RECONVERGENT B5 ;  /* 0x0000000000057941 */ /* 0x000fea0003800200 */
.L_x_3370:
        /* <DEDUP_REMOVED lines=21> */
.L_x_3372:
        /* <DEDUP_REMOVED lines=23> */
.L_x_3374:
[----:B------:R-:W-:Y:S05]  /*34240*/  BSYNC.RECONVERGENT B1 ;  /* 0x0000000000017941 */ /* 0x000fea0003800200 */
.L_x_3373:
        /* <DEDUP_REMOVED lines=14> */
.L_x_3377:
[----:B------:R-:W-:-:S11]  /*34330*/  DADD R6, R12, R24 ;  /* 0x000000000c067229 */ /* 0x000fd60000000018 */
.L_x_3376:
[----:B------:R-:W-:Y:S05]  /*34340*/  BSYNC.RECONVERGENT B1 ;  /* 0x0000000000017941 */ /* 0x000fea0003800200 */
.L_x_3375:
        /* <DEDUP_REMOVED lines=23> */
.L_x_3379:
[----:B------:R-:W-:Y:S05]  /*344c0*/  BSYNC.RECONVERGENT B5 ;  /* 0x0000000000057941 */ /* 0x000fea0003800200 */
.L_x_3378:
[----:B------:R-:W0:Y:S01]  /*344d0*/  LDCU UR4, c[0x0][0x398] ;  /* 0x00007300ff0477ac */ /* 0x000e220008000800 */
[----:B------:R-:W-:Y:S01]  /*344e0*/  DFMA R14, R2, R42, R14 ;  /* 0x0000002a020e722b */ /* 0x000fe2000000000e */
[----:B0-----:R-:W-:-:S05]  /*344f0*/  IMAD.U32 R0, RZ, RZ, UR4 ;  /* 0x00000004ff007e24 */ /* 0x001fca000f8e00ff */
[----:B------:R-:W-:-:S04]  /*34500*/  LOP3.LUT R48, R0, 0x7ffffffe, RZ, 0xc0, !PT ;  /* 0x7ffffffe00307812 */ /* 0x000fc800078ec0ff */
[----:B------:R-:W-:-:S13]  /*34510*/  ISETP.NE.AND P0, PT, R16, R48, PT ;  /* 0x000000301000720c */ /* 0x000fda0003f05270 */
[----:B------:R-:W-:Y:S05]  /*34520*/  @P0 BRA `(.L_x_3380) ;  /* 0xfffffff4002c0947 */ /* 0x000fea000383ffff */
[----:B------:R-:W-:Y:S05]  /*34530*/  BSYNC.RECONVERGENT B4 ;  /* 0x0000000000047941 */ /* 0x000fea0003800200 */
.L_x_3364:
        /* <DEDUP_REMOVED lines=25> */
.L_x_3382:
        /* <DEDUP_REMOVED lines=24> */
.L_x_3384:
[----:B------:R-:W-:Y:S05]  /*34850*/  BSYNC.RECONVERGENT B1 ;  /* 0x0000000000017941 */ /* 0x000fea0003800200 */
.L_x_3383:
        /* <DEDUP_REMOVED lines=14> */
.L_x_3387:
[----:B------:R-:W-:-:S11]  /*34940*/  DADD R6, R12, R24 ;  /* 0x000000000c067229 */ /* 0x000fd60000000018 */
.L_x_3386:
[----:B------:R-:W-:Y:S05]  /*34950*/  BSYNC.RECONVERGENT B1 ;  /* 0x0000000000017941 */ /* 0x000fea0003800200 */
.L_x_3385:
        /* <DEDUP_REMOVED lines=24> */
.L_x_3389:
[----:B------:R-:W-:Y:S05]  /*34ae0*/  BSYNC.RECONVERGENT B5 ;  /* 0x0000000000057941 */ /* 0x000fea0003800200 */
.L_x_3388:
[----:B------:R-:W-:-:S11]  /*34af0*/  DFMA R14, R2, R12, R14 ;  /* 0x0000000c020e722b */ /* 0x000fd6000000000e */
.L_x_3381:
[----:B------:R-:W-:Y:S05]  /*34b00*/  BSYNC.RECONVERGENT B4 ;  /* 0x0000000000047941 */ /* 0x000fea0003800200 */
.L_x_3363:
[----:B------:R-:W0:Y:S02]  /*34b10*/  LDC.64 R2, c[0x0][0x380] ;  /* 0x0000e000ff027b82 */ /* 0x000e240000000a00 */
[----:B0-----:R-:W-:-:S11]  /*34b20*/  DFMA R14, R2, 0.5, R14 ;  /* 0x3fe00000020e782b */ /* 0x001fd6000000000e */
.L_x_3362:
[----:B------:R-:W-:Y:S05]  /*34b30*/  BSYNC.RECONVERGENT B3 ;  /* 0x0000000000037941 */ /* 0x000fea0003800200 */
.L_x_3333:
        /* <DEDUP_REMOVED lines=8> */
.L_x_3390:
        /* <DEDUP_REMOVED lines=17> */
.L_x_3392:
[----:B------:R-:W-:Y:S05]  /*34cd0*/  BSYNC.RECONVERGENT B1 ;  /* 0x0000000000017941 */ /* 0x000fea0003800200 */
.L_x_3391:
        /* <DEDUP_REMOVED lines=10> */
.L_x_3394:
[----:B------:R-:W-:Y:S05]  /*34d80*/  BSYNC.RECONVERGENT B1 ;  /* 0x0000000000017941 */ /* 0x000fea0003800200 */
.L_x_3393:
        /* <DEDUP_REMOVED lines=62> */
.L_x_3396:
[----:B------:R-:W-:Y:S05]  /*35170*/  BSYNC.RECONVERGENT B1 ;  /* 0x0000000000017941 */ /* 0x000fea0003800200 */
.L_x_3395:
        /* <DEDUP_REMOVED lines=52> */
.L_x_2430:
[----:B------:R-:W-:Y:S05]  /*354c0*/  BSYNC.RECONVERGENT B2 ;  /* 0x0000000000027941 */ /* 0x000fea0003800200 */
.L_x_2429:
[----:B------:R-:W-:Y:S01]  /*354d0*/  DADD R6, -RZ, |R58| ;  /* 0x00000000ff067229 */ /* 0x000fe2000000053a */
[----:B------:R-:W-:Y:S01]  /*354e0*/  BSSY.RECONVERGENT B1, `(.L_x_3398) ;  /* 0x0000005000017945 */ /* 0x000fe20003800200 */
[----:B------:R-:W-:Y:S01]  /*354f0*/  IMAD.MOV.U32 R2, RZ, RZ, RZ ;  /* 0x000000ffff027224 */ /* 0x000fe200078e00ff */
[----:B------:R-:W-:Y:S01]  /*35500*/  MOV R0, 0x35530 ;  /* 0x0003553000007802 */ /* 0x000fe20000000f00 */
[----:B------:R-:W-:-:S07]  /*35510*/  IMAD.MOV.U32 R3, RZ, RZ, 0x40000000 ;  /* 0x40000000ff037424 */ /* 0x000fce00078e00ff */
[----:B------:R-:W-:Y:S05]  /*35520*/  CALL.REL.NOINC `($_Z11distributordPdS_ii$__internal_accurate_pow) ;  /* 0x0000003000bc7944 */ /* 0x000fea0003c00000 */
[----:B------:R-:W-:Y:S05]  /*35530*/  BSYNC.RECONVERGENT B1 ;  /* 0x0000000000017941 */ /* 0x000fea0003800200 */
.L_x_3398:
        /* <DEDUP_REMOVED lines=17> */
.L_x_3400:
[----:B------:R-:W-:Y:S05]  /*35650*/  BSYNC.RECONVERGENT B1 ;  /* 0x0000000000017941 */ /* 0x000fea0003800200 */
.L_x_3399:
        /* <DEDUP_REMOVED lines=8> */
.L_x_3401:
        /* <DEDUP_REMOVED lines=16> */
.L_x_3403:
[----:B------:R-:W-:Y:S05]  /*357e0*/  BSYNC.RECONVERGENT B1 ;  /* 0x0000000000017941 */ /* 0x000fea0003800200 */
.L_x_3402:
        /* <DEDUP_REMOVED lines=23> */
.L_x_3420:
        /* <DEDUP_REMOVED lines=20> */
.L_x_3409:
        /* <DEDUP_REMOVED lines=43> */
.L_x_3411:
[----:B------:R-:W-:Y:S05]  /*35d50*/  BSYNC.RECONVERGENT B1 ;  /* 0x0000000000017941 */ /* 0x000fea0003800200 */
.L_x_3410:
        /* <DEDUP_REMOVED lines=15> */
.L_x_3413:
[----:B------:R-:W-:Y:S05]  /*35e50*/  BSYNC.RECONVERGENT B4 ;  /* 0x0000000000047941 */ /* 0x000fea0003800200 */
.L_x_3412:
        /* <DEDUP_REMOVED lines=22> */
.L_x_3414:
        /* <DEDUP_REMOVED lines=28> */
.L_x_3417:
[----:B------:R-:W-:-:S11]  /*36180*/  DADD R6, R8, R18 ;  /* 0x0000000008067229 */ /* 0x000fd60000000012 */
.L_x_3416:
[----:B------:R-:W-:Y:S05]  /*36190*/  BSYNC.RECONVERGENT B1 ;  /* 0x0000000000017941 */ /* 0x000fea0003800200 */
.L_x_3415:
        /* <DEDUP_REMOVED lines=24> */
.L_x_3419:
[----:B------:R-:W-:Y:S05]  /*36320*/  BSYNC.RECONVERGENT B4 ;  /* 0x0000000000047941 */ /* 0x000fea0003800200 */
.L_x_3418:
[----:B------:R-:W-:Y:S01]  /*36330*/  IADD3 R12, P0, PT, R12, 0x10, RZ ;  /* 0x000000100c0c7810 */ /* 0x000fe20007f1e0ff */
[----:B------:R-:W-:Y:S01]  /*36340*/  DFMA R16, R2, R42, R16 ;  /* 0x0000002a0210722b */ /* 0x000fe20000000010 */
[----:B------:R-:W-:-:S03]  /*36350*/  VIADD R14, R14, 0x2 ;  /* 0x000000020e0e7836 */ /* 0x000fc60000000000 */
[----:B------:R-:W-:Y:S01]  /*36360*/  IMAD.X R13, RZ, RZ, R13, P0 ;  /* 0x000000ffff0d7224 */ /* 0x000fe200000e060d */
[----:B------:R-:W-:Y:S07]  /*36370*/  @P3 BRA `(.L_x_3420) ;  /* 0xfffffff400783947 */ /* 0x000fee000383ffff */
[----:B------:R-:W-:Y:S05]  /*36380*/  BSYNC.RECONVERGENT B3 ;  /* 0x0000000000037941 */ /* 0x000fea0003800200 */
.L_x_3408:
[----:B------:R-:W-:-:S07]  /*36390*/  IMAD.MOV.U32 R3, RZ, RZ, R44 ;  /* 0x000000ffff037224 */ /* 0x000fce00078e002c */
.L_x_3407:
        /* <DEDUP_REMOVED lines=23> */
.L_x_3421:
        /* <DEDUP_REMOVED lines=28> */
.L_x_3424:
[----:B------:R-:W-:-:S11]  /*366d0*/  DADD R6, R8, R12 ;  /* 0x0000000008067229 */ /* 0x000fd6000000000c */
.L_x_3423:
[----:B------:R-:W-:Y:S05]  /*366e0*/  BSYNC.RECONVERGENT B1 ;  /* 0x0000000000017941 */ /* 0x000fea0003800200 */
.L_x_3422:
        /* <DEDUP_REMOVED lines=24> */
.L_x_3426:
[----:B------:R-:W-:Y:S05]  /*36870*/  BSYNC.RECONVERGENT B3 ;  /* 0x0000000000037941 */ /* 0x000fea0003800200 */
.L_x_3425:
[----:B------:R-:W-:-:S11]  /*36880*/  DFMA R16, R2, R8, R16 ;  /* 0x000000080210722b */ /* 0x000fd60000000010 */
.L_x_3406:
[----:B------:R-:W0:Y:S02]  /*36890*/  LDC.64 R2, c[0x0][0x380] ;  /* 0x0000e000ff027b82 */ /* 0x000e240000000a00 */
[----:B0-----:R-:W-:Y:S01]  /*368a0*/  DFMA R16, R2, 0.5, -R16 ;  /* 0x3fe000000210782b */ /* 0x001fe20000000810 */
[----:B------:R-:W-:Y:S10]  /*368b0*/  BRA `(.L_x_3427) ;  /* 0x00000010000c7947 */ /* 0x000ff40003800000 */
.L_x_3405:
        /* <DEDUP_REMOVED lines=14> */
.L_x_3442:
        /* <DEDUP_REMOVED lines=20> */
.L_x_3431:
        /* <DEDUP_REMOVED lines=43> */
.L_x_3433:
[----:B------:R-:W-:Y:S05]  /*36d90*/  BSYNC.RECONVERGENT B1 ;  /* 0x0000000000017941 */ /* 0x000fea0003800200 */
.L_x_3432:
        /* <DEDUP_REMOVED lines=15> */
.L_x_3435:
[----:B------:R-:W-:Y:S05]  /*36e90*/  BSYNC.RECONVERGENT B4 ;  /* 0x0000000000047941 */ /* 0x000fea0003800200 */
.L_x_3434:
        /* <DEDUP_REMOVED lines=22> */
.L_x_3436:
        /* <DEDUP_REMOVED lines=28> */
.L_x_3439:
[----:B------:R-:W-:-:S11]  /*371c0*/  DADD R6, R8, R18 ;  /* 0x0000000008067229 */ /* 0x000fd60000000012 */
.L_x_3438:
[----:B------:R-:W-:Y:S05]  /*371d0*/  BSYNC.RECONVERGENT B1 ;  /* 0x0000000000017941 */ /* 0x000fea0003800200 */
.L_x_3437:
        /* <DEDUP_REMOVED lines=24> */
.L_x_3441:
[----:B------:R-:W-:Y:S05]  /*37360*/  BSYNC.RECONVERGENT B4 ;  /* 0x0000000000047941 */ /* 0x000fea0003800200 */
.L_x_3440:
[----:B------:R-:W-:Y:S01]  /*37370*/  IADD3 R12, P0, PT, R12, 0x10, RZ ;  /* 0x000000100c0c7810 */ /* 0x000fe20007f1e0ff */
[----:B------:R-:W-:Y:S01]  /*37380*/  DFMA R16, R2, R42, R16 ;  /* 0x0000002a0210722b */ /* 0x000fe20000000010 */
[----:B------:R-:W-:-:S03]  /*37390*/  VIADD R14, R14, 0x2 ;  /* 0x000000020e0e7836 */ /* 0x000fc60000000000 */
[----:B------:R-:W-:Y:S01]  /*373a0*/  IMAD.X R13, RZ, RZ, R13, P0 ;  /* 0x000000ffff0d7224 */ /* 0x000fe200000e060d */
[----:B------:R-:W-:Y:S07]  /*373b0*/  @P3 BRA `(.L_x_3442) ;  /* 0xfffffff400783947 */ /* 0x000fee000383ffff */
[----:B------:R-:W-:Y:S05]  /*373c0*/  BSYNC.RECONVERGENT B3 ;  /* 0x0000000000037941 */ /* 0x000fea0003800200 */
.L_x_3430:
[----:B------:R-:W-:-:S07]  /*373d0*/  IMAD.MOV.U32 R3, RZ, RZ, R44 ;  /* 0x000000ffff037224 */ /* 0x000fce00078e002c */
.L_x_3429:
        /* <DEDUP_REMOVED lines=23> */
.L_x_3443:
        /* <DEDUP_REMOVED lines=28> */
.L_x_3446:
[----:B------:R-:W-:-:S11]  /*37710*/  DADD R6, R8, R12 ;  /* 0x0000000008067229 */ /* 0x000fd6000000000c */
.L_x_3445:
[----:B------:R-:W-:Y:S05]  /*37720*/  BSYNC.RECONVERGENT B1 ;  /* 0x0000000000017941 */ /* 0x000fea0003800200 */
.L_x_3444:
        /* <DEDUP_REMOVED lines=24> */
.L_x_3448:
[----:B------:R-:W-:Y:S05]  /*378b0*/  BSYNC.RECONVERGENT B3 ;  /* 0x0000000000037941 */ /* 0x000fea0003800200 */
.L_x_3447:
[----:B------:R-:W-:-:S11]  /*378c0*/  DFMA R16, R2, R8, R16 ;  /* 0x000000080210722b */ /* 0x000fd60000000010 */
.L_x_3428:
[----:B------:R-:W0:Y:S02]  /*378d0*/  LDC.64 R2, c[0x0][0x380] ;  /* 0x0000e000ff027b82 */ /* 0x000e240000000a00 */
[----:B0-----:R-:W-:-:S11]  /*378e0*/  DFMA R16, R2, 0.5, R16 ;  /* 0x3fe000000210782b */ /* 0x001fd60000000010 */
.L_x_3427:
[----:B------:R-:W-:Y:S05]  /*378f0*/  BSYNC.RECONVERGENT B2 ;  /* 0x0000000000027941 */ /* 0x000fea0003800200 */
.L_x_3404:
        /* <DEDUP_REMOVED lines=8> */
.L_x_3449:
        /* <DEDUP_REMOVED lines=17> */
.L_x_3451:
[----:B------:R-:W-:Y:S05]  /*37a90*/  BSYNC.RECONVERGENT B1 ;  /* 0x0000000000017941 */ /* 0x000fea0003800200 */
.L_x_3450:
        /* <DEDUP_REMOVED lines=8> */
.L_x_3452:
        /* <DEDUP_REMOVED lines=14> */
.L_x_3454:
[----:B------:R-:W-:Y:S05]  /*37c00*/  BSYNC.RECONVERGENT B1 ;  /* 0x0000000000017941 */ /* 0x000fea0003800200 */
.L_x_3453:
        /* <DEDUP_REMOVED lines=62> */
.L_x_3456:
[----:B------:R-:W-:Y:S05]  /*37ff0*/  BSYNC.RECONVERGENT B1 ;  /* 0x0000000000017941 */ /* 0x000fea0003800200 */
.L_x_3455:
[----:B------:R-:W-:Y:S01]  /*38000*/  UMOV UR4, 0xc9be45dc ;  /* 0xc9be45dc00047882 */ /* 0x000fe20000000000 */
[----:B------:R-:W-:Y:S02]  /*38010*/  UMOV UR5, 0x4043bd3c ;  /* 0x4043bd3c00057882 */ /* 0x000fe40000000000 */
[----:B------:R-:W-:Y:S01]  /*38020*/  DFMA R38, R2, -UR4, R38 ;  /* 0x8000000402267c2b */ /* 0x000fe20008000026 */
[----:B------:R-:W-:Y:S01]  /*38030*/  UMOV UR4, 0x97aab143 ;  /* 0x97aab14300047882 */ /* 0x000fe20000000000 */
[----:B------:R-:W-:Y:S01]  /*38040*/  UMOV UR5, 0x40418068 ;  /* 0x4041806800057882 */ /* 0x000fe20000000000 */
[----:B------:R-:W-:Y:S02]  /*38050*/  IMAD.MOV.U32 R2, RZ, RZ, R10 ;  /* 0x000000ffff027224 */ /* 0x000fe400078e000a */
[----:B------:R-:W-:-:S03]  /*38060*/  IMAD.MOV.U32 R3, RZ, RZ, R11 ;  /* 0x000000ffff037224 */ /* 0x000fc600078e000b */
[----:B------:R-:W-:-:S14]  /*38070*/  DSETP.GEU.AND P0, PT, R38, -UR4, PT ;  /* 0x8000000426007e2a */ /* 0x000fdc000bf0e000 */
[----:B------:R-:W-:Y:S02]  /*38080*/  @P0 IMAD.MOV.U32 R2, RZ, RZ, 0x0 ;  /* 0x00000000ff020424 */ /* 0x000fe400078e00ff */
[----:B------:R-:W-:-:S07]  /*38090*/  @P0 IMAD.MOV.U32 R3, RZ, RZ, -0x40100000 ;  /* 0xbff00000ff030424 */ /* 0x000fce00078e00ff */
.L_x_2371:
[----:B------:R-:W-:Y:S05]  /*380a0*/  BSYNC.RECONVERGENT B0 ;  /* 0x0000000000007941 */ /* 0x000fea0003800200 */
.L_x_2249:
[----:B0---4-:R-:W0:Y:S01]  /*380b0*/  S2R R9, SR_TID.X ;  /* 0x0000000000097919 */ /* 0x011e220000002100 */
[----:B------:R-:W0:Y:S01]  /*380c0*/  S2UR UR4, SR_CTAID.X ;  /* 0x00000000000479c3 */ /* 0x000e220000002500 */
[C---:B------:R-:W-:Y:S02]  /*380d0*/  R2UR UR5, R33.reuse ;  /* 0x00000000210572ca */ /* 0x040fe400000e0000 */
[----:B------:R-:W-:Y:S02]  /*380e0*/  R2UR UR6, R32 ;  /* 0x00000000200672ca */ /* 0x000fe400000e0000 */
[----:B------:R-:W-:-:S03]  /*380f0*/  R2UR UR7, R33 ;  /* 0x00000000210772ca */ /* 0x000fc600000e0000 */
[----:B------:R-:W0:Y:S08]  /*38100*/  LDC R0, c[0x0][0x360] ;  /* 0x0000d800ff007b82 */ /* 0x000e300000000800 */
        /* <DEDUP_REMOVED lines=8> */
[----:B------:R0:W-:Y:S02]  /*38190*/  STG.E.64 desc[UR4][R6.64], R2 ;  /* 0x0000000206007986 */ /* 0x0001e4000c101b04 */
[----:B------:R-:W-:-:S07]  /*381a0*/  LEPC R20, `(.L_x_3457) ;  /* 0x000000001014794e */ /* 0x000fce0000000000 */
[----:B01----:R-:W-:Y:S05]  /*381b0*/  CALL.ABS.NOINC R8 ;  /* 0x0000000008007343 */ /* 0x003fea0003c00000 */
.L_x_3457:
[----:B------:R-:W-:Y:S05]  /*381c0*/  EXIT ;  /* 0x000000000000794d */ /* 0x000fea0003800000 */
        .weak           $__internal_2_$__cuda_sm20_div_rn_f64_full
        .type           $__internal_2_$__cuda_sm20_div_rn_f64_full,@function
        .size           $__internal_2_$__cuda_sm20_div_rn_f64_full,($_Z11distributordPdS_ii$__internal_accurate_pow - $__internal_2_$__cuda_sm20_div_rn_f64_full)
$__internal_2_$__cuda_sm20_div_rn_f64_full:
[C---:B------:R-:W-:Y:S01]  /*381d0*/  FSETP.GEU.AND P4, PT, |R3|.reuse, 1.469367938527859385e-39, PT ;  /* 0x001000000300780b */ /* 0x040fe20003f8e200 */
[--C-:B------:R-:W-:Y:S01]  /*381e0*/  IMAD.MOV.U32 R20, RZ, RZ, R2.reuse ;  /* 0x000000ffff147224 */ /* 0x100fe200078e0002 */
[----:B------:R-:W-:Y:S01]  /*381f0*/  LOP3.LUT R22, R3, 0x800fffff, RZ, 0xc0, !PT ;  /* 0x800fffff03167812 */ /* 0x000fe200078ec0ff */
[----:B------:R-:W-:Y:S01]  /*38200*/  IMAD.MOV.U32 R21, RZ, RZ, R3 ;  /* 0x000000ffff157224 */ /* 0x000fe200078e0003 */
[C---:B------:R-:W-:Y:S01]  /*38210*/  FSETP.GEU.AND P1, PT, |R7|.reuse, 1.469367938527859385e-39, PT ;  /* 0x001000000700780b */ /* 0x040fe20003f2e200 */
[----:B------:R-:W-:Y:S01]  /*38220*/  IMAD.MOV.U32 R24, RZ, RZ, 0x1 ;  /* 0x00000001ff187424 */ /* 0x000fe200078e00ff */
[----:B------:R-:W-:Y:S01]  /*38230*/  LOP3.LUT R23, R22, 0x3ff00000, RZ, 0xfc, !PT ;  /* 0x3ff0000016177812 */ /* 0x000fe200078efcff */
[----:B------:R-:W-:Y:S01]  /*38240*/  IMAD.MOV.U32 R22, RZ, RZ, R2 ;  /* 0x000000ffff167224 */ /* 0x000fe200078e0002 */
[----:B------:R-:W-:Y:S01]  /*38250*/  LOP3.LUT R36, R7, 0x7ff00000, RZ, 0xc0, !PT ;  /* 0x7ff0000007247812 */ /* 0x000fe200078ec0ff */
[----:B------:R-:W-:Y:S01]  /*38260*/  IMAD.MOV.U32 R40, RZ, RZ, 0x1ca00000 ;  /* 0x1ca00000ff287424 */ /* 0x000fe200078e00ff */
[----:B------:R-:W-:Y:S01]  /*38270*/  LOP3.LUT R30, R3, 0x7ff00000, RZ, 0xc0, !PT ;  /* 0x7ff00000031e7812 */ /* 0x000fe200078ec0ff */
[----:B------:R-:W-:Y:S02]  /*38280*/  BSSY.RECONVERGENT B1, `(.L_x_3458) ;  /* 0x0000054000017945 */ /* 0x000fe40003800200 */
[----:B------:R-:W-:Y:S01]  /*38290*/  @!P4 DMUL R22, R20, 8.98846567431157953865e+307 ;  /* 0x7fe000001416c828 */ /* 0x000fe20000000000 */
[----:B------:R-:W-:-:S03]  /*382a0*/  ISETP.GE.U32.AND P6, PT, R36, R30, PT ;  /* 0x0000001e2400720c */ /* 0x000fc60003fc6070 */
[----:B------:R-:W-:Y:S02]  /*382b0*/  @!P1 LOP3.LUT R2, R21, 0x7ff00000, RZ, 0xc0, !PT ;  /* 0x7ff0000015029812 */ /* 0x000fe400078ec0ff */
[----:B------:R-:W0:Y:S02]  /*382c0*/  MUFU.RCP64H R25, R23 ;  /* 0x0000001700197308 */ /* 0x000e240000001800 */
[----:B------:R-:W-:-:S04]  /*382d0*/  @!P1 ISETP.GE.U32.AND P5, PT, R36, R2, PT ;  /* 0x000000022400920c */ /* 0x000fc80003fa6070 */
[----:B------:R-:W-:-:S04]  /*382e0*/  @!P1 SEL R2, R40, 0x63400000, !P5 ;  /* 0x6340000028029807 */ /* 0x000fc80006800000 */
[----:B------:R-:W-:-:S04]  /*382f0*/  @!P1 LOP3.LUT R2, R2, 0x80000000, R7, 0xf8, !PT ;  /* 0x8000000002029812 */ /* 0x000fc800078ef807 */
[----:B------:R-:W-:Y:S01]  /*38300*/  @!P1 LOP3.LUT R3, R2, 0x100000, RZ, 0xfc, !PT ;  /* 0x0010000002039812 */ /* 0x000fe200078efcff */
[----:B------:R-:W-:Y:S01]  /*38310*/  @!P1 IMAD.MOV.U32 R2, RZ, RZ, RZ ;  /* 0x000000ffff029224 */ /* 0x000fe200078e00ff */
[----:B0-----:R-:W-:-:S08]  /*38320*/  DFMA R26, R24, -R22, 1 ;  /* 0x3ff00000181a742b */ /* 0x001fd00000000816 */
[----:B------:R-:W-:-:S08]  /*38330*/  DFMA R26, R26, R26, R26 ;  /* 0x0000001a1a1a722b */ /* 0x000fd0000000001a */
[----:B------:R-:W-:Y:S01]  /*38340*/  DFMA R24, R24, R26, R24 ;  /* 0x0000001a1818722b */ /* 0x000fe20000000018 */
[----:B------:R-:W-:-:S04]  /*38350*/  SEL R26, R40, 0x63400000, !P6 ;  /* 0x63400000281a7807 */ /* 0x000fc80007000000 */
[----:B------:R-:W-:Y:S01]  /*38360*/  LOP3.LUT R27, R26, 0x800fffff, R7, 0xf8, !PT ;  /* 0x800fffff1a1b7812 */ /* 0x000fe200078ef807 */
[----:B------:R-:W-:Y:S02]  /*38370*/  IMAD.MOV.U32 R26, RZ, RZ, R6 ;  /* 0x000000ffff1a7224 */ /* 0x000fe400078e0006 */
[----:B------:R-:W-:-:S04]  /*38380*/  DFMA R28, R24, -R22, 1 ;  /* 0x3ff00000181c742b */ /* 0x000fc80000000816 */
[----:B------:R-:W-:Y:S01]  /*38390*/  @!P1 DFMA R26, R26, 2, -R2 ;  /* 0x400000001a1a982b */ /* 0x000fe20000000802 */
[----:B------:R-:W-:-:S03]  /*383a0*/  IMAD.MOV.U32 R2, RZ, RZ, R36 ;  /* 0x000000ffff027224 */ /* 0x000fc600078e0024 */
[----:B------:R-:W-:Y:S01]  /*383b0*/  DFMA R28, R24, R28, R24 ;  /* 0x0000001c181c722b */ /* 0x000fe20000000018 */
[----:B------:R-:W-:Y:S01]  /*383c0*/  IMAD.MOV.U32 R3, RZ, RZ, R30 ;  /* 0x000000ffff037224 */ /* 0x000fe200078e001e */
[----:B------:R-:W-:-:S04]  /*383d0*/  @!P4 LOP3.LUT R3, R23, 0x7ff00000, RZ, 0xc0, !PT ;  /* 0x7ff000001703c812 */ /* 0x000fc800078ec0ff */
[----:B------:R-:W-:Y:S02]  /*383e0*/  @!P1 LOP3.LUT R2, R27, 0x7ff00000, RZ, 0xc0, !PT ;  /* 0x7ff000001b029812 */ /* 0x000fe400078ec0ff */
[----:B------:R-:W-:-:S03]  /*383f0*/  DMUL R24, R28, R26 ;  /* 0x0000001a1c187228 */ /* 0x000fc60000000000 */
[----:B------:R-:W-:-:S05]  /*38400*/  VIADD R37, R2, 0xffffffff ;  /* 0xffffffff02257836 */ /* 0x000fca0000000000 */
[----:B------:R-:W-:Y:S01]  /*38410*/  DFMA R30, R24, -R22, R26 ;  /* 0x80000016181e722b */ /* 0x000fe2000000001a */
[----:B------:R-:W-:Y:S01]  /*38420*/  ISETP.GT.U32.AND P1, PT, R37, 0x7feffffe, PT ;  /* 0x7feffffe2500780c */ /* 0x000fe20003f24070 */
[----:B------:R-:W-:-:S05]  /*38430*/  VIADD R37, R3, 0xffffffff ;  /* 0xffffffff03257836 */ /* 0x000fca0000000000 */
[----:B------:R-:W-:Y:S01]  /*38440*/  ISETP.GT.U32.OR P1, PT, R37, 0x7feffffe, P1 ;  /* 0x7feffffe2500780c */ /* 0x000fe20000f24470 */
[----:B------:R-:W-:-:S12]  /*38450*/  DFMA R28, R28, R30, R24 ;  /* 0x0000001e1c1c722b */ /* 0x000fd80000000018 */
[----:B------:R-:W-:Y:S05]  /*38460*/  @P1 BRA `(.L_x_3459) ;  /* 0x0000000000741947 */ /* 0x000fea0003800000 */
[----:B------:R-:W-:-:S04]  /*38470*/  LOP3.LUT R2, R21, 0x7ff00000, RZ, 0xc0, !PT ;  /* 0x7ff0000015027812 */ /* 0x000fc800078ec0ff */
[CC--:B------:R-:W-:Y:S02]  /*38480*/  VIADDMNMX R3, R36.reuse, -R2.reuse, 0xb9600000, !PT ;  /* 0xb960000024037446 */ /* 0x0c0fe40007800902 */
[----:B------:R-:W-:Y:S02]  /*38490*/  ISETP.GE.U32.AND P1, PT, R36, R2, PT ;  /* 0x000000022400720c */ /* 0x000fe40003f26070 */
[----:B------:R-:W-:Y:S02]  /*384a0*/  VIMNMX R2, PT, PT, R3, 0x46a00000, PT ;  /* 0x46a0000003027848 */ /* 0x000fe40003fe0100 */
[----:B------:R-:W-:-:S05]  /*384b0*/  SEL R30, R40, 0x63400000, !P1 ;  /* 0x63400000281e7807 */ /* 0x000fca0004800000 */
[----:B------:R-:W-:Y:S02]  /*384c0*/  IMAD.IADD R30, R2, 0x1, -R30 ;  /* 0x00000001021e7824 */ /* 0x000fe400078e0a1e */
[----:B------:R-:W-:Y:S02]  /*384d0*/  IMAD.MOV.U32 R2, RZ, RZ, RZ ;  /* 0x000000ffff027224 */ /* 0x000fe400078e00ff */
        /* <DEDUP_REMOVED lines=22> */
.L_x_3459:
        /* <DEDUP_REMOVED lines=12> */
[----:B------:R-:W-:Y:S02]  /*38700*/  @!P1 IMAD.MOV.U32 R24, RZ, RZ, RZ ;  /* 0x000000ffff189224 */ /* 0x000fe400078e00ff */
[----:B------:R-:W-:Y:S02]  /*38710*/  @!P1 IMAD.MOV.U32 R25, RZ, RZ, R6 ;  /* 0x000000ffff199224 */ /* 0x000fe400078e0006 */
[----:B------:R-:W-:Y:S02]  /*38720*/  @P1 IMAD.MOV.U32 R24, RZ, RZ, RZ ;  /* 0x000000ffff181224 */ /* 0x000fe400078e00ff */
[----:B------:R-:W-:Y:S01]  /*38730*/  @P1 IMAD.MOV.U32 R25, RZ, RZ, R2 ;  /* 0x000000ffff191224 */ /* 0x000fe200078e0002 */
[----:B------:R-:W-:Y:S06]  /*38740*/  BRA `(.L_x_3460) ;  /* 0x00000000001c7947 */ /* 0x000fec0003800000 */
.L_x_3462:
[----:B------:R-:W-:-:S05]  /*38750*/  LOP3.LUT R24, R21, 0x80000, RZ, 0xfc, !PT ;  /* 0x0008000015187812 */ /* 0x000fca00078efcff */
[----:B------:R-:W-:Y:S02]  /*38760*/  IMAD.MOV.U32 R25, RZ, RZ, R24 ;  /* 0x000000ffff197224 */ /* 0x000fe400078e0018 */
[----:B------:R-:W-:Y:S01]  /*38770*/  IMAD.MOV.U32 R24, RZ, RZ, R20 ;  /* 0x000000ffff187224 */ /* 0x000fe200078e0014 */
[----:B------:R-:W-:Y:S06]  /*38780*/  BRA `(.L_x_3460) ;  /* 0x00000000000c7947 */ /* 0x000fec0003800000 */
.L_x_3461:
[----:B------:R-:W-:-:S05]  /*38790*/  LOP3.LUT R24, R7, 0x80000, RZ, 0xfc, !PT ;  /* 0x0008000007187812 */ /* 0x000fca00078efcff */
[----:B------:R-:W-:Y:S02]  /*387a0*/  IMAD.MOV.U32 R25, RZ, RZ, R24 ;  /* 0x000000ffff197224 */ /* 0x000fe400078e0018 */
[----:B------:R-:W-:-:S07]  /*387b0*/  IMAD.MOV.U32 R24, RZ, RZ, R6 ;  /* 0x000000ffff187224 */ /* 0x000fce00078e0006 */
.L_x_3460:
[----:B------:R-:W-:Y:S05]  /*387c0*/  BSYNC.RECONVERGENT B1 ;  /* 0x0000000000017941 */ /* 0x000fea0003800200 */
.L_x_3458:
[----:B------:R-:W-:Y:S02]  /*387d0*/  IMAD.MOV.U32 R6, RZ, RZ, R0 ;  /* 0x000000ffff067224 */ /* 0x000fe400078e0000 */
[----:B------:R-:W-:Y:S02]  /*387e0*/  IMAD.MOV.U32 R7, RZ, RZ, 0x0 ;  /* 0x00000000ff077424 */ /* 0x000fe400078e00ff */
[----:B------:R-:W-:Y:S02]  /*387f0*/  IMAD.MOV.U32 R2, RZ, RZ, R24 ;  /* 0x000000ffff027224 */ /* 0x000fe400078e0018 */
[----:B------:R-:W-:Y:S01]  /*38800*/  IMAD.MOV.U32 R3, RZ, RZ, R25 ;  /* 0x000000ffff037224 */ /* 0x000fe200078e0019 */
[----:B------:R-:W-:Y:S06]  /*38810*/  RET.REL.NODEC R6 `(_Z11distributordPdS_ii) ;  /* 0xfffffc7406f87950 */ /* 0x000fec0003c3ffff */
        .type           $_Z11distributordPdS_ii$__internal_accurate_pow,@function
        .size           $_Z11distributordPdS_ii$__internal_accurate_pow,(.L_x_3469 - $_Z11distributordPdS_ii$__internal_accurate_pow)
$_Z11distributordPdS_ii$__internal_accurate_pow:
[----:B------:R-:W-:Y:S01]  /*38820*/  ISETP.GT.U32.AND P4, PT, R7, 0xfffff, PT ;  /* 0x000fffff0700780c */ /* 0x000fe20003f84070 */
[----:B------:R-:W-:Y:S01]  /*38830*/  IMAD.MOV.U32 R22, RZ, RZ, R7 ;  /* 0x000000ffff167224 */ /* 0x000fe200078e0007 */
[----:B------:R-:W-:Y:S01]  /*38840*/  UMOV UR4, 0x7d2cafe2 ;  /* 0x7d2cafe200047882 */ /* 0x000fe20000000000 */
[----:B------:R-:W-:Y:S01]  /*38850*/  IMAD.MOV.U32 R26, RZ, RZ, RZ ;  /* 0x000000ffff1a7224 */ /* 0x000fe200078e00ff */
[----:B------:R-:W-:Y:S01]  /*38860*/  UMOV UR5, 0x3eb0f5ff ;  /* 0x3eb0f5ff00057882 */ /* 0x000fe20000000000 */
[----:B------:R-:W-:Y:S01]  /*38870*/  IMAD.MOV.U32 R30, RZ, RZ, 0x41ad3b5a ;  /* 0x41ad3b5aff1e7424 */ /* 0x000fe200078e00ff */
[----:B------:R-:W-:Y:S01]  /*38880*/  UMOV UR6, 0x3b39803f ;  /* 0x3b39803f00067882 */ /* 0x000fe20000000000 */
[----:B------:R-:W-:Y:S01]  /*38890*/  IMAD.MOV.U32 R31, RZ, RZ, 0x3ed0f5d2 ;  /* 0x3ed0f5d2ff1f7424 */ /* 0x000fe200078e00ff */
[----:B------:R-:W-:-:S05]  /*388a0*/  UMOV UR7, 0x3c7abc9e ;  /* 0x3c7abc9e00077882 */ /* 0x000fca0000000000 */
[----:B------:R-:W-:-:S10]  /*388b0*/  @!P4 DMUL R20, R6, 1.80143985094819840000e+16 ;  /* 0x435000000614c828 */ /* 0x000fd40000000000 */
[----:B------:R-:W-:Y:S02]  /*388c0*/  @!P4 IMAD.MOV.U32 R22, RZ, RZ, R21 ;  /* 0x000000ffff16c224 */ /* 0x000fe400078e0015 */
[----:B------:R-:W-:-:S03]  /*388d0*/  @!P4 IMAD.MOV.U32 R6, RZ, RZ, R20 ;  /* 0x000000ffff06c224 */ /* 0x000fc600078e0014 */
[----:B------:R-:W-:Y:S01]  /*388e0*/  LOP3.LUT R22, R22, 0x800fffff, RZ, 0xc0, !PT ;  /* 0x800fffff16167812 */ /* 0x000fe200078ec0ff */
[----:B------:R-:W-:-:S03]  /*388f0*/  IMAD.MOV.U32 R24, RZ, RZ, R6 ;  /* 0x000000ffff187224 */ /* 0x000fc600078e0006 */
[----:B------:R-:W-:-:S04]  /*38900*/  LOP3.LUT R22, R22, 0x3ff00000, RZ, 0xfc, !PT ;  /* 0x3ff0000016167812 */ /* 0x000fc800078efcff */
[----:B------:R-:W-:Y:S01]  /*38910*/  ISETP.GE.U32.AND P1, PT, R22, 0x3ff6a09f, PT ;  /* 0x3ff6a09f1600780c */ /* 0x000fe20003f26070 */
[----:B------:R-:W-:-:S12]  /*38920*/  IMAD.MOV.U32 R25, RZ, RZ, R22 ;  /* 0x000000ffff197224 */ /* 0x000fd800078e0016 */
[----:B------:R-:W-:-:S04]  /*38930*/  @P1 VIADD R6, R25, 0xfff00000 ;  /* 0xfff0000019061836 */ /* 0x000fc80000000000 */
[----:B------:R-:W-:-:S06]  /*38940*/  @P1 IMAD.MOV.U32 R25, RZ, RZ, R6 ;  /* 0x000000ffff191224 */ /* 0x000fcc00078e0006 */
        /* <DEDUP_REMOVED lines=8> */
[----:B------:R-:W-:-:S08]  /*389d0*/  DMUL R28, R22, R22 ;  /* 0x00000016161c7228 */ /* 0x000fd00000000000 */
        /* <DEDUP_REMOVED lines=14> */
[----:B------:R-:W-:Y:S01]  /*38ac0*/  DADD R30, R24, -R22 ;  /* 0x00000000181e7229 */ /* 0x000fe20000000816 */
[----:B------:R-:W-:-:S07]  /*38ad0*/  UMOV UR5, 0x3f899999 ;  /* 0x3f89999900057882 */ /* 0x000fce0000000000 */
[----:B------:R-:W-:Y:S02]  /*38ae0*/  DADD R36, R30, R30 ;  /* 0x000000001e247229 */ /* 0x000fe4000000001e */
[----:B------:R-:W-:Y:S01]  /*38af0*/  DFMA R30, R28, R40, UR4 ;  /* 0x000000041c1e7e2b */ /* 0x000fe20008000028 */
[----:B------:R-:W-:Y:S01]  /*38b00*/  UMOV UR4, 0x55555555 ;  /* 0x5555555500047882 */ /* 0x000fe20000000000 */
[----:B------:R-:W-:-:S04]  /*38b10*/  UMOV UR5, 0x3fb55555 ;  /* 0x3fb5555500057882 */ /* 0x000fc80000000000 */
[----:B------:R-:W-:Y:S02]  /*38b20*/  DFMA R40, R24, -R22, R36 ;  /* 0x800000161828722b */ /* 0x000fe40000000024 */
[----:B------:R-:W-:-:S06]  /*38b30*/  DFMA R24, R28, R30, UR4 ;  /* 0x000000041c187e2b */ /* 0x000fcc000800001e */
[----:B------:R-:W-:Y:S02]  /*38b40*/  DMUL R26, R26, R40 ;  /* 0x000000281a1a7228 */ /* 0x000fe40000000000 */
[----:B------:R-:W-:Y:S01]  /*38b50*/  DADD R36, -R24, UR4 ;  /* 0x0000000418247e29 */ /* 0x000fe20008000100 */
[----:B------:R-:W-:Y:S01]  /*38b60*/  UMOV UR4, 0xb9e7b0 ;  /* 0x00b9e7b000047882 */ /* 0x000fe20000000000 */
[----:B------:R-:W-:-:S06]  /*38b70*/  UMOV UR5, 0x3c46a4cb ;  /* 0x3c46a4cb00057882 */ /* 0x000fcc0000000000 */
[----:B------:R-:W-:Y:S02]  /*38b80*/  DFMA R42, R28, R30, R36 ;  /* 0x0000001e1c2a722b */ /* 0x000fe40000000024 */
[----:B------:R-:W-:Y:S01]  /*38b90*/  DMUL R28, R22, R22 ;  /* 0x00000016161c7228 */ /* 0x000fe20000000000 */
[----:B------:R-:W-:Y:S02]  /*38ba0*/  VIADD R31, R27, 0x100000 ;  /* 0x001000001b1f7836 */ /* 0x000fe40000000000 */
[----:B------:R-:W-:-:S05]  /*38bb0*/  IMAD.MOV.U32 R30, RZ, RZ, R26 ;  /* 0x000000ffff1e7224 */ /* 0x000fca00078e001a */
[----:B------:R-:W-:-:S08]  /*38bc0*/  DFMA R36, R22, R22, -R28 ;  /* 0x000000161624722b */ /* 0x000fd0000000081c */
[C---:B------:R-:W-:Y:S01]  /*38bd0*/  DFMA R40, R22.reuse, R30, R36 ;  /* 0x0000001e1628722b */ /* 0x040fe20000000024 */
[----:B------:R-:W-:Y:S01]  /*38be0*/  SHF.R.U32.HI R36, RZ, 0x14, R7 ;  /* 0x00000014ff247819 */ /* 0x000fe20000011607 */
[----:B------:R-:W-:Y:S01]  /*38bf0*/  DMUL R6, R22, R28 ;  /* 0x0000001c16067228 */ /* 0x000fe20000000000 */
[----:B------:R-:W-:Y:S01]  /*38c00*/  @!P4 LEA.HI R36, R21, 0xffffffca, RZ, 0xc ;  /* 0xffffffca1524c811 */ /* 0x000fe200078f60ff */
[----:B------:R-:W-:Y:S01]  /*38c10*/  DADD R20, R42, -UR4 ;  /* 0x800000042a147e29 */ /* 0x000fe20008000000 */
[----:B------:R-:W-:Y:S01]  /*38c20*/  UMOV UR4, 0x80000000 ;  /* 0x8000000000047882 */ /* 0x000fe20000000000 */
[----:B------:R-:W-:-:S04]  /*38c30*/  UMOV UR5, 0x43300000 ;  /* 0x4330000000057882 */ /* 0x000fc80000000000 */
[----:B------:R-:W-:-:S08]  /*38c40*/  DFMA R30, R22, R28, -R6 ;  /* 0x0000001c161e722b */ /* 0x000fd00000000806 */
[----:B------:R-:W-:Y:S02]  /*38c50*/  DFMA R30, R26, R28, R30 ;  /* 0x0000001c1a1e722b */ /* 0x000fe4000000001e */
[----:B------:R-:W-:-:S06]  /*38c60*/  DADD R28, R24, R20 ;  /* 0x00000000181c7229 */ /* 0x000fcc0000000014 */
[----:B------:R-:W-:Y:S02]  /*38c70*/  DFMA R40, R22, R40, R30 ;  /* 0x000000281628722b */ /* 0x000fe4000000001e */
[----:B------:R-:W-:-:S08]  /*38c80*/  DADD R24, R24, -R28 ;  /* 0x0000000018187229 */ /* 0x000fd0000000081c */
[----:B------:R-:W-:Y:S02]  /*38c90*/  DADD R30, R20, R24 ;  /* 0x00000000141e7229 */ /* 0x000fe40000000018 */
[----:B------:R-:W-:-:S08]  /*38ca0*/  DMUL R20, R28, R6 ;  /* 0x000000061c147228 */ /* 0x000fd00000000000 */
[----:B------:R-:W-:-:S08]  /*38cb0*/  DFMA R24, R28, R6, -R20 ;  /* 0x000000061c18722b */ /* 0x000fd00000000814 */
        /* <DEDUP_REMOVED lines=8> */
[----:B------:R-:W-:Y:S01]  /*38d40*/  DADD R20, R20, R22 ;  /* 0x0000000014147229 */ /* 0x000fe20000000016 */
[C---:B------:R-:W-:Y:S02]  /*38d50*/  VIADD R22, R36.reuse, 0xfffffc01 ;  /* 0xfffffc0124167836 */ /* 0x040fe40000000000 */
[----:B------:R-:W-:Y:S02]  /*38d60*/  @P1 VIADD R22, R36, 0xfffffc02 ;  /* 0xfffffc0224161836 */ /* 0x000fe40000000000 */
[----:B------:R-:W-:-:S03]  /*38d70*/  IMAD.MOV.U32 R23, RZ, RZ, 0x43300000 ;  /* 0x43300000ff177424 */ /* 0x000fc600078e00ff */
[----:B------:R-:W-:Y:S01]  /*38d80*/  DADD R26, R26, R20 ;  /* 0x000000001a1a7229 */ /* 0x000fe20000000014 */
[----:B------:R-:W-:-:S06]  /*38d90*/  LOP3.LUT R22, R22, 0x80000000, RZ, 0x3c, !PT ;  /* 0x8000000016167812 */ /* 0x000fcc00078e3cff */
[----:B------:R-:W-:Y:S01]  /*38da0*/  DADD R22, R22, -UR4 ;  /* 0x8000000416167e29 */ /* 0x000fe20008000000 */
[----:B------:R-:W-:Y:S01]  /*38db0*/  UMOV UR4, 0xfefa39ef ;  /* 0xfefa39ef00047882 */ /* 0x000fe20000000000 */
[----:B------:R-:W-:Y:S01]  /*38dc0*/  DADD R24, R6, R26 ;  /* 0x0000000006187229 */ /* 0x000fe2000000001a */
[----:B------:R-:W-:-:S07]  /*38dd0*/  UMOV UR5, 0x3fe62e42 ;  /* 0x3fe62e4200057882 */ /* 0x000fce0000000000 */
        /* <DEDUP_REMOVED lines=77> */
.L_x_3463:
[----:B------:R-:W-:Y:S01]  /*392b0*/  DFMA R22, R22, R2, R2 ;  /* 0x000000021616722b */ /* 0x000fe20000000002 */
[----:B------:R-:W-:Y:S01]  /*392c0*/  IMAD.MOV.U32 R6, RZ, RZ, R0 ;  /* 0x000000ffff067224 */ /* 0x000fe200078e0000 */
[----:B------:R-:W-:Y:S01]  /*392d0*/  DSETP.NEU.AND P1, PT, |R2|, +INF , PT ;  /* 0x7ff000000200742a */ /* 0x000fe20003f2d200 */
[----:B------:R-:W-:-:S07]  /*392e0*/  IMAD.MOV.U32 R7, RZ, RZ, 0x0 ;  /* 0x00000000ff077424 */ /* 0x000fce00078e00ff */
[----:B------:R-:W-:Y:S02]  /*392f0*/  FSEL R2, R2, R22, !P1 ;  /* 0x0000001602027208 */ /* 0x000fe40004800000 */
[----:B------:R-:W-:Y:S01]  /*39300*/  FSEL R3, R3, R23, !P1 ;  /* 0x0000001703037208 */ /* 0x000fe20004800000 */
[----:B------:R-:W-:Y:S06]  /*39310*/  RET.REL.NODEC R6 `(_Z11distributordPdS_ii) ;  /* 0xfffffc6c06387950 */ /* 0x000fec0003c3ffff */
.L_x_3464:
        /* <DEDUP_REMOVED lines=14> */
.L_x_3469:


//--------------------- .nv.global.init           --------------------------
	.section	.nv.global.init,"aw",@progbits
	.align	4
.nv.global.init:
	.type		mrg32k3aM1SubSeq,@object
	.size		mrg32k3aM1SubSeq,(mrg32k3aM2SubSeq - mrg32k3aM1SubSeq)
mrg32k3aM1SubSeq:
        /*0000*/ 	.byte	0x0b, 0xcc, 0xee, 0x04, 0x73, 0x29, 0x8b, 0x6f, 0xf6, 0x53, 0x03, 0xf6, 0x23, 0xf6, 0xea, 0xda
        /* <DEDUP_REMOVED lines=125> */
	.type		mrg32k3aM2SubSeq,@object
	.size		mrg32k3aM2SubSeq,(mrg32k3aM1 - mrg32k3aM2SubSeq)
mrg32k3aM2SubSeq:
        /* <DEDUP_REMOVED lines=126> */
	.type		mrg32k3aM1,@object
	.size		mrg32k3aM1,(mrg32k3aM1Seq - mrg32k3aM1)
mrg32k3aM1:
        /* <DEDUP_REMOVED lines=144> */
	.type		mrg32k3aM1Seq,@object
	.size		mrg32k3aM1Seq,(mrg32k3aM2 - mrg32k3aM1Seq)
mrg32k3aM1Seq:
        /* <DEDUP_REMOVED lines=144> */
	.type		mrg32k3aM2,@object
	.size		mrg32k3aM2,(mrg32k3aM2Seq - mrg32k3aM2)
mrg32k3aM2:
        /* <DEDUP_REMOVED lines=144> */
	.type		mrg32k3aM2Seq,@object
	.size		mrg32k3aM2Seq,(precalc_xorwow_matrix - mrg32k3aM2Seq)
mrg32k3aM2Seq:
        /* <DEDUP_REMOVED lines=144> */
	.type		precalc_xorwow_matrix,@object
	.size		precalc_xorwow_matrix,(precalc_xorwow_offset_matrix - precalc_xorwow_matrix)
precalc_xorwow_matrix:
        /* <DEDUP_REMOVED lines=6400> */
	.type		precalc_xorwow_offset_matrix,@object
	.size		precalc_xorwow_offset_matrix,($str - precalc_xorwow_offset_matrix)
precalc_xorwow_offset_matrix:
        /* <DEDUP_REMOVED lines=6400> */
	.type		$str,@object
	.size		$str,(.L_9 - $str)
$str:
        /*353c0*/ 	.byte	0x25, 0x2e, 0x31, 0x6c, 0x66, 0x20, 0x6d, 0x6b, 0x6d, 0x7c, 0x7c, 0x20, 0x09, 0x20, 0x25, 0x2e
        /*353d0*/ 	.byte	0x31, 0x66, 0x25, 0x25, 0x20, 0x70, 0x72, 0x6f, 0x67, 0x72, 0x65, 0x73, 0x73, 0x0a, 0x00
.L_9:


//--------------------- .nv.shared.reserved.0     --------------------------
	.section	.nv.shared.reserved.0,"aw",@nobits
	.weak		__nv_reservedSMEM_offset_0_alias
	.size		__nv_reservedSMEM_offset_0_alias, 0, 64
	.other		__nv_reservedSMEM_offset_0_alias,@"STO_CUDA_RESERVED_SHARED STV_DEFAULT"
__nv_reservedSMEM_offset_0_alias:
	.zero		0
	.zero		64


//--------------------- .nv.constant0._Z13distributor_PdPdS_S_iii --------------------------
	.section	.nv.constant0._Z13distributor_PdPdS_S_iii,"a",@progbits
	.sectionflags	@""
	.align	4
.nv.constant0._Z13distributor_PdPdS_S_iii:
	.zero		940


//--------------------- .nv.constant0._Z11distributordPdS_ii --------------------------
	.section	.nv.constant0._Z11distributordPdS_ii,"a",@progbits
	.sectionflags	@""
	.align	4
.nv.constant0._Z11distributordPdS_ii:
	.zero		928


//--------------------- SYMBOLS --------------------------

	.type		.nv.reservedSmem.offset0,@object
	.size		.nv.reservedSmem.offset0,0x4
	.type		malloc,@function
	.type		free,@function
	.type		vprintf,@function
